def attn_fwd(
    Q,
    K,
    V,
    Out,
    Lse,
    sm_scale,
    stride_qz,
    stride_qh,
    stride_qm,
    stride_qk,
    stride_kz,
    stride_kh,
    stride_kn,
    stride_kk,
    stride_vz,
    stride_vh,
    stride_vn,
    stride_vk,
    stride_oz,
    stride_oh,
    stride_om,
    stride_ok,
    seqlen_q,
    seqlen_k,
    BLOCK_M: tl.constexpr,
    BLOCK_N: tl.constexpr,
    HEAD_DIM: tl.constexpr,
    CAUSAL: tl.constexpr,
):
    start_m = tl.program_id(0)
    off_hz = tl.program_id(1)
    q_off = off_hz * stride_qh
    k_off = off_hz * stride_kh
    v_off = off_hz * stride_vh
    offs_m = start_m * BLOCK_M + tl.arange(0, BLOCK_M)
    offs_d = tl.arange(0, HEAD_DIM)
    offs_n = tl.arange(0, BLOCK_N)
    q_ptrs = Q + q_off + offs_m[:, None] * stride_qm + offs_d[None, :] * stride_qk
    k_ptrs = K + k_off + offs_d[:, None] * stride_kk + offs_n[None, :] * stride_kn
    v_ptrs = V + v_off + offs_n[:, None] * stride_vn + offs_d[None, :] * stride_vk
    m_i = tl.full([BLOCK_M], float("-inf"), dtype=tl.float32)
    l_i = tl.zeros([BLOCK_M], dtype=tl.float32) + 1.0
    acc = tl.zeros([BLOCK_M, HEAD_DIM], dtype=tl.float32)
    q = tl.load(q_ptrs)
    acc, l_i, m_i = _attn_fwd_inner(
        acc,
        l_i,
        m_i,
        q,
        k_ptrs,
        v_ptrs,
        sm_scale,
        stride_kn,
        stride_vn,
        start_m,
        seqlen_k,
        BLOCK_M,
        BLOCK_N,
        HEAD_DIM,
        CAUSAL,
    )
    acc = acc / l_i[:, None]
    lse = m_i + tl.math.log2(l_i) / 1.4426950408889634
    o_ptrs = (
        Out
        + off_hz * stride_oh
        + offs_m[:, None] * stride_om
        + offs_d[None, :] * stride_ok
    )
    tl.store(o_ptrs, acc.to(Out.dtype.element_ty))
    tl.store(Lse + off_hz * seqlen_q + offs_m, lse)

# config = {"BLOCK_M": 256, "BLOCK_N": 128, "HEAD_DIM": 512, "arch": "sm_90", "causal": true, "dtype": "fp16", "num_stages": 2, "num_warps": 8}
# arch = sm_90


// ===== COMPILED SASS (sm_90a) =====

	.target	sm_90a

	.elftype	@"ET_EXEC"


//--------------------- .note.nv.tkinfo           --------------------------
	.section	.note.nv.tkinfo,"",@"SHT_NOTE"
	.sectionflags	@"SHF_NOTE_NV_TKINFO"
	.tkinfo
        /*0018*/ 	.word	0x00000002
        /*0030*/ 	.string	""
        /*0030*/ 	.string	"ptxas"
        /*0030*/ 	.string	"Cuda compilation tools, release 13.0, V13.0.88"
        /*0030*/ 	.string	"Build cuda_13.0.r13.0/compiler.36424714_0"
        /*0030*/ 	.string	"-v  -suppress-debug-info  -lineinfo  -arch sm_90a "



//--------------------- .note.nv.cuinfo           --------------------------
	.section	.note.nv.cuinfo,"",@"SHT_NOTE"
	.sectionflags	@"SHF_NOTE_NV_CUINFO"
        /*0018*/ 	.short	0x0002
        /*001a*/ 	.short	0x005a
        /*001c*/ 	.short	0x0082
	.zero		2


//--------------------- .nv.info                  --------------------------
	.section	.nv.info,"",@"SHT_CUDA_INFO"
	.align	4


	//----- nvinfo : EIATTR_REGCOUNT
	.align		4
        /*0000*/ 	.byte	0x04, 0x2f
        /*0002*/ 	.short	(.L_2 - .L_1)
	.align		4
.L_1:
        /*0004*/ 	.word	index@(attn_fwd)
        /*0008*/ 	.word	0x000000ff


	//----- nvinfo : EIATTR_FRAME_SIZE
	.align		4
.L_2:
        /*000c*/ 	.byte	0x04, 0x11
        /*000e*/ 	.short	(.L_4 - .L_3)
	.align		4
.L_3:
        /*0010*/ 	.word	index@(attn_fwd)
        /*0014*/ 	.word	0x000029f8


	//----- nvinfo : EIATTR_MIN_STACK_SIZE
	.align		4
.L_4:
        /*0018*/ 	.byte	0x04, 0x12
        /*001a*/ 	.short	(.L_6 - .L_5)
	.align		4
.L_5:
        /*001c*/ 	.word	index@(attn_fwd)
        /*0020*/ 	.word	0x000029f8
.L_6:


//--------------------- .nv.compat                --------------------------
	.section	.nv.compat,"",@"SHT_CUDA_COMPAT_INFO"
	.align	4
        /*0000*/ 	.byte	0x02, 0x09, 0x01, 0x00, 0x02, 0x02, 0x04, 0x00, 0x02, 0x05, 0x05, 0x00, 0x03, 0x07, 0x01, 0x01
        /*0010*/ 	.byte	0x02, 0x03, 0x00, 0x00, 0x02, 0x06, 0x01, 0x00, 0x04, 0x0b, 0x08, 0x00, 0x00, 0x00, 0x00, 0x00
        /*0020*/ 	.byte	0x00, 0x00, 0x00, 0x00


//--------------------- .nv.info.attn_fwd         --------------------------
	.section	.nv.info.attn_fwd,"",@"SHT_CUDA_INFO"
	.sectionflags	@""
	.align	4


	//----- nvinfo : EIATTR_CUDA_API_VERSION
	.align		4
        /*0000*/ 	.byte	0x04, 0x37
        /*0002*/ 	.short	(.L_8 - .L_7)
.L_7:
        /*0004*/ 	.word	0x00000082


	//----- nvinfo : EIATTR_KPARAM_INFO
	.align		4
.L_8:
        /*0008*/ 	.byte	0x04, 0x17
        /*000a*/ 	.short	(.L_10 - .L_9)
.L_9:
        /*000c*/ 	.word	0x00000000
        /*0010*/ 	.short	0x0019
        /*0012*/ 	.short	0x0080
        /*0014*/ 	.byte	0x00, 0xf4, 0x21, 0x00


	//----- nvinfo : EIATTR_KPARAM_INFO
	.align		4
.L_10:
        /*0018*/ 	.byte	0x04, 0x17
        /*001a*/ 	.short	(.L_12 - .L_11)
.L_11:
        /*001c*/ 	.word	0x00000000
        /*0020*/ 	.short	0x0018
        /*0022*/ 	.short	0x0078
        /*0024*/ 	.byte	0x00, 0xf4, 0x21, 0x00


	//----- nvinfo : EIATTR_KPARAM_INFO
	.align		4
.L_12:
        /*0028*/ 	.byte	0x04, 0x17
        /*002a*/ 	.short	(.L_14 - .L_13)
.L_13:
        /*002c*/ 	.word	0x00000000
        /*0030*/ 	.short	0x0017
        /*0032*/ 	.short	0x0070
        /*0034*/ 	.byte	0x00, 0xf0, 0x11, 0x00


	//----- nvinfo : EIATTR_KPARAM_INFO
	.align		4
.L_14:
        /*0038*/ 	.byte	0x04, 0x17
        /*003a*/ 	.short	(.L_16 - .L_15)
.L_15:
        /*003c*/ 	.word	0x00000000
        /*0040*/ 	.short	0x0016
        /*0042*/ 	.short	0x006c
        /*0044*/ 	.byte	0x00, 0xf0, 0x11, 0x00


	//----- nvinfo : EIATTR_KPARAM_INFO
	.align		4
.L_16:
        /*0048*/ 	.byte	0x04, 0x17
        /*004a*/ 	.short	(.L_18 - .L_17)
.L_17:
        /*004c*/ 	.word	0x00000000
        /*0050*/ 	.short	0x0015
        /*0052*/ 	.short	0x0068
        /*0054*/ 	.byte	0x00, 0xf0, 0x11, 0x00


	//----- nvinfo : EIATTR_KPARAM_INFO
	.align		4
.L_18:
        /*0058*/ 	.byte	0x04, 0x17
        /*005a*/ 	.short	(.L_20 - .L_19)
.L_19:
        /*005c*/ 	.word	0x00000000
        /*0060*/ 	.short	0x0014
        /*0062*/ 	.short	0x0064
        /*0064*/ 	.byte	0x00, 0xf0, 0x11, 0x00


	//----- nvinfo : EIATTR_KPARAM_INFO
	.align		4
.L_20:
        /*0068*/ 	.byte	0x04, 0x17
        /*006a*/ 	.short	(.L_22 - .L_21)
.L_21:
        /*006c*/ 	.word	0x00000000
        /*0070*/ 	.short	0x0013
        /*0072*/ 	.short	0x0060
        /*0074*/ 	.byte	0x00, 0xf0, 0x11, 0x00


	//----- nvinfo : EIATTR_KPARAM_INFO
	.align		4
.L_22:
        /*0078*/ 	.byte	0x04, 0x17
        /*007a*/ 	.short	(.L_24 - .L_23)
.L_23:
        /*007c*/ 	.word	0x00000000
        /*0080*/ 	.short	0x0012
        /*0082*/ 	.short	0x005c
        /*0084*/ 	.byte	0x00, 0xf0, 0x11, 0x00


	//----- nvinfo : EIATTR_KPARAM_INFO
	.align		4
.L_24:
        /*0088*/ 	.byte	0x04, 0x17
        /*008a*/ 	.short	(.L_26 - .L_25)
.L_25:
        /*008c*/ 	.word	0x00000000
        /*0090*/ 	.short	0x0011
        /*0092*/ 	.short	0x0058
        /*0094*/ 	.byte	0x00, 0xf0, 0x11, 0x00


	//----- nvinfo : EIATTR_KPARAM_INFO
	.align		4
.L_26:
        /*0098*/ 	.byte	0x04, 0x17
        /*009a*/ 	.short	(.L_28 - .L_27)
.L_27:
        /*009c*/ 	.word	0x00000000
        /*00a0*/ 	.short	0x0010
        /*00a2*/ 	.short	0x0054
        /*00a4*/ 	.byte	0x00, 0xf0, 0x11, 0x00


	//----- nvinfo : EIATTR_KPARAM_INFO
	.align		4
.L_28:
        /*00a8*/ 	.byte	0x04, 0x17
        /*00aa*/ 	.short	(.L_30 - .L_29)
.L_29:
        /*00ac*/ 	.word	0x00000000
        /*00b0*/ 	.short	0x000f
        /*00b2*/ 	.short	0x0050
        /*00b4*/ 	.byte	0x00, 0xf0, 0x11, 0x00


	//----- nvinfo : EIATTR_KPARAM_INFO
	.align		4
.L_30:
        /*00b8*/ 	.byte	0x04, 0x17
        /*00ba*/ 	.short	(.L_32 - .L_31)
.L_31:
        /*00bc*/ 	.word	0x00000000
        /*00c0*/ 	.short	0x000e
        /*00c2*/ 	.short	0x004c
        /*00c4*/ 	.byte	0x00, 0xf0, 0x11, 0x00


	//----- nvinfo : EIATTR_KPARAM_INFO
	.align		4
.L_32:
        /*00c8*/ 	.byte	0x04, 0x17
        /*00ca*/ 	.short	(.L_34 - .L_33)
.L_33:
        /*00cc*/ 	.word	0x00000000
        /*00d0*/ 	.short	0x000d
        /*00d2*/ 	.short	0x0048
        /*00d4*/ 	.byte	0x00, 0xf0, 0x11, 0x00


	//----- nvinfo : EIATTR_KPARAM_INFO
	.align		4
.L_34:
        /*00d8*/ 	.byte	0x04, 0x17
        /*00da*/ 	.short	(.L_36 - .L_35)
.L_35:
        /*00dc*/ 	.word	0x00000000
        /*00e0*/ 	.short	0x000c
        /*00e2*/ 	.short	0x0044
        /*00e4*/ 	.byte	0x00, 0xf0, 0x11, 0x00


	//----- nvinfo : EIATTR_KPARAM_INFO
	.align		4
.L_36:
        /*00e8*/ 	.byte	0x04, 0x17
        /*00ea*/ 	.short	(.L_38 - .L_37)
.L_37:
        /*00ec*/ 	.word	0x00000000
        /*00f0*/ 	.short	0x000b
        /*00f2*/ 	.short	0x0040
        /*00f4*/ 	.byte	0x00, 0xf0, 0x11, 0x00


	//----- nvinfo : EIATTR_KPARAM_INFO
	.align		4
.L_38:
        /*00f8*/ 	.byte	0x04, 0x17
        /*00fa*/ 	.short	(.L_40 - .L_39)
.L_39:
        /*00fc*/ 	.word	0x00000000
        /*0100*/ 	.short	0x000a
        /*0102*/ 	.short	0x003c
        /*0104*/ 	.byte	0x00, 0xf0, 0x11, 0x00


	//----- nvinfo : EIATTR_KPARAM_INFO
	.align		4
.L_40:
        /*0108*/ 	.byte	0x04, 0x17
        /*010a*/ 	.short	(.L_42 - .L_41)
.L_41:
        /*010c*/ 	.word	0x00000000
        /*0110*/ 	.short	0x0009
        /*0112*/ 	.short	0x0038
        /*0114*/ 	.byte	0x00, 0xf0, 0x11, 0x00


	//----- nvinfo : EIATTR_KPARAM_INFO
	.align		4
.L_42:
        /*0118*/ 	.byte	0x04, 0x17
        /*011a*/ 	.short	(.L_44 - .L_43)
.L_43:
        /*011c*/ 	.word	0x00000000
        /*0120*/ 	.short	0x0008
        /*0122*/ 	.short	0x0034
        /*0124*/ 	.byte	0x00, 0xf0, 0x11, 0x00


	//----- nvinfo : EIATTR_KPARAM_INFO
	.align		4
.L_44:
        /*0128*/ 	.byte	0x04, 0x17
        /*012a*/ 	.short	(.L_46 - .L_45)
.L_45:
        /*012c*/ 	.word	0x00000000
        /*0130*/ 	.short	0x0007
        /*0132*/ 	.short	0x0030
        /*0134*/ 	.byte	0x00, 0xf0, 0x11, 0x00


	//----- nvinfo : EIATTR_KPARAM_INFO
	.align		4
.L_46:
        /*0138*/ 	.byte	0x04, 0x17
        /*013a*/ 	.short	(.L_48 - .L_47)
.L_47:
        /*013c*/ 	.word	0x00000000
        /*0140*/ 	.short	0x0006
        /*0142*/ 	.short	0x002c
        /*0144*/ 	.byte	0x00, 0xf0, 0x11, 0x00


	//----- nvinfo : EIATTR_KPARAM_INFO
	.align		4
.L_48:
        /*0148*/ 	.byte	0x04, 0x17
        /*014a*/ 	.short	(.L_50 - .L_49)
.L_49:
        /*014c*/ 	.word	0x00000000
        /*0150*/ 	.short	0x0005
        /*0152*/ 	.short	0x0028
        /*0154*/ 	.byte	0x00, 0xf0, 0x11, 0x00


	//----- nvinfo : EIATTR_KPARAM_INFO
	.align		4
.L_50:
        /*0158*/ 	.byte	0x04, 0x17
        /*015a*/ 	.short	(.L_52 - .L_51)
.L_51:
        /*015c*/ 	.word	0x00000000
        /*0160*/ 	.short	0x0004
        /*0162*/ 	.short	0x0020
        /*0164*/ 	.byte	0x00, 0xf4, 0x21, 0x00


	//----- nvinfo : EIATTR_KPARAM_INFO
	.align		4
.L_52:
        /*0168*/ 	.byte	0x04, 0x17
        /*016a*/ 	.short	(.L_54 - .L_53)
.L_53:
        /*016c*/ 	.word	0x00000000
        /*0170*/ 	.short	0x0003
        /*0172*/ 	.short	0x0018
        /*0174*/ 	.byte	0x00, 0xf4, 0x21, 0x00


	//----- nvinfo : EIATTR_KPARAM_INFO
	.align		4
.L_54:
        /*0178*/ 	.byte	0x04, 0x17
        /*017a*/ 	.short	(.L_56 - .L_55)
.L_55:
        /*017c*/ 	.word	0x00000000
        /*0180*/ 	.short	0x0002
        /*0182*/ 	.short	0x0010
        /*0184*/ 	.byte	0x00, 0xf4, 0x21, 0x00


	//----- nvinfo : EIATTR_KPARAM_INFO
	.align		4
.L_56:
        /*0188*/ 	.byte	0x04, 0x17
        /*018a*/ 	.short	(.L_58 - .L_57)
.L_57:
        /*018c*/ 	.word	0x00000000
        /*0190*/ 	.short	0x0001
        /*0192*/ 	.short	0x0008
        /*0194*/ 	.byte	0x00, 0xf4, 0x21, 0x00


	//----- nvinfo : EIATTR_KPARAM_INFO
	.align		4
.L_58:
        /*0198*/ 	.byte	0x04, 0x17
        /*019a*/ 	.short	(.L_60 - .L_59)
.L_59:
        /*019c*/ 	.word	0x00000000
        /*01a0*/ 	.short	0x0000
        /*01a2*/ 	.short	0x0000
        /*01a4*/ 	.byte	0x00, 0xf4, 0x21, 0x00


	//----- nvinfo : EIATTR_SPARSE_MMA_MASK
	.align		4
.L_60:
        /*01a8*/ 	.byte	0x03, 0x50
        /*01aa*/ 	.short	0x0000


	//----- nvinfo : EIATTR_MAXREG_COUNT
	.align		4
        /*01ac*/ 	.byte	0x03, 0x1b
        /*01ae*/ 	.short	0x00ff


	//----- nvinfo : EIATTR_NUM_BARRIERS
	.align		4
        /*01b0*/ 	.byte	0x02, 0x4c
        /*01b2*/ 	.byte	0x01
	.zero		1


	//----- nvinfo : EIATTR_ANNOTATIONS
	.align		4
        /*01b4*/ 	.byte	0x04, 0x55
        /*01b6*/ 	.short	(.L_62 - .L_61)


	//   ....[0]....
.L_61:
        /*01b8*/ 	.word	0x00000001
        /*01bc*/ 	.byte	0xd0, 0x0c, 0x00, 0x00, 0x01, 0x00, 0x00, 0x00, 0x80, 0x10, 0x00, 0x00, 0x01, 0x00, 0x00, 0x00
        /* <DEDUP_REMOVED lines=3362> */
        /*d3ec*/ 	.byte	0x90, 0x3e, 0x05, 0x00


	//----- nvinfo : EIATTR_MERCURY_ISA_VERSION
	.align		4
.L_62:
        /*d3f0*/ 	.byte	0x03, 0x5f
        /*d3f2*/ 	.short	0x0101


	//----- nvinfo : EIATTR_COOP_GROUP_MASK_REGIDS
	.align		4
        /*d3f4*/ 	.byte	0x04, 0x29
        /*d3f6*/ 	.short	(.L_64 - .L_63)


	//   ....[0]....
.L_63:
        /*d3f8*/ 	.word	0xffffffff


	//   ....[1]....
        /*d3fc*/ 	.word	0xffffffff


	//   ....[2]....
        /*d400*/ 	.word	0xffffffff


	//   ....[3]....
        /*d404*/ 	.word	0xffffffff


	//   ....[4]....
        /*d408*/ 	.word	0xffffffff


	//   ....[5]....
        /*d40c*/ 	.word	0xffffffff


	//   ....[6]....
        /*d410*/ 	.word	0xffffffff


	//   ....[7]....
        /*d414*/ 	.word	0xffffffff


	//   ....[8]....
        /*d418*/ 	.word	0xffffffff


	//   ....[9]....
        /*d41c*/ 	.word	0xffffffff


	//   ....[10]....
        /*d420*/ 	.word	0xffffffff


	//   ....[11]....
        /*d424*/ 	.word	0xffffffff


	//   ....[12]....
        /*d428*/ 	.word	0xffffffff


	//   ....[13]....
        /*d42c*/ 	.word	0xffffffff


	//   ....[14]....
        /*d430*/ 	.word	0xffffffff


	//   ....[15]....
        /*d434*/ 	.word	0xffffffff


	//----- nvinfo : EIATTR_COOP_GROUP_INSTR_OFFSETS
	.align		4
.L_64:
        /*d438*/ 	.byte	0x04, 0x28
        /*d43a*/ 	.short	(.L_66 - .L_65)


	//   ....[0]....
.L_65:
        /*d43c*/ 	.word	0x00026340


	//   ....[1]....
        /*d440*/ 	.word	0x00026410


	//   ....[2]....
        /*d444*/ 	.word	0x00026420


	//   ....[3]....
        /*d448*/ 	.word	0x00026450


	//   ....[4]....
        /*d44c*/ 	.word	0x00033740


	//   ....[5]....
        /*d450*/ 	.word	0x00033760


	//   ....[6]....
        /*d454*/ 	.word	0x00033780


	//   ....[7]....
        /*d458*/ 	.word	0x000337a0


	//   ....[8]....
        /*d45c*/ 	.word	0x00036fe0


	//   ....[9]....
        /*d460*/ 	.word	0x00037010


	//   ....[10]....
        /*d464*/ 	.word	0x00037070


	//   ....[11]....
        /*d468*/ 	.word	0x00037080


	//   ....[12]....
        /*d46c*/ 	.word	0x000370d0


	//   ....[13]....
        /*d470*/ 	.word	0x000370e0


	//   ....[14]....
        /*d474*/ 	.word	0x00037100


	//   ....[15]....
        /*d478*/ 	.word	0x00037110


	//----- nvinfo : EIATTR_EXIT_INSTR_OFFSETS
	.align		4
.L_66:
        /*d47c*/ 	.byte	0x04, 0x1c
        /*d47e*/ 	.short	(.L_68 - .L_67)


	//   ....[0]....
.L_67:
        /*d480*/ 	.word	0x000579b0


	//----- nvinfo : EIATTR_REQNTID
	.align		4
.L_68:
        /*d484*/ 	.byte	0x04, 0x10
        /*d486*/ 	.short	(.L_70 - .L_69)
.L_69:
        /*d488*/ 	.word	0x00000100
        /*d48c*/ 	.word	0x00000001
        /*d490*/ 	.word	0x00000001


	//----- nvinfo : EIATTR_CBANK_PARAM_SIZE
	.align		4
.L_70:
        /*d494*/ 	.byte	0x03, 0x19
        /*d496*/ 	.short	0x0088


	//----- nvinfo : EIATTR_PARAM_CBANK
	.align		4
        /*d498*/ 	.byte	0x04, 0x0a
        /*d49a*/ 	.short	(.L_72 - .L_71)
	.align		4
.L_71:
        /*d49c*/ 	.word	index@(.nv.constant0.attn_fwd)
        /*d4a0*/ 	.short	0x0210
        /*d4a2*/ 	.short	0x0088


	//----- nvinfo : EIATTR_SW_WAR
	.align		4
.L_72:
        /*d4a4*/ 	.byte	0x04, 0x36
        /*d4a6*/ 	.short	(.L_74 - .L_73)
.L_73:
        /*d4a8*/ 	.word	0x00000008
.L_74:


//--------------------- .nv.callgraph             --------------------------
	.section	.nv.callgraph,"",@"SHT_CUDA_CALLGRAPH"
	.align	4
	.sectionentsize	8
	.align		4
        /*0000*/ 	.word	0x00000000
	.align		4
        /*0004*/ 	.word	0xffffffff
	.align		4
        /*0008*/ 	.word	0x00000000
	.align		4
        /*000c*/ 	.word	0xfffffffe
	.align		4
        /*0010*/ 	.word	0x00000000
	.align		4
        /*0014*/ 	.word	0xfffffffd
	.align		4
        /*0018*/ 	.word	0x00000000
	.align		4
        /*001c*/ 	.word	0xfffffffc


//--------------------- .nv.constant4             --------------------------
	.section	.nv.constant4,"a",@progbits
	.align	8
	.align		8
.nv.constant4:
        /*0000*/ 	.dword	_$_str


//--------------------- .text.attn_fwd            --------------------------
	.section	.text.attn_fwd,"ax",@progbits
	.align	128
        .global         attn_fwd
        .type           attn_fwd,@function
        .size           attn_fwd,(.L_x_3 - attn_fwd)
        .other          attn_fwd,@"STO_CUDA_ENTRY STV_DEFAULT"
attn_fwd:
.text.attn_fwd:
[----:B------:R-:W0:Y:S01]  /*0000*/  LDC R1, c[0x0][0x28] ;  /* 0x00000a00ff017b82 */ /* 0x000e220000000800 */
[----:B------:R-:W1:Y:S07]  /*0010*/  S2R R2, SR_CTAID.X ;  /* 0x0000000000027919 */ /* 0x000e6e0000002500 */
[----:B------:R-:W2:Y:S01]  /*0020*/  LDC.64 R4, c[0x0][0x240] ;  /* 0x00009000ff047b82 */ /* 0x000ea20000000a00 */
[----:B------:R-:W-:Y:S01]  /*0030*/  ULDC.64 UR4, c[0x0][0x208] ;  /* 0x0000820000047ab9 */ /* 0x000fe20000000a00 */
[----:B0-----:R-:W-:Y:S01]  /*0040*/  IADD3 R1, R1, -0x29f8, RZ ;  /* 0xffffd60801017810 */ /* 0x001fe20007ffe0ff */
[----:B------:R-:W1:Y:S01]  /*0050*/  S2R R70, SR_TID.X ;  /* 0x0000000000467919 */ /* 0x000e620000002100 */
[----:B------:R-:W2:Y:S04]  /*0060*/  S2R R0, SR_CTAID.Y ;  /* 0x0000000000007919 */ /* 0x000ea80000002600 */
[----:B------:R-:W0:Y:S01]  /*0070*/  LDC.64 R6, c[0x0][0x210] ;  /* 0x00008400ff067b82 */ /* 0x000e220000000a00 */
[----:B------:R-:W3:Y:S07]  /*0080*/  S2R R3, SR_CgaCtaId ;  /* 0x0000000000037919 */ /* 0x000eee0000008800 */
[----:B------:R-:W4:Y:S08]  /*0090*/  LDC R27, c[0x0][0x248] ;  /* 0x00009200ff1b7b82 */ /* 0x000f300000000800 */
[----:B------:R-:W5:Y:S08]  /*00a0*/  LDC R101, c[0x0][0x248] ;  /* 0x00009200ff657b82 */ /* 0x000f700000000800 */
[----:B------:R-:W5:Y:S01]  /*00b0*/  LDC R103, c[0x0][0x248] ;  /* 0x00009200ff677b82 */ /* 0x000f620000000800 */
[----:B-1----:R-:W-:Y:S01]  /*00c0*/  PRMT R2, R70, 0x6540, R2 ;  /* 0x0000654046027816 */ /* 0x002fe20000000002 */
[----:B--2---:R-:W-:-:S06]  /*00d0*/  IMAD R0, R0, R4, RZ ;  /* 0x0000000400007224 */ /* 0x004fcc00078e02ff */
[----:B------:R-:W1:Y:S01]  /*00e0*/  LDC R50, c[0x0][0x248] ;  /* 0x00009200ff327b82 */ /* 0x000e620000000800 */
[----:B------:R-:W-:Y:S02]  /*00f0*/  IMAD R2, R2, R5, RZ ;  /* 0x0000000502027224 */ /* 0x000fe400078e02ff */
[----:B----4-:R-:W-:Y:S01]  /*0100*/  IMAD R22, R27, 0x90, RZ ;  /* 0x000000901b167824 */ /* 0x010fe200078e02ff */
[C---:B------:R-:W-:Y:S01]  /*0110*/  SHF.L.U32 R123, R0.reuse, 0x1, RZ ;  /* 0x00000001007b7819 */ /* 0x040fe200000006ff */
[----:B------:R-:W-:Y:S01]  /*0120*/  IMAD.HI R0, R0, 0x2, RZ ;  /* 0x0000000200007827 */ /* 0x000fe200078e02ff */
[C---:B------:R-:W-:Y:S02]  /*0130*/  SHF.L.U32 R122, R2.reuse, 0x1, RZ ;  /* 0x00000001027a7819 */ /* 0x040fe400000006ff */
[----:B------:R-:W2:Y:S01]  /*0140*/  LDC R48, c[0x0][0x248] ;  /* 0x00009200ff307b82 */ /* 0x000ea20000000800 */
[----:B------:R-:W-:Y:S01]  /*0150*/  IMAD.HI R2, R2, 0x2, RZ ;  /* 0x0000000202027827 */ /* 0x000fe200078e02ff */
[----:B0-----:R-:W-:-:S03]  /*0160*/  IADD3 R122, P0, P1, R122, R6, R123 ;  /* 0x000000067a7a7210 */ /* 0x001fc6000791e07b */
[C---:B------:R-:W-:Y:S01]  /*0170*/  IMAD R45, R27.reuse, 0x48, RZ ;  /* 0x000000481b2d7824 */ /* 0x040fe200078e02ff */
[----:B------:R-:W-:Y:S01]  /*0180*/  IADD3.X R123, R2, R7, R0, P0, P1 ;  /* 0x00000007027b7210 */ /* 0x000fe200007e2400 */
[C---:B------:R-:W-:Y:S01]  /*0190*/  IMAD R7, R27.reuse, 0x50, RZ ;  /* 0x000000501b077824 */ /* 0x040fe200078e02ff */
[-C--:B------:R-:W-:Y:S01]  /*01a0*/  IADD3 R62, P0, R22, R122.reuse, RZ ;  /* 0x0000007a163e7210 */ /* 0x080fe20007f1e0ff */
[C---:B------:R-:W-:Y:S01]  /*01b0*/  IMAD R19, R27.reuse, 0x28, RZ ;  /* 0x000000281b137824 */ /* 0x040fe200078e02ff */
[----:B------:R-:W-:Y:S01]  /*01c0*/  MOV R0, 0x400 ;  /* 0x0000040000007802 */ /* 0x000fe20000000f00 */
[----:B------:R-:W-:Y:S01]  /*01d0*/  IMAD R16, R27, 0xa0, RZ ;  /* 0x000000a01b107824 */ /* 0x000fe200078e02ff */
[-C--:B------:R-:W-:Y:S01]  /*01e0*/  LEA.HI.X.SX32 R63, R45, R123.reuse, 0x1, P0 ;  /* 0x0000007b2d3f7211 */ /* 0x080fe200000f0eff */
[----:B------:R-:W-:Y:S01]  /*01f0*/  IMAD R5, R27, 0x30, RZ ;  /* 0x000000301b057824 */ /* 0x000fe200078e02ff */
[----:B------:R-:W-:Y:S01]  /*0200*/  IADD3 R2, P0, R7, R122, RZ ;  /* 0x0000007a07027210 */ /* 0x000fe20007f1e0ff */
[----:B------:R-:W-:Y:S01]  /*0210*/  IMAD R17, R27, 0xb0, RZ ;  /* 0x000000b01b117824 */ /* 0x000fe200078e02ff */
[----:B---3--:R-:W-:Y:S01]  /*0220*/  LEA R66, R3, R0, 0x18 ;  /* 0x0000000003427211 */ /* 0x008fe200078ec0ff */
[----:B------:R-:W-:Y:S01]  /*0230*/  IMAD R93, R27, 0x18, RZ ;  /* 0x000000181b5d7824 */ /* 0x000fe200078e02ff */
[-C--:B------:R-:W-:Y:S01]  /*0240*/  LEA.HI.X.SX32 R3, R19, R123.reuse, 0x1, P0 ;  /* 0x0000007b13037211 */ /* 0x080fe200000f0eff */
[C---:B------:R-:W-:Y:S01]  /*0250*/  IMAD R11, R27.reuse, 0x60, RZ ;  /* 0x000000601b0b7824 */ /* 0x040fe200078e02ff */
[-C--:B------:R-:W-:Y:S01]  /*0260*/  IADD3 R6, P1, R16, R122.reuse, RZ ;  /* 0x0000007a10067210 */ /* 0x080fe20007f3e0ff */
[----:B------:R-:W-:Y:S01]  /*0270*/  IMAD R26, R27, 0xc0, RZ ;  /* 0x000000c01b1a7824 */ /* 0x000fe200078e02ff */
[-C--:B------:R-:W-:Y:S01]  /*0280*/  IADD3 R24, P0, R5, R122.reuse, RZ ;  /* 0x0000007a05187210 */ /* 0x080fe20007f1e0ff */
[----:B------:R-:W-:Y:S01]  /*0290*/  IMAD R23, R27, 0x58, RZ ;  /* 0x000000581b177824 */ /* 0x000fe200078e02ff */
[-C--:B------:R-:W-:Y:S01]  /*02a0*/  IADD3 R8, P2, R17, R122.reuse, RZ ;  /* 0x0000007a11087210 */ /* 0x080fe20007f5e0ff */
[----:B------:R0:W3:Y:S01]  /*02b0*/  LDG.E.U16 R47, desc[UR4][R2.64] ;  /* 0x00000004022f7981 */ /* 0x0000e2000c1e1500 */
[-C--:B------:R-:W-:Y:S01]  /*02c0*/  LEA.HI.X.SX32 R7, R7, R123.reuse, 0x1, P1 ;  /* 0x0000007b07077211 */ /* 0x080fe200008f0eff */
[----:B------:R-:W-:Y:S01]  /*02d0*/  IMAD R13, R27, 0x70, RZ ;  /* 0x000000701b0d7824 */ /* 0x000fe200078e02ff */
[-C--:B------:R-:W-:Y:S01]  /*02e0*/  LEA.HI.X.SX32 R25, R93, R123.reuse, 0x1, P0 ;  /* 0x0000007b5d197211 */ /* 0x080fe200000f0eff */
[----:B------:R-:W-:Y:S01]  /*02f0*/  IMAD R55, R27, 0xd0, RZ ;  /* 0x000000d01b377824 */ /* 0x000fe200078e02ff */
[-C--:B------:R-:W-:Y:S01]  /*0300*/  IADD3 R4, P0, R11, R122.reuse, RZ ;  /* 0x0000007a0b047210 */ /* 0x080fe20007f1e0ff */
[----:B------:R-:W-:Y:S01]  /*0310*/  IMAD R64, R27, 0xe0, RZ ;  /* 0x000000e01b407824 */ /* 0x000fe200078e02ff */
[-C--:B------:R-:W-:Y:S01]  /*0320*/  LEA.HI.X.SX32 R9, R23, R123.reuse, 0x1, P2 ;  /* 0x0000007b17097211 */ /* 0x080fe200010f0eff */
[----:B------:R4:W3:Y:S01]  /*0330*/  LDG.E.U16 R61, desc[UR4][R6.64] ;  /* 0x00000004063d7981 */ /* 0x0008e2000c1e1500 */
[----:B------:R-:W3:Y:S01]  /*0340*/  LDC R197, c[0x0][0x248] ;  /* 0x00009200ffc57b82 */ /* 0x000ee20000000800 */
[-C--:B0-----:R-:W-:Y:S01]  /*0350*/  IADD3 R2, P1, R26, R122.reuse, RZ ;  /* 0x0000007a1a027210 */ /* 0x081fe20007f3e0ff */
[----:B------:R-:W-:Y:S01]  /*0360*/  IMAD R75, R27, 0x38, RZ ;  /* 0x000000381b4b7824 */ /* 0x000fe200078e02ff */
[-C--:B------:R-:W-:Y:S01]  /*0370*/  LEA.HI.X.SX32 R5, R5, R123.reuse, 0x1, P0 ;  /* 0x0000007b05057211 */ /* 0x080fe200000f0eff */
[----:B------:R0:W3:Y:S01]  /*0380*/  LDG.E.U16 R24, desc[UR4][R24.64] ;  /* 0x0000000418187981 */ /* 0x0000e2000c1e1500 */
[-C--:B------:R-:W-:Y:S01]  /*0390*/  LEA.HI.X.SX32 R3, R11, R123.reuse, 0x1, P1 ;  /* 0x0000007b0b037211 */ /* 0x080fe200008f0eff */
[----:B------:R-:W-:Y:S01]  /*03a0*/  IMAD R53, R27, 0x68, RZ ;  /* 0x000000681b357824 */ /* 0x000fe200078e02ff */
[-C--:B------:R-:W-:Y:S01]  /*03b0*/  IADD3 R10, P2, R55, R122.reuse, RZ ;  /* 0x0000007a370a7210 */ /* 0x080fe20007f5e0ff */
[----:B------:R-:W-:Y:S01]  /*03c0*/  IMAD R35, R27, 0x12, RZ ;  /* 0x000000121b237824 */ /* 0x000fe200078e02ff */
[-C--:B----4-:R-:W-:Y:S01]  /*03d0*/  IADD3 R6, P0, R13, R122.reuse, RZ ;  /* 0x0000007a0d067210 */ /* 0x090fe20007f1e0ff */
[----:B------:R4:W3:Y:S01]  /*03e0*/  LDG.E.U16 R73, desc[UR4][R8.64] ;  /* 0x0000000408497981 */ /* 0x0008e2000c1e1500 */
[C---:B------:R-:W-:Y:S01]  /*03f0*/  IMAD R39, R27.reuse, 0x22, RZ ;  /* 0x000000221b277824 */ /* 0x040fe200078e02ff */
[----:B------:R-:W3:Y:S01]  /*0400*/  LDC R198, c[0x0][0x248] ;  /* 0x00009200ffc67b82 */ /* 0x000ee20000000800 */
[----:B0-----:R-:W-:Y:S01]  /*0410*/  IMAD R25, R27, 0xf0, RZ ;  /* 0x000000f01b197824 */ /* 0x001fe200078e02ff */
[----:B------:R-:W-:Y:S01]  /*0420*/  LEA.HI.X.SX32 R7, R75, R123, 0x1, P0 ;  /* 0x0000007b4b077211 */ /* 0x000fe200000f0eff */
[----:B------:R0:W3:Y:S01]  /*0430*/  LDG.E.U16 R29, desc[UR4][R2.64] ;  /* 0x00000004021d7981 */ /* 0x0000e2000c1e1500 */
[----:B------:R-:W-:Y:S01]  /*0440*/  IMAD R15, R27, 0x9, RZ ;  /* 0x000000091b0f7824 */ /* 0x000fe200078e02ff */
[----:B----4-:R-:W-:-:S02]  /*0450*/  IADD3 R8, P1, R64, R122, RZ ;  /* 0x0000007a40087210 */ /* 0x010fc40007f3e0ff */
[----:B------:R4:W3:Y:S01]  /*0460*/  LDG.E.U16 R67, desc[UR4][R4.64] ;  /* 0x0000000404437981 */ /* 0x0008e2000c1e1500 */
[-C--:B------:R-:W-:Y:S01]  /*0470*/  LEA.HI.X.SX32 R11, R53, R123.reuse, 0x1, P2 ;  /* 0x0000007b350b7211 */ /* 0x080fe200010f0eff */
[----:B------:R-:W-:Y:S01]  /*0480*/  IMAD R71, R27, 0x78, RZ ;  /* 0x000000781b477824 */ /* 0x000fe200078e02ff */
[-C--:B------:R-:W-:Y:S01]  /*0490*/  IADD3 R12, P2, R25, R122.reuse, RZ ;  /* 0x0000007a190c7210 */ /* 0x080fe20007f5e0ff */
[----:B------:R-:W-:Y:S01]  /*04a0*/  IMAD R49, R27, 0x32, RZ ;  /* 0x000000321b317824 */ /* 0x000fe200078e02ff */
[-C--:B0-----:R-:W-:Y:S01]  /*04b0*/  IADD3 R2, P0, R35, R122.reuse, RZ ;  /* 0x0000007a23027210 */ /* 0x081fe20007f1e0ff */
[----:B------:R-:W-:Y:S01]  /*04c0*/  IMAD R57, R27, 0x42, RZ ;  /* 0x000000421b397824 */ /* 0x000fe200078e02ff */
[-C--:B------:R-:W-:Y:S01]  /*04d0*/  LEA.HI.X.SX32 R9, R13, R123.reuse, 0x1, P1 ;  /* 0x0000007b0d097211 */ /* 0x080fe200008f0eff */
[C---:B------:R-:W-:Y:S01]  /*04e0*/  IMAD R59, R27.reuse, 0x52, RZ ;  /* 0x000000521b3b7824 */ /* 0x040fe200078e02ff */
[----:B------:R0:W3:Y:S01]  /*04f0*/  LDG.E.U16 R69, desc[UR4][R6.64] ;  /* 0x0000000406457981 */ /* 0x0000e2000c1e1500 */
[----:B----4-:R-:W-:Y:S01]  /*0500*/  IMAD R5, R27, 0x11, RZ ;  /* 0x000000111b057824 */ /* 0x010fe200078e02ff */
[-C--:B------:R-:W-:Y:S01]  /*0510*/  IADD3 R4, P1, R39, R122.reuse, RZ ;  /* 0x0000007a27047210 */ /* 0x080fe20007f3e0ff */
[----:B------:R-:W4:Y:S01]  /*0520*/  LDC R210, c[0x0][0x248] ;  /* 0x00009200ffd27b82 */ /* 0x000f220000000800 */
[-C--:B------:R-:W-:Y:S01]  /*0530*/  LEA.HI.X.SX32 R3, R15, R123.reuse, 0x1, P0 ;  /* 0x0000007b0f037211 */ /* 0x080fe200000f0eff */
[----:B------:R5:W4:Y:S01]  /*0540*/  LDG.E.U16 R62, desc[UR4][R62.64] ;  /* 0x000000043e3e7981 */ /* 0x000b22000c1e1500 */
[-C--:B------:R-:W-:Y:S01]  /*0550*/  LEA.HI.X.SX32 R13, R71, R123.reuse, 0x1, P2 ;  /* 0x0000007b470d7211 */ /* 0x080fe200010f0eff */
[----:B------:R-:W-:Y:S01]  /*0560*/  IMAD R21, R27, 0x29, RZ ;  /* 0x000000291b157824 */ /* 0x000fe200078e02ff */
[----:B------:R-:W-:Y:S01]  /*0570*/  LEA.HI.X.SX32 R5, R5, R123, 0x1, P1 ;  /* 0x0000007b05057211 */ /* 0x000fe200008f0eff */
[----:B------:R1:W4:Y:S01]  /*0580*/  LDG.E.U16 R68, desc[UR4][R10.64] ;  /* 0x000000040a447981 */ /* 0x000322000c1e1500 */
[----:B0-----:R-:W-:Y:S01]  /*0590*/  IMAD R7, R27, 0x19, RZ ;  /* 0x000000191b077824 */ /* 0x001fe200078e02ff */
[----:B------:R-:W-:Y:S01]  /*05a0*/  IADD3 R6, P0, R49, R122, RZ ;  /* 0x0000007a31067210 */ /* 0x000fe20007f1e0ff */
[----:B------:R-:W0:Y:S01]  /*05b0*/  LDC R211, c[0x0][0x248] ;  /* 0x00009200ffd37b82 */ /* 0x000e220000000800 */
[----:B------:R2:W4:Y:S01]  /*05c0*/  LDG.E.U16 R74, desc[UR4][R8.64] ;  /* 0x00000004084a7981 */ /* 0x000522000c1e1500 */
[----:B-----5:R-:W-:-:S03]  /*05d0*/  IMAD R63, R27, 0x62, RZ ;  /* 0x000000621b3f7824 */ /* 0x020fc600078e02ff */
[----:B------:R5:W4:Y:S01]  /*05e0*/  LDG.E.U16 R91, desc[UR4][R2.64] ;  /* 0x00000004025b7981 */ /* 0x000b22000c1e1500 */
[----:B-1----:R-:W-:Y:S01]  /*05f0*/  IMAD R11, R27, 0x21, RZ ;  /* 0x000000211b0b7824 */ /* 0x002fe200078e02ff */
[-C--:B------:R-:W-:Y:S02]  /*0600*/  IADD3 R10, P2, R59, R122.reuse, RZ ;  /* 0x0000007a3b0a7210 */ /* 0x080fe40007f5e0ff */
[----:B------:R1:W4:Y:S01]  /*0610*/  LDG.E.U16 R15, desc[UR4][R12.64] ;  /* 0x000000040c0f7981 */ /* 0x000322000c1e1500 */
[----:B------:R-:W0:Y:S01]  /*0620*/  LDC R209, c[0x0][0x248] ;  /* 0x00009200ffd17b82 */ /* 0x000e220000000800 */
[-C--:B--2---:R-:W-:Y:S02]  /*0630*/  IADD3 R8, P1, R57, R122.reuse, RZ ;  /* 0x0000007a39087210 */ /* 0x084fe40007f3e0ff */
[-C--:B------:R-:W-:Y:S01]  /*0640*/  LEA.HI.X.SX32 R7, R7, R123.reuse, 0x1, P0 ;  /* 0x0000007b07077211 */ /* 0x080fe200000f0eff */
[----:B------:R-:W-:Y:S01]  /*0650*/  IMAD R184, R27, 0x92, RZ ;  /* 0x000000921bb87824 */ /* 0x000fe200078e02ff */
[-C--:B------:R-:W-:Y:S01]  /*0660*/  LEA.HI.X.SX32 R9, R11, R123.reuse, 0x1, P1 ;  /* 0x0000007b0b097211 */ /* 0x080fe200008f0eff */
[----:B-----5:R-:W-:Y:S01]  /*0670*/  IMAD R3, R27, 0x31, RZ ;  /* 0x000000311b037824 */ /* 0x020fe200078e02ff */
[-C--:B------:R-:W-:Y:S01]  /*0680*/  LEA.HI.X.SX32 R11, R21, R123.reuse, 0x1, P2 ;  /* 0x0000007b150b7211 */ /* 0x080fe200010f0eff */
[----:B------:R2:W5:Y:S01]  /*0690*/  LDG.E.U16 R90, desc[UR4][R4.64] ;  /* 0x00000004045a7981 */ /* 0x000562000c1e1500 */
[----:B-1----:R-:W-:Y:S01]  /*06a0*/  IADD3 R12, P0, R63, R122, RZ ;  /* 0x0000007a3f0c7210 */ /* 0x002fe20007f1e0ff */
[----:B------:R-:W-:Y:S01]  /*06b0*/  IMAD R33, R27, 0x49, RZ ;  /* 0x000000491b217824 */ /* 0x000fe200078e02ff */
[----:B------:R-:W1:Y:S01]  /*06c0*/  LDC R208, c[0x0][0x248] ;  /* 0x00009200ffd07b82 */ /* 0x000e620000000800 */
[----:B------:R2:W5:Y:S01]  /*06d0*/  LDG.E.U16 R87, desc[UR4][R10.64] ;  /* 0x000000040a577981 */ /* 0x000562000c1e1500 */
[----:B------:R-:W-:Y:S01]  /*06e0*/  LEA.HI.X.SX32 R13, R3, R123, 0x1, P0 ;  /* 0x0000007b030d7211 */ /* 0x000fe200000f0eff */
[----:B------:R-:W-:-:S02]  /*06f0*/  IMAD R3, R27, 0x72, RZ ;  /* 0x000000721b037824 */ /* 0x000fc400078e02ff */
[----:B------:R2:W5:Y:S02]  /*0700*/  LDG.E.U16 R89, desc[UR4][R6.64] ;  /* 0x0000000406597981 */ /* 0x000564000c1e1500 */
[C---:B--2---:R-:W-:Y:S01]  /*0710*/  IMAD R5, R27.reuse, 0x82, RZ ;  /* 0x000000821b057824 */ /* 0x044fe200078e02ff */
[----:B------:R-:W2:Y:S01]  /*0720*/  LDC R206, c[0x0][0x248] ;  /* 0x00009200ffce7b82 */ /* 0x000ea20000000800 */
[C---:B------:R-:W-:Y:S01]  /*0730*/  IMAD R21, R27.reuse, 0x39, RZ ;  /* 0x000000391b157824 */ /* 0x040fe200078e02ff */
[----:B------:R0:W5:Y:S01]  /*0740*/  LDG.E.U16 R88, desc[UR4][R8.64] ;  /* 0x0000000408587981 */ /* 0x000162000c1e1500 */
[-C--:B------:R-:W-:Y:S01]  /*0750*/  IADD3 R10, P2, R184, R122.reuse, RZ ;  /* 0x0000007ab80a7210 */ /* 0x080fe20007f5e0ff */
[C---:B------:R-:W-:Y:S02]  /*0760*/  IMAD R31, R27.reuse, 0x41, RZ ;  /* 0x000000411b1f7824 */ /* 0x040fe400078e02ff */
[----:B------:R-:W-:Y:S01]  /*0770*/  IMAD R186, R27, 0xa2, RZ ;  /* 0x000000a21bba7824 */ /* 0x000fe200078e02ff */
[-C--:B------:R-:W-:Y:S01]  /*0780*/  IADD3 R6, P0, R3, R122.reuse, RZ ;  /* 0x0000007a03067210 */ /* 0x080fe20007f1e0ff */
[----:B------:R-:W-:Y:S01]  /*0790*/  IMAD R192, R27, 0xd2, RZ ;  /* 0x000000d21bc07824 */ /* 0x000fe200078e02ff */
[----:B------:R-:W-:Y:S01]  /*07a0*/  LEA.HI.X.SX32 R11, R33, R123, 0x1, P2 ;  /* 0x0000007b210b7211 */ /* 0x000fe200010f0eff */
[----:B------:R0:W5:Y:S01]  /*07b0*/  LDG.E.U16 R86, desc[UR4][R12.64] ;  /* 0x000000040c567981 */ /* 0x000162000c1e1500 */
[----:B------:R-:W2:Y:S01]  /*07c0*/  LDC R207, c[0x0][0x248] ;  /* 0x00009200ffcf7b82 */ /* 0x000ea20000000800 */
[----:B0-----:R-:W-:-:S02]  /*07d0*/  IADD3 R8, P1, R5, R122, RZ ;  /* 0x0000007a05087210 */ /* 0x001fc40007f3e0ff */
[-C--:B------:R-:W-:Y:S01]  /*07e0*/  LEA.HI.X.SX32 R7, R21, R123.reuse, 0x1, P0 ;  /* 0x0000007b15077211 */ /* 0x080fe200000f0eff */
[----:B------:R0:W5:Y:S01]  /*07f0*/  LDG.E.U16 R83, desc[UR4][R10.64] ;  /* 0x000000040a537981 */ /* 0x000162000c1e1500 */
[-C--:B------:R-:W-:Y:S01]  /*0800*/  LEA.HI.X.SX32 R9, R31, R123.reuse, 0x1, P1 ;  /* 0x0000007b1f097211 */ /* 0x080fe200008f0eff */
[C---:B------:R-:W-:Y:S02]  /*0810*/  IMAD R188, R27.reuse, 0xb2, RZ ;  /* 0x000000b21bbc7824 */ /* 0x040fe400078e02ff */
[C---:B------:R-:W-:Y:S01]  /*0820*/  IMAD R190, R27.reuse, 0xc2, RZ ;  /* 0x000000c21bbe7824 */ /* 0x040fe200078e02ff */
[-C--:B------:R-:W-:Y:S01]  /*0830*/  IADD3 R12, P0, R186, R122.reuse, RZ ;  /* 0x0000007aba0c7210 */ /* 0x080fe20007f1e0ff */
[C---:B------:R-:W-:Y:S01]  /*0840*/  IMAD R13, R27.reuse, 0x51, RZ ;  /* 0x000000511b0d7824 */ /* 0x040fe200078e02ff */
[----:B------:R0:W5:Y:S01]  /*0850*/  LDG.E.U16 R85, desc[UR4][R6.64] ;  /* 0x0000000406557981 */ /* 0x000162000c1e1500 */
[----:B------:R-:W-:Y:S01]  /*0860*/  IMAD R33, R27, 0x69, RZ ;  /* 0x000000691b217824 */ /* 0x000fe200078e02ff */
[----:B------:R-:W2:Y:S01]  /*0870*/  LDC R204, c[0x0][0x248] ;  /* 0x00009200ffcc7b82 */ /* 0x000ea20000000800 */
[-C--:B0-----:R-:W-:Y:S01]  /*0880*/  IADD3 R10, P2, R192, R122.reuse, RZ ;  /* 0x0000007ac00a7210 */ /* 0x081fe20007f5e0ff */
[----:B------:R0:W5:Y:S01]  /*0890*/  LDG.E.U16 R84, desc[UR4][R8.64] ;  /* 0x0000000408547981 */ /* 0x000162000c1e1500 */
[-C--:B------:R-:W-:Y:S01]  /*08a0*/  LEA.HI.X.SX32 R13, R13, R123.reuse, 0x1, P0 ;  /* 0x0000007b0d0d7211 */ /* 0x080fe200000f0eff */
[----:B------:R-:W-:Y:S01]  /*08b0*/  IMAD R21, R27, 0x59, RZ ;  /* 0x000000591b157824 */ /* 0x000fe200078e02ff */
[-C--:B------:R-:W-:Y:S01]  /*08c0*/  LEA.HI.X.SX32 R11, R33, R123.reuse, 0x1, P2 ;  /* 0x0000007b210b7211 */ /* 0x080fe200010f0eff */
[C---:B------:R-:W-:Y:S01]  /*08d0*/  IMAD R31, R27.reuse, 0x61, RZ ;  /* 0x000000611b1f7824 */ /* 0x040fe200078e02ff */
[----:B------:R-:W5:Y:S01]  /*08e0*/  LDG.E.U16 R51, desc[UR4][R122.64] ;  /* 0x000000047a337981 */ /* 0x000f62000c1e1500 */
[-C--:B------:R-:W-:Y:S01]  /*08f0*/  IADD3 R6, P0, R188, R122.reuse, RZ ;  /* 0x0000007abc067210 */ /* 0x080fe20007f1e0ff */
[C---:B------:R-:W-:Y:S01]  /*0900*/  IMAD R194, R27.reuse, 0xe2, RZ ;  /* 0x000000e21bc27824 */ /* 0x040fe200078e02ff */
[----:B------:R-:W5:Y:S01]  /*0910*/  LDC R205, c[0x0][0x248] ;  /* 0x00009200ffcd7b82 */ /* 0x000f620000000800 */
[C---:B------:R-:W-:Y:S01]  /*0920*/  IMAD R152, R27.reuse, 0x102, RZ ;  /* 0x000001021b987824 */ /* 0x040fe200078e02ff */
[-C--:B0-----:R-:W-:Y:S01]  /*0930*/  IADD3 R8, P1, R190, R122.reuse, RZ ;  /* 0x0000007abe087210 */ /* 0x081fe20007f3e0ff */
[----:B------:R-:W-:Y:S01]  /*0940*/  IMAD R151, R27, 0x10a, RZ ;  /* 0x0000010a1b977824 */ /* 0x000fe200078e02ff */
[----:B------:R0:W5:Y:S01]  /*0950*/  LDG.E.U16 R82, desc[UR4][R12.64] ;  /* 0x000000040c527981 */ /* 0x000162000c1e1500 */
[-C--:B------:R-:W-:Y:S01]  /*0960*/  LEA.HI.X.SX32 R7, R21, R123.reuse, 0x1, P0 ;  /* 0x0000007b15077211 */ /* 0x080fe200000f0eff */
[----:B------:R-:W-:Y:S01]  /*0970*/  IMAD R196, R27, 0xf2, RZ ;  /* 0x000000f21bc47824 */ /* 0x000fe200078e02ff */
[----:B------:R-:W-:Y:S01]  /*0980*/  LEA.HI.X.SX32 R9, R31, R123, 0x1, P1 ;  /* 0x0000007b1f097211 */ /* 0x000fe200008f0eff */
[----:B------:R1:W5:Y:S01]  /*0990*/  LDG.E.U16 R79, desc[UR4][R10.64] ;  /* 0x000000040a4f7981 */ /* 0x000362000c1e1500 */
[----:B------:R-:W-:Y:S01]  /*09a0*/  IMAD R31, R27, 0x81, RZ ;  /* 0x000000811b1f7824 */ /* 0x000fe200078e02ff */
[-C--:B------:R-:W-:Y:S01]  /*09b0*/  IADD3 R30, P2, R151, R122.reuse, RZ ;  /* 0x0000007a971e7210 */ /* 0x080fe20007f5e0ff */
[C---:B------:R-:W-:Y:S01]  /*09c0*/  IMAD R33, R27.reuse, 0x85, RZ ;  /* 0x000000851b217824 */ /* 0x040fe200078e02ff */
[----:B------:R1:W5:Y:S01]  /*09d0*/  LDG.E.U16 R80, desc[UR4][R8.64] ;  /* 0x0000000408507981 */ /* 0x000362000c1e1500 */
[----:B------:R-:W5:Y:S01]  /*09e0*/  LDC R214, c[0x0][0x248] ;  /* 0x00009200ffd67b82 */ /* 0x000f620000000800 */
[C---:B0-----:R-:W-:Y:S01]  /*09f0*/  IMAD R13, R27.reuse, 0x71, RZ ;  /* 0x000000711b0d7824 */ /* 0x041fe200078e02ff */
[-C--:B------:R-:W-:Y:S01]  /*0a00*/  IADD3 R12, P0, R194, R122.reuse, RZ ;  /* 0x0000007ac20c7210 */ /* 0x080fe20007f1e0ff */
[----:B------:R-:W-:Y:S01]  /*0a10*/  IMAD R21, R27, 0x79, RZ ;  /* 0x000000791b157824 */ /* 0x000fe200078e02ff */
[----:B------:R0:W5:Y:S01]  /*0a20*/  LDG.E.U16 R81, desc[UR4][R6.64] ;  /* 0x0000000406517981 */ /* 0x000162000c1e1500 */
[----:B-1----:R-:W-:-:S02]  /*0a30*/  IADD3 R10, P1, R152, R122, RZ ;  /* 0x0000007a980a7210 */ /* 0x002fc40007f3e0ff */
[-C--:B------:R-:W-:Y:S01]  /*0a40*/  LEA.HI.X.SX32 R13, R13, R123.reuse, 0x1, P0 ;  /* 0x0000007b0d0d7211 */ /* 0x080fe200000f0eff */
[----:B------:R-:W1:Y:S01]  /*0a50*/  LDC R203, c[0x0][0x248] ;  /* 0x00009200ffcb7b82 */ /* 0x000e620000000800 */
[-C--:B------:R-:W-:Y:S01]  /*0a60*/  IADD3 R20, P0, R196, R122.reuse, RZ ;  /* 0x0000007ac4147210 */ /* 0x080fe20007f1e0ff */
[----:B------:R-:W-:Y:S01]  /*0a70*/  IMAD R9, R27, 0xa, RZ ;  /* 0x0000000a1b097824 */ /* 0x000fe200078e02ff */
[-C--:B------:R-:W-:Y:S01]  /*0a80*/  LEA.HI.X.SX32 R11, R31, R123.reuse, 0x1, P1 ;  /* 0x0000007b1f0b7211 */ /* 0x080fe200008f0eff */
[----:B------:R2:W5:Y:S01]  /*0a90*/  LDG.E.U16 R78, desc[UR4][R12.64] ;  /* 0x000000040c4e7981 */ /* 0x000562000c1e1500 */
[-C--:B------:R-:W-:Y:S01]  /*0aa0*/  LEA.HI.X.SX32 R31, R33, R123.reuse, 0x1, P2 ;  /* 0x0000007b211f7211 */ /* 0x080fe200010f0eff */
[----:B0-----:R-:W-:Y:S01]  /*0ab0*/  IMAD R7, R27, 0x5, RZ ;  /* 0x000000051b077824 */ /* 0x001fe200078e02ff */
[-C--:B------:R-:W-:Y:S01]  /*0ac0*/  LEA.HI.X.SX32 R21, R21, R123.reuse, 0x1, P0 ;  /* 0x0000007b15157211 */ /* 0x080fe200000f0eff */
[----:B------:R-:W-:Y:S01]  /*0ad0*/  IMAD R37, R27, 0x1a, RZ ;  /* 0x0000001a1b257824 */ /* 0x000fe200078e02ff */
[-C--:B------:R-:W-:Y:S01]  /*0ae0*/  IADD3 R6, P0, R9, R122.reuse, RZ ;  /* 0x0000007a09067210 */ /* 0x080fe20007f1e0ff */
[----:B------:R-:W3:Y:S01]  /*0af0*/  LDG.E.U16 R2, desc[UR4][R30.64] ;  /* 0x000000041e027981 */ /* 0x000ee2000c1e1500 */
[----:B------:R-:W0:Y:S02]  /*0b00*/  LDC R102, c[0x0][0x248] ;  /* 0x00009200ff667b82 */ /* 0x000e240000000800 */
[-C--:B------:R-:W-:Y:S01]  /*0b10*/  LEA.HI.X.SX32 R7, R7, R123.reuse, 0x1, P0 ;  /* 0x0000007b07077211 */ /* 0x080fe200000f0eff */
[----:B--2---:R-:W-:Y:S01]  /*0b20*/  IMAD R13, R27, 0x14, RZ ;  /* 0x000000141b0d7824 */ /* 0x004fe200078e02ff */
[----:B------:R2:W5:Y:S04]  /*0b30*/  LDG.E.U16 R77, desc[UR4][R20.64] ;  /* 0x00000004144d7981 */ /* 0x000568000c1e1500 */
[----:B------:R-:W4:Y:S01]  /*0b40*/  LDG.E.U16 R0, desc[UR4][R6.64] ;  /* 0x0000000406007981 */ /* 0x000f22000c1e1500 */
[----:B------:R-:W-:Y:S01]  /*0b50*/  IADD3 R18, P0, R19, R122, RZ ;  /* 0x0000007a13127210 */ /* 0x000fe20007f1e0ff */
[C---:B------:R-:W-:Y:S01]  /*0b60*/  IMAD R41, R27.reuse, 0x24, RZ ;  /* 0x000000241b297824 */ /* 0x040fe200078e02ff */
[----:B------:R-:W0:Y:S01]  /*0b70*/  LDC R212, c[0x0][0x248] ;  /* 0x00009200ffd47b82 */ /* 0x000e220000000800 */
[----:B------:R2:W5:Y:S01]  /*0b80*/  LDG.E.U16 R65, desc[UR4][R10.64] ;  /* 0x000000040a417981 */ /* 0x000562000c1e1500 */
[----:B------:R-:W-:Y:S01]  /*0b90*/  IMAD R33, R27, 0xd, RZ ;  /* 0x0000000d1b217824 */ /* 0x000fe200078e02ff */
[----:B------:R-:W-:-:S02]  /*0ba0*/  LEA.HI.X.SX32 R19, R13, R123, 0x1, P0 ;  /* 0x0000007b0d137211 */ /* 0x000fc400000f0eff */
[----:B--2---:R-:W-:-:S03]  /*0bb0*/  IADD3 R20, P2, R45, R122, RZ ;  /* 0x0000007a2d147210 */ /* 0x004fc60007f5e0ff */
[----:B------:R-:W2:Y:S01]  /*0bc0*/  LDG.E.U16 R32, desc[UR4][R18.64] ;  /* 0x0000000412207981 */ /* 0x000ea2000c1e1500 */
[----:B------:R-:W0:Y:S01]  /*0bd0*/  LDC R105, c[0x0][0x248] ;  /* 0x00009200ff697b82 */ /* 0x000e220000000800 */
[----:B------:R-:W-:Y:S02]  /*0be0*/  IADD3 R10, P0, R37, R122, RZ ;  /* 0x0000007a250a7210 */ /* 0x000fe40007f1e0ff */
[-C--:B------:R-:W-:Y:S02]  /*0bf0*/  LEA.HI.X.SX32 R21, R41, R123.reuse, 0x1, P2 ;  /* 0x0000007b29157211 */ /* 0x080fe400010f0eff */
[----:B------:R-:W-:-:S03]  /*0c00*/  LEA.HI.X.SX32 R11, R33, R123, 0x1, P0 ;  /* 0x0000007b210b7211 */ /* 0x000fc600000f0eff */
[----:B------:R-:W0:Y:S01]  /*0c10*/  LDC R107, c[0x0][0x248] ;  /* 0x00009200ff6b7b82 */ /* 0x000e220000000800 */
[----:B------:R-:W5:Y:S04]  /*0c20*/  LDG.E.U16 R28, desc[UR4][R20.64] ;  /* 0x00000004141c7981 */ /* 0x000f68000c1e1500 */
[----:B------:R-:W5:Y:S01]  /*0c30*/  LDG.E.U16 R14, desc[UR4][R10.64] ;  /* 0x000000040a0e7981 */ /* 0x000f62000c1e1500 */
[----:B------:R-:W-:Y:S02]  /*0c40*/  IADD3 R8, P1, R13, R122, RZ ;  /* 0x0000007a0d087210 */ /* 0x000fe40007f3e0ff */
[----:B------:R-:W0:Y:S02]  /*0c50*/  LDC R108, c[0x0][0x248] ;  /* 0x00009200ff6c7b82 */ /* 0x000e240000000800 */
[----:B------:R-:W-:-:S02]  /*0c60*/  LEA.HI.X.SX32 R9, R9, R123, 0x1, P1 ;  /* 0x0000007b09097211 */ /* 0x000fc400008f0eff */
[-C--:B------:R-:W-:Y:S01]  /*0c70*/  IADD3 R12, P1, R41, R122.reuse, RZ ;  /* 0x0000007a290c7210 */ /* 0x080fe20007f3e0ff */
[----:B------:R-:W-:Y:S01]  /*0c80*/  IMAD R97, R27, 0x88, RZ ;  /* 0x000000881b617824 */ /* 0x000fe200078e02ff */
[----:B------:R-:W-:Y:S01]  /*0c90*/  IADD3 R30, P0, R53, R122, RZ ;  /* 0x0000007a351e7210 */ /* 0x000fe20007f1e0ff */
[----:B------:R-:W-:Y:S01]  /*0ca0*/  IMAD R43, R27, 0x34, RZ ;  /* 0x000000341b2b7824 */ /* 0x000fe200078e02ff */
[-C--:B------:R-:W-:Y:S01]  /*0cb0*/  LEA.HI.X.SX32 R13, R35, R123.reuse, 0x1, P1 ;  /* 0x0000007b230d7211 */ /* 0x080fe200008f0eff */
[----:B------:R-:W-:Y:S01]  /*0cc0*/  IMAD R35, R27, 0x44, RZ ;  /* 0x000000441b237824 */ /* 0x000fe200078e02ff */
[----:B------:R-:W-:Y:S01]  /*0cd0*/  STL [R1+0xa8c], R66 ;  /* 0x000a8c4201007387 */ /* 0x000fe20000100800 */
[----:B------:R-:W0:Y:S03]  /*0ce0*/  LDC R100, c[0x0][0x248] ;  /* 0x00009200ff647b82 */ /* 0x000e260000000800 */
[----:B------:R1:W5:Y:S01]  /*0cf0*/  LDG.E.U16 R45, desc[UR4][R12.64] ;  /* 0x000000040c2d7981 */ /* 0x000362000c1e1500 */
[----:B------:R-:W-:Y:S01]  /*0d00*/  LEA.HI.X.SX32 R31, R43, R123, 0x1, P0 ;  /* 0x0000007b2b1f7211 */ /* 0x000fe200000f0eff */
[----:B------:R-:W-:-:S02]  /*0d10*/  IMAD R33, R27, 0x2a, RZ ;  /* 0x0000002a1b217824 */ /* 0x000fc400078e02ff */
[----:B------:R-:W-:Y:S01]  /*0d20*/  IMAD R7, R27, 0x15, RZ ;  /* 0x000000151b077824 */ /* 0x000fe200078e02ff */
[----:B------:R1:W5:Y:S01]  /*0d30*/  LDG.E.U16 R46, desc[UR4][R8.64] ;  /* 0x00000004082e7981 */ /* 0x000362000c1e1500 */
[----:B------:R-:W0:Y:S01]  /*0d40*/  LDC R111, c[0x0][0x248] ;  /* 0x00009200ff6f7b82 */ /* 0x000e220000000800 */
[----:B-1----:R-:W-:Y:S02]  /*0d50*/  IADD3 R12, P2, R97, R122, RZ ;  /* 0x0000007a610c7210 */ /* 0x002fe40007f5e0ff */
[----:B------:R1:W5:Y:S02]  /*0d60*/  LDG.E.U16 R30, desc[UR4][R30.64] ;  /* 0x000000041e1e7981 */ /* 0x000364000c1e1500 */
[----:B------:R-:W-:-:S03]  /*0d70*/  LEA.HI.X.SX32 R13, R35, R123, 0x1, P2 ;  /* 0x0000007b230d7211 */ /* 0x000fc600010f0eff */
[----:B------:R-:W0:Y:S01]  /*0d80*/  LDC R106, c[0x0][0x248] ;  /* 0x00009200ff6a7b82 */ /* 0x000e220000000800 */
[----:B------:R-:W-:-:S04]  /*0d90*/  IADD3 R6, P0, R33, R122, RZ ;  /* 0x0000007a21067210 */ /* 0x000fc80007f1e0ff */
[-C--:B------:R-:W-:Y:S02]  /*0da0*/  LEA.HI.X.SX32 R7, R7, R123.reuse, 0x1, P0 ;  /* 0x0000007b07077211 */ /* 0x080fe400000f0eff */
[-C--:B------:R-:W-:Y:S01]  /*0db0*/  IADD3 R8, P1, R43, R122.reuse, RZ ;  /* 0x0000007a2b087210 */ /* 0x080fe20007f3e0ff */
[----:B------:R-:W0:Y:S03]  /*0dc0*/  LDC R104, c[0x0][0x248] ;  /* 0x00009200ff687b82 */ /* 0x000e260000000800 */
[-C--:B------:R-:W-:Y:S01]  /*0dd0*/  LEA.HI.X.SX32 R9, R37, R123.reuse, 0x1, P1 ;  /* 0x0000007b25097211 */ /* 0x080fe200008f0eff */
[----:B------:R-:W-:Y:S01]  /*0de0*/  IMAD R37, R27, 0x54, RZ ;  /* 0x000000541b257824 */ /* 0x000fe200078e02ff */
[-C--:B------:R-:W-:Y:S01]  /*0df0*/  IADD3 R18, P1, R35, R122.reuse, RZ ;  /* 0x0000007a23127210 */ /* 0x080fe20007f3e0ff */
[----:B------:R-:W-:Y:S02]  /*0e00*/  IMAD R4, R27, 0xa8, RZ ;  /* 0x000000a81b047824 */ /* 0x000fe400078e02ff */
[----:B------:R1:W5:Y:S01]  /*0e10*/  LDG.E.U16 R44, desc[UR4][R8.64] ;  /* 0x00000004082c7981 */ /* 0x000362000c1e1500 */
[-C--:B------:R-:W-:Y:S01]  /*0e20*/  LEA.HI.X.SX32 R19, R39, R123.reuse, 0x1, P1 ;  /* 0x0000007b27137211 */ /* 0x080fe200008f0eff */
[C---:B------:R-:W-:Y:S01]  /*0e30*/  IMAD R53, R27.reuse, 0xc8, RZ ;  /* 0x000000c81b357824 */ /* 0x040fe200078e02ff */
[-C--:B------:R-:W-:Y:S01]  /*0e40*/  IADD3 R20, P0, R4, R122.reuse, RZ ;  /* 0x0000007a04147210 */ /* 0x080fe20007f1e0ff */
[C---:B------:R-:W-:Y:S01]  /*0e50*/  IMAD R35, R27.reuse, 0x64, RZ ;  /* 0x000000641b237824 */ /* 0x040fe200078e02ff */
[----:B------:R-:W0:Y:S01]  /*0e60*/  LDC R109, c[0x0][0x248] ;  /* 0x00009200ff6d7b82 */ /* 0x000e220000000800 */
[----:B-1----:R-:W-:Y:S01]  /*0e70*/  IMAD R31, R27, 0x1d, RZ ;  /* 0x0000001d1b1f7824 */ /* 0x002fe200078e02ff */
[----:B------:R-:W-:Y:S01]  /*0e80*/  IADD3 R8, P1, R37, R122, RZ ;  /* 0x0000007a25087210 */ /* 0x000fe20007f3e0ff */
[----:B------:R-:W-:Y:S01]  /*0e90*/  IMAD R60, R27, 0xe8, RZ ;  /* 0x000000e81b3c7824 */ /* 0x000fe200078e02ff */
[----:B------:R1:W5:Y:S04]  /*0ea0*/  LDG.E.U16 R43, desc[UR4][R18.64] ;  /* 0x00000004122b7981 */ /* 0x000368000c1e1500 */
[----:B------:R-:W0:Y:S01]  /*0eb0*/  LDC R110, c[0x0][0x248] ;  /* 0x00009200ff6e7b82 */ /* 0x000e220000000800 */
[-C--:B------:R-:W-:Y:S01]  /*0ec0*/  LEA.HI.X.SX32 R9, R33, R123.reuse, 0x1, P1 ;  /* 0x0000007b21097211 */ /* 0x080fe200008f0eff */
[----:B------:R-:W-:Y:S01]  /*0ed0*/  IMAD R33, R27, 0x3a, RZ ;  /* 0x0000003a1b217824 */ /* 0x000fe200078e02ff */
[----:B------:R-:W-:-:S05]  /*0ee0*/  LEA.HI.X.SX32 R21, R37, R123, 0x1, P0 ;  /* 0x0000007b25157211 */ /* 0x000fca00000f0eff */
[----:B------:R-:W0:Y:S08]  /*0ef0*/  LDC R112, c[0x0][0x248] ;  /* 0x00009200ff707b82 */ /* 0x000e300000000800 */
        /* <DEDUP_REMOVED lines=23> */
[----:B------:R-:W0:Y:S01]  /*1070*/  LDC R170, c[0x0][0x248] ;  /* 0x00009200ffaa7b82 */ /* 0x000e220000000800 */
[----:B---3--:R3:W-:Y:S01]  /*1080*/  STL [R1+0x34], R2 ;  /* 0x0000340201007387 */ /* 0x0087e20000100800 */
[----:B------:R-:W-:Y:S01]  /*1090*/  IADD3 R10, P1, R35, R122, RZ ;  /* 0x0000007a230a7210 */ /* 0x000fe20007f3e0ff */
[----:B-1----:R-:W-:-:S05]  /*10a0*/  IMAD R19, R27, 0x74, RZ ;  /* 0x000000741b137824 */ /* 0x002fca00078e02ff */
[----:B------:R-:W1:Y:S01]  /*10b0*/  LDC R165, c[0x0][0x248] ;  /* 0x00009200ffa57b82 */ /* 0x000e620000000800 */
[----:B------:R-:W5:Y:S04]  /*10c0*/  LDG.E.U16 R42, desc[UR4][R8.64] ;  /* 0x00000004082a7981 */ /* 0x000f68000c1e1500 */
[----:B---3--:R3:W5:Y:S03]  /*10d0*/  LDG.E.U16 R2, desc[UR4][R12.64] ;  /* 0x000000040c027981 */ /* 0x008766000c1e1500 */
[----:B------:R-:W1:Y:S01]  /*10e0*/  LDC R177, c[0x0][0x248] ;  /* 0x00009200ffb17b82 */ /* 0x000e620000000800 */
[----:B----4-:R4:W-:Y:S07]  /*10f0*/  STL [R1+0x108], R0 ;  /* 0x0001080001007387 */ /* 0x0109ee0000100800 */
[----:B------:R-:W1:Y:S01]  /*1100*/  LDC R182, c[0x0][0x248] ;  /* 0x00009200ffb67b82 */ /* 0x000e620000000800 */
[----:B----4-:R4:W5:Y:S01]  /*1110*/  LDG.E.U16 R0, desc[UR4][R6.64] ;  /* 0x0000000406007981 */ /* 0x010962000c1e1500 */
[----:B---3--:R-:W-:-:S06]  /*1120*/  IADD3 R12, P2, R53, R122, RZ ;  /* 0x0000007a350c7210 */ /* 0x008fcc0007f5e0ff */
[----:B------:R-:W3:Y:S01]  /*1130*/  LDC R173, c[0x0][0x248] ;  /* 0x00009200ffad7b82 */ /* 0x000ee20000000800 */
[-C--:B------:R-:W-:Y:S02]  /*1140*/  LEA.HI.X.SX32 R13, R35, R123.reuse, 0x1, P2 ;  /* 0x0000007b230d7211 */ /* 0x080fe400010f0eff */
[-C--:B----4-:R-:W-:Y:S01]  /*1150*/  IADD3 R6, P0, R33, R122.reuse, RZ ;  /* 0x0000007a21067210 */ /* 0x090fe20007f1e0ff */
[----:B--2---:R2:W-:Y:S04]  /*1160*/  STL [R1+0xec], R32 ;  /* 0x0000ec2001007387 */ /* 0x0045e80000100800 */
[----:B------:R-:W4:Y:S01]  /*1170*/  LDC R178, c[0x0][0x248] ;  /* 0x00009200ffb27b82 */ /* 0x000f220000000800 */
[-C--:B------:R-:W-:Y:S01]  /*1180*/  LEA.HI.X.SX32 R7, R31, R123.reuse, 0x1, P0 ;  /* 0x0000007b1f077211 */ /* 0x080fe200000f0eff */
[----:B-----5:R5:W-:Y:S04]  /*1190*/  STL [R1+0xcc], R28 ;  /* 0x0000cc1c01007387 */ /* 0x020be80000100800 */
[----:B------:R0:W-:Y:S02]  /*11a0*/  STL [R1+0xf8], R14 ;  /* 0x0000f80e01007387 */ /* 0x0001e40000100800 */
[----:B------:R-:W4:Y:S02]  /*11b0*/  LDC R144, c[0x0][0x248] ;  /* 0x00009200ff907b82 */ /* 0x000f240000000800 */
[----:B--2---:R-:W2:Y:S04]  /*11c0*/  LDG.E.U16 R32, desc[UR4][R20.64] ;  /* 0x0000000414207981 */ /* 0x004ea8000c1e1500 */
[----:B-----5:R-:W5:Y:S02]  /*11d0*/  LDG.E.U16 R28, desc[UR4][R12.64] ;  /* 0x000000040c1c7981 */ /* 0x020f64000c1e1500 */
[----:B------:R-:W4:Y:S02]  /*11e0*/  LDC R180, c[0x0][0x248] ;  /* 0x00009200ffb47b82 */ /* 0x000f240000000800 */
[----:B0-----:R0:W3:Y:S01]  /*11f0*/  LDG.E.U16 R14, desc[UR4][R6.64] ;  /* 0x00000004060e7981 */ /* 0x0010e2000c1e1500 */
[-C--:B------:R-:W-:Y:S01]  /*1200*/  IADD3 R18, P0, R60, R122.reuse, RZ ;  /* 0x0000007a3c127210 */ /* 0x080fe20007f1e0ff */
[----:B------:R-:W-:Y:S01]  /*1210*/  IMAD R99, R27, 0x108, RZ ;  /* 0x000001081b637824 */ /* 0x000fe200078e02ff */
[-C--:B------:R-:W-:Y:S01]  /*1220*/  LEA.HI.X.SX32 R11, R49, R123.reuse, 0x1, P1 ;  /* 0x0000007b310b7211 */ /* 0x080fe200008f0eff */
[----:B------:R-:W-:Y:S01]  /*1230*/  IMAD R35, R27, 0x4a, RZ ;  /* 0x0000004a1b237824 */ /* 0x000fe200078e02ff */
[-C--:B------:R-:W-:Y:S01]  /*1240*/  IADD3 R8, P1, R19, R122.reuse, RZ ;  /* 0x0000007a13087210 */ /* 0x080fe20007f3e0ff */
[----:B------:R-:W-:Y:S01]  /*1250*/  IMAD R31, R27, 0x84, RZ ;  /* 0x000000841b1f7824 */ /* 0x000fe200078e02ff */
[-C--:B------:R-:W-:Y:S01]  /*1260*/  LEA.HI.X.SX32 R19, R19, R123.reuse, 0x1, P0 ;  /* 0x0000007b13137211 */ /* 0x080fe200000f0eff */
[----:B------:R1:W-:Y:S01]  /*1270*/  STL [R1+0xac], R30 ;  /* 0x0000ac1e01007387 */ /* 0x0003e20000100800 */
[-C--:B------:R-:W-:Y:S01]  /*1280*/  LEA.HI.X.SX32 R9, R33, R123.reuse, 0x1, P1 ;  /* 0x0000007b21097211 */ /* 0x080fe200008f0eff */
[----:B------:R-:W-:Y:S01]  /*1290*/  IMAD R33, R27, 0x25, RZ ;  /* 0x000000251b217824 */ /* 0x000fe200078e02ff */
[-C--:B0-----:R-:W-:Y:S01]  /*12a0*/  IADD3 R6, P0, R35, R122.reuse, RZ ;  /* 0x0000007a23067210 */ /* 0x081fe20007f1e0ff */
[----:B------:R0:W4:Y:S01]  /*12b0*/  LDG.E.U16 R41, desc[UR4][R10.64] ;  /* 0x000000040a297981 */ /* 0x000122000c1e1500 */
[----:B------:R-:W-:Y:S01]  /*12c0*/  IMAD R21, R27, 0x94, RZ ;  /* 0x000000941b157824 */ /* 0x000fe200078e02ff */
[----:B------:R-:W3:Y:S01]  /*12d0*/  LDC R49, c[0x0][0x248] ;  /* 0x00009200ff317b82 */ /* 0x000ee20000000800 */
[----:B-1----:R-:W-:Y:S01]  /*12e0*/  IADD3 R30, P2, R99, R122, RZ ;  /* 0x0000007a631e7210 */ /* 0x002fe20007f5e0ff */
[----:B------:R1:W4:Y:S01]  /*12f0*/  LDG.E.U16 R40, desc[UR4][R8.64] ;  /* 0x0000000408287981 */ /* 0x000322000c1e1500 */
[----:B------:R-:W-:-:S02]  /*1300*/  LEA.HI.X.SX32 R7, R33, R123, 0x1, P0 ;  /* 0x0000007b21077211 */ /* 0x000fc400000f0eff */
[-C--:B0-----:R-:W-:Y:S01]  /*1310*/  IADD3 R10, P1, R31, R122.reuse, RZ ;  /* 0x0000007a1f0a7210 */ /* 0x081fe20007f3e0ff */
[----:B------:R-:W-:Y:S01]  /*1320*/  IMAD R217, R27, 0xa4, RZ ;  /* 0x000000a41bd97824 */ /* 0x000fe200078e02ff */
[-C--:B------:R-:W-:Y:S01]  /*1330*/  LEA.HI.X.SX32 R31, R31, R123.reuse, 0x1, P2 ;  /* 0x0000007b1f1f7211 */ /* 0x080fe200010f0eff */
[C---:B------:R-:W-:Y:S01]  /*1340*/  IMAD R221, R27.reuse, 0xb4, RZ ;  /* 0x000000b41bdd7824 */ /* 0x040fe200078e02ff */
[----:B------:R-:W0:Y:S03]  /*1350*/  LDC R33, c[0x0][0x248] ;  /* 0x00009200ff217b82 */ /* 0x000e260000000800 */
[----:B------:R-:W4:Y:S01]  /*1360*/  LDG.E.U16 R20, desc[UR4][R30.64] ;  /* 0x000000041e147981 */ /* 0x000f22000c1e1500 */
[----:B-1----:R-:W-:Y:S01]  /*1370*/  IMAD R9, R27, 0x2d, RZ ;  /* 0x0000002d1b097824 */ /* 0x002fe200078e02ff */
[-C--:B------:R-:W-:Y:S02]  /*1380*/  LEA.HI.X.SX32 R11, R57, R123.reuse, 0x1, P1 ;  /* 0x0000007b390b7211 */ /* 0x080fe400008f0eff */
[----:B------:R-:W-:Y:S01]  /*1390*/  IADD3 R12, P1, R21, R122, RZ ;  /* 0x0000007a150c7210 */ /* 0x000fe20007f3e0ff */
[----:B------:R-:W-:Y:S01]  /*13a0*/  IMAD R95, R27, 0x6a, RZ ;  /* 0x0000006a1b5f7824 */ /* 0x000fe200078e02ff */
[----:B------:R-:W1:Y:S01]  /*13b0*/  LDC R57, c[0x0][0x248] ;  /* 0x00009200ff397b82 */ /* 0x000e620000000800 */
[----:B------:R0:W4:Y:S01]  /*13c0*/  LDG.E.U16 R39, desc[UR4][R10.64] ;  /* 0x000000040a277981 */ /* 0x000122000c1e1500 */
[----:B------:R-:W-:-:S05]  /*13d0*/  LEA.HI.X.SX32 R13, R35, R123, 0x1, P1 ;  /* 0x0000007b230d7211 */ /* 0x000fca00008f0eff */
[----:B------:R-:W4:Y:S01]  /*13e0*/  LDG.E.U16 R38, desc[UR4][R12.64] ;  /* 0x000000040c267981 */ /* 0x000f22000c1e1500 */
[----:B------:R-:W4:Y:S01]  /*13f0*/  LDC R145, c[0x0][0x248] ;  /* 0x00009200ff917b82 */ /* 0x000f220000000800 */
[----:B0-----:R-:W-:-:S04]  /*1400*/  IADD3 R10, P1, R217, R122, RZ ;  /* 0x0000007ad90a7210 */ /* 0x001fc80007f3e0ff */
[----:B------:R-:W-:Y:S01]  /*1410*/  LEA.HI.X.SX32 R11, R59, R123, 0x1, P1 ;  /* 0x0000007b3b0b7211 */ /* 0x000fe200008f0eff */
[C---:B------:R-:W-:Y:S02]  /*1420*/  IMAD R224, R27.reuse, 0xc4, RZ ;  /* 0x000000c41be07824 */ /* 0x040fe400078e02ff */
[----:B------:R-:W0:Y:S02]  /*1430*/  LDC R59, c[0x0][0x248] ;  /* 0x00009200ff3b7b82 */ /* 0x000e240000000800 */
[----:B------:R1:W4:Y:S06]  /*1440*/  LDG.E.U16 R37, desc[UR4][R10.64] ;  /* 0x000000040a257981 */ /* 0x00032c000c1e1500 */
[----:B------:R-:W4:Y:S01]  /*1450*/  LDC R163, c[0x0][0x248] ;  /* 0x00009200ffa37b82 */ /* 0x000f220000000800 */
[----:B-1----:R-:W-:-:S07]  /*1460*/  IMAD R11, R27, 0x35, RZ ;  /* 0x000000351b0b7824 */ /* 0x002fce00078e02ff */
[----:B------:R-:W1:Y:S08]  /*1470*/  LDC R167, c[0x0][0x248] ;  /* 0x00009200ffa77b82 */ /* 0x000e700000000800 */
        /* <DEDUP_REMOVED lines=22> */
[----:B------:R-:W1:Y:S01]  /*15e0*/  LDC R234, c[0x0][0x248] ;  /* 0x00009200ffea7b82 */ /* 0x000e620000000800 */
[----:B------:R0:W-:Y:S01]  /*15f0*/  STL [R1+0x90], R2 ;  /* 0x0000900201007387 */ /* 0x0001e20000100800 */
[----:B------:R-:W-:-:S06]  /*1600*/  SHF.L.U32 R31, R27, 0x3, RZ ;  /* 0x000000031b1f7819 */ /* 0x000fcc00000006ff */
[----:B------:R-:W1:Y:S01]  /*1610*/  LDC R30, c[0x0][0x248] ;  /* 0x00009200ff1e7b82 */ /* 0x000e620000000800 */
[----:B0-----:R0:W4:Y:S07]  /*1620*/  LDG.E.U16 R2, desc[UR4][R18.64] ;  /* 0x0000000412027981 */ /* 0x00112e000c1e1500 */
[----:B------:R-:W4:Y:S01]  /*1630*/  LDC R215, c[0x0][0x248] ;  /* 0x00009200ffd77b82 */ /* 0x000f220000000800 */
[----:B------:R0:W-:Y:S07]  /*1640*/  STL [R1+0xe8], R0 ;  /* 0x0000e80001007387 */ /* 0x0001ee0000100800 */
[----:B------:R-:W4:Y:S01]  /*1650*/  LDC R230, c[0x0][0x248] ;  /* 0x00009200ffe67b82 */ /* 0x000f220000000800 */
[----:B0-----:R0:W4:Y:S01]  /*1660*/  LDG.E.U16 R0, desc[UR4][R6.64] ;  /* 0x0000000406007981 */ /* 0x001122000c1e1500 */
[----:B------:R-:W-:-:S06]  /*1670*/  IMAD R19, R27, 0x5a, RZ ;  /* 0x0000005a1b137824 */ /* 0x000fcc00078e02ff */
[----:B------:R-:W4:Y:S01]  /*1680*/  LDC R232, c[0x0][0x248] ;  /* 0x00009200ffe87b82 */ /* 0x000f220000000800 */
[----:B------:R-:W-:-:S04]  /*1690*/  IADD3 R8, P0, R19, R122, RZ ;  /* 0x0000007a13087210 */ /* 0x000fc80007f1e0ff */
[-C--:B------:R-:W-:Y:S01]  /*16a0*/  LEA.HI.X.SX32 R9, R9, R123.reuse, 0x1, P0 ;  /* 0x0000007b09097211 */ /* 0x080fe200000f0eff */
[----:B--2---:R-:W-:Y:S02]  /*16b0*/  STL [R1+0x78], R32 ;  /* 0x0000782001007387 */ /* 0x004fe40000100800 */
[----:B------:R-:W2:Y:S02]  /*16c0*/  LDC R233, c[0x0][0x248] ;  /* 0x00009200ffe97b82 */ /* 0x000ea40000000800 */
[----:B-----5:R-:W-:Y:S04]  /*16d0*/  STL [R1+0x60], R28 ;  /* 0x0000601c01007387 */ /* 0x020fe80000100800 */
[----:B---3--:R3:W-:Y:S01]  /*16e0*/  STL [R1+0xd8], R14 ;  /* 0x0000d80e01007387 */ /* 0x0087e20000100800 */
[----:B0-----:R-:W-:Y:S01]  /*16f0*/  IADD3 R6, P2, R221, R122, RZ ;  /* 0x0000007add067210 */ /* 0x001fe20007f5e0ff */
[----:B------:R-:W0:Y:S02]  /*1700*/  LDC R229, c[0x0][0x248] ;  /* 0x00009200ffe57b82 */ /* 0x000e240000000800 */
[----:B---3--:R3:W5:Y:S01]  /*1710*/  LDG.E.U16 R14, desc[UR4][R8.64] ;  /* 0x00000004080e7981 */ /* 0x008762000c1e1500 */
[----:B------:R-:W-:-:S05]  /*1720*/  LEA.HI.X.SX32 R7, R19, R123, 0x1, P2 ;  /* 0x0000007b13077211 */ /* 0x000fca00010f0eff */
[----:B------:R-:W1:Y:S01]  /*1730*/  LDC R28, c[0x0][0x248] ;  /* 0x00009200ff1c7b82 */ /* 0x000e620000000800 */
[-C--:B------:R-:W-:Y:S02]  /*1740*/  IADD3 R12, P2, R95, R122.reuse, RZ ;  /* 0x0000007a5f0c7210 */ /* 0x080fe40007f5e0ff */
[----:B------:R-:W-:Y:S01]  /*1750*/  IADD3 R18, P1, R224, R122, RZ ;  /* 0x0000007ae0127210 */ /* 0x000fe20007f3e0ff */
[----:B------:R3:W2:Y:S01]  /*1760*/  LDG.E.U16 R36, desc[UR4][R6.64] ;  /* 0x0000000406247981 */ /* 0x0006a2000c1e1500 */
[----:B------:R-:W-:-:S03]  /*1770*/  LEA.HI.X.SX32 R13, R11, R123, 0x1, P2 ;  /* 0x0000007b0b0d7211 */ /* 0x000fc600010f0eff */
[----:B------:R-:W0:Y:S02]  /*1780*/  LDC R228, c[0x0][0x248] ;  /* 0x00009200ffe47b82 */ /* 0x000e240000000800 */
[----:B------:R-:W2:Y:S01]  /*1790*/  LDG.E.U16 R32, desc[UR4][R12.64] ;  /* 0x000000040c207981 */ /* 0x000ea2000c1e1500 */
[-C--:B------:R-:W-:Y:S02]  /*17a0*/  LEA.HI.X.SX32 R19, R63, R123.reuse, 0x1, P1 ;  /* 0x0000007b3f137211 */ /* 0x080fe400008f0eff */
[----:B---3--:R-:W-:Y:S02]  /*17b0*/  SHF.L.U32 R9, R27, 0x4, RZ ;  /* 0x000000041b097819 */ /* 0x008fe400000006ff */
[-C--:B------:R-:W-:Y:S01]  /*17c0*/  LEA R6, P0, R33, R122.reuse, 0x4 ;  /* 0x0000007a21067211 */ /* 0x080fe200078020ff */
[----:B------:R3:W2:Y:S01]  /*17d0*/  LDG.E.U16 R35, desc[UR4][R18.64] ;  /* 0x0000000412237981 */ /* 0x0006a2000c1e1500 */
[----:B------:R-:W-:Y:S01]  /*17e0*/  LEA R8, P1, R49, R122, 0x5 ;  /* 0x0000007a31087211 */ /* 0x000fe200078228ff */
[----:B------:R-:W0:Y:S01]  /*17f0*/  LDC R235, c[0x0][0x248] ;  /* 0x00009200ffeb7b82 */ /* 0x000e220000000800 */
[----:B------:R-:W-:-:S02]  /*1800*/  LEA.HI.X.SX32 R7, R31, R123, 0x1, P0 ;  /* 0x0000007b1f077211 */ /* 0x000fc400000f0eff */
[-C--:B------:R-:W-:Y:S02]  /*1810*/  LEA.HI.X.SX32 R9, R9, R123.reuse, 0x1, P1 ;  /* 0x0000007b09097211 */ /* 0x080fe400008f0eff */
[----:B------:R-:W-:Y:S01]  /*1820*/  SHF.L.U32 R11, R27, 0x5, RZ ;  /* 0x000000051b0b7819 */ /* 0x000fe200000006ff */
[----:B------:R3:W2:Y:S01]  /*1830*/  LDG.E.U16 R49, desc[UR4][R6.64] ;  /* 0x0000000406317981 */ /* 0x0006a2000c1e1500 */
[----:B------:R-:W-:Y:S01]  /*1840*/  LEA R10, P2, R57, R122, 0x6 ;  /* 0x0000007a390a7211 */ /* 0x000fe200078430ff */
[----:B------:R-:W0:Y:S01]  /*1850*/  LDC R231, c[0x0][0x248] ;  /* 0x00009200ffe77b82 */ /* 0x000e220000000800 */
[----:B---3--:R-:W-:Y:S01]  /*1860*/  SHF.L.U32 R19, R27, 0x6, RZ ;  /* 0x000000061b137819 */ /* 0x008fe200000006ff */
[----:B------:R3:W2:Y:S01]  /*1870*/  LDG.E.U16 R57, desc[UR4][R8.64] ;  /* 0x0000000408397981 */ /* 0x0006a2000c1e1500 */
[----:B------:R-:W-:Y:S02]  /*1880*/  LEA.HI.X.SX32 R11, R11, R123, 0x1, P2 ;  /* 0x0000007b0b0b7211 */ /* 0x000fe400010f0eff */
[----:B------:R-:W-:-:S02]  /*1890*/  SHF.L.U32 R13, R27, 0x7, RZ ;  /* 0x000000071b0d7819 */ /* 0x000fc400000006ff */
[-C--:B------:R-:W-:Y:S01]  /*18a0*/  LEA R6, P0, R59, R122.reuse, 0x7 ;  /* 0x0000007a3b067211 */ /* 0x080fe200078038ff */
[----:B------:R-:W2:Y:S01]  /*18b0*/  LDG.E.U16 R63, desc[UR4][R10.64] ;  /* 0x000000040a3f7981 */ /* 0x000ea2000c1e1500 */
[----:B------:R-:W-:Y:S01]  /*18c0*/  SHF.L.U32 R31, R27, 0x8, RZ ;  /* 0x000000081b1f7819 */ /* 0x000fe200000006ff */
[----:B------:R-:W0:Y:S01]  /*18d0*/  LDC R237, c[0x0][0x248] ;  /* 0x00009200ffed7b82 */ /* 0x000e220000000800 */
[-C--:B---3--:R-:W-:Y:S02]  /*18e0*/  LEA R8, P1, R101, R122.reuse, 0x8 ;  /* 0x0000007a65087211 */ /* 0x088fe400078240ff */
[----:B------:R-:W-:Y:S02]  /*18f0*/  LEA R12, P2, R103, R122, 0x9 ;  /* 0x0000007a670c7211 */ /* 0x000fe400078448ff */
[----:B------:R-:W-:Y:S01]  /*1900*/  LEA.HI.X.SX32 R7, R19, R123, 0x1, P0 ;  /* 0x0000007b13077211 */ /* 0x000fe200000f0eff */
[----:B-1----:R-:W-:-:S04]  /*1910*/  IMAD R33, R28, 0x230, RZ ;  /* 0x000002301c217824 */ /* 0x002fc800078e02ff */
[----:B------:R1:W3:Y:S01]  /*1920*/  LDG.E.U16 R54, desc[UR4][R6.64] ;  /* 0x0000000406367981 */ /* 0x0002e2000c1e1500 */
[----:B------:R-:W-:Y:S02]  /*1930*/  IMAD R50, R50, 0x118, RZ ;  /* 0x0000011832327824 */ /* 0x000fe400078e02ff */
[----:B------:R-:W-:Y:S02]  /*1940*/  IMAD R48, R48, 0x120, RZ ;  /* 0x0000012030307824 */ /* 0x000fe400078e02ff */
[C---:B------:R-:W-:Y:S02]  /*1950*/  IMAD R225, R27.reuse, 0xd4, RZ ;  /* 0x000000d41be17824 */ /* 0x040fe400078e02ff */
[----:B-1----:R-:W-:Y:S02]  /*1960*/  IMAD R7, R30, 0x240, RZ ;  /* 0x000002401e077824 */ /* 0x002fe400078e02ff */
[C---:B------:R-:W-:Y:S02]  /*1970*/  IMAD R226, R27.reuse, 0xe4, RZ ;  /* 0x000000e41be27824 */ /* 0x040fe400078e02ff */
[----:B------:R-:W-:-:S02]  /*1980*/  IMAD R227, R27, 0xf4, RZ ;  /* 0x000000f41be37824 */ /* 0x000fc400078e02ff */
[C---:B------:R-:W-:Y:S02]  /*1990*/  IMAD R185, R27.reuse, 0x8a, RZ ;  /* 0x0000008a1bb97824 */ /* 0x040fe400078e02ff */
[C---:B------:R-:W-:Y:S02]  /*19a0*/  IMAD R183, R27.reuse, 0x9a, RZ ;  /* 0x0000009a1bb77824 */ /* 0x040fe400078e02ff */
[----:B------:R-:W-:Y:S01]  /*19b0*/  IMAD R187, R27, 0xaa, RZ ;  /* 0x000000aa1bbb7824 */ /* 0x000fe200078e02ff */
[----:B----4-:R1:W-:Y:S04]  /*19c0*/  STL [R1+0x48], R2 ;  /* 0x0000480201007387 */ /* 0x0103e80000100800 */
[----:B------:R4:W-:Y:S01]  /*19d0*/  STL [R1+0x38], R20 ;  /* 0x0000381401007387 */ /* 0x0009e20000100800 */
[----:B-1----:R-:W1:Y:S03]  /*19e0*/  LDC R2, c[0x0][0x248] ;  /* 0x00009200ff027b82 */ /* 0x002e660000000800 */
[----:B------:R0:W-:Y:S05]  /*19f0*/  STL [R1+0xc8], R0 ;  /* 0x0000c80001007387 */ /* 0x0001ea0000100800 */
[----:B----4-:R-:W4:Y:S08]  /*1a00*/  LDC R20, c[0x0][0x248] ;  /* 0x00009200ff147b82 */ /* 0x010f300000000800 */
[----:B0-----:R-:W0:Y:S01]  /*1a10*/  LDC R0, c[0x0][0x248] ;  /* 0x00009200ff007b82 */ /* 0x001e220000000800 */
[----:B-1----:R-:W-:-:S05]  /*1a20*/  IMAD R9, R2, 0x210, RZ ;  /* 0x0000021002097824 */ /* 0x002fca00078e02ff */
[----:B------:R-:W-:Y:S02]  /*1a30*/  IADD3 R18, P0, R9, R122, RZ ;  /* 0x0000007a09127210 */ /* 0x000fe40007f1e0ff */
[-C--:B------:R-:W-:Y:S02]  /*1a40*/  LEA.HI.X.SX32 R9, R13, R123.reuse, 0x1, P1 ;  /* 0x0000007b0d097211 */ /* 0x080fe400008f0eff */
[-C--:B------:R-:W-:Y:S01]  /*1a50*/  LEA.HI.X.SX32 R13, R31, R123.reuse, 0x1, P2 ;  /* 0x0000007b1f0d7211 */ /* 0x080fe200010f0eff */
[----:B-----5:R1:W-:Y:S01]  /*1a60*/  STL [R1+0xb8], R14 ;  /* 0x0000b80e01007387 */ /* 0x0203e20000100800 */
[----:B----4-:R-:W-:Y:S01]  /*1a70*/  IMAD R11, R20, 0x220, RZ ;  /* 0x00000220140b7824 */ /* 0x010fe200078e02ff */
[----:B------:R-:W-:Y:S02]  /*1a80*/  LEA.HI.X.SX32 R19, R99, R123, 0x1, P0 ;  /* 0x0000007b63137211 */ /* 0x000fe400000f0eff */
[----:B------:R4:W5:Y:S01]  /*1a90*/  LDG.E.U16 R59, desc[UR4][R12.64] ;  /* 0x000000040c3b7981 */ /* 0x000962000c1e1500 */
[----:B0-----:R-:W-:-:S02]  /*1aa0*/  IMAD R31, R0, 0x110, RZ ;  /* 0x00000110001f7824 */ /* 0x001fc400078e02ff */
[----:B------:R-:W0:Y:S01]  /*1ab0*/  LDC R0, c[0x0][0x248] ;  /* 0x00009200ff007b82 */ /* 0x000e220000000800 */
[----:B------:R-:W5:Y:S07]  /*1ac0*/  LDG.E.U16 R58, desc[UR4][R8.64] ;  /* 0x00000004083a7981 */ /* 0x000f6e000c1e1500 */
[----:B-1----:R-:W1:Y:S01]  /*1ad0*/  LDC R14, c[0x0][0x248] ;  /* 0x00009200ff0e7b82 */ /* 0x002e620000000800 */
[-C--:B------:R-:W-:Y:S01]  /*1ae0*/  IADD3 R10, P0, R31, R122.reuse, RZ ;  /* 0x0000007a1f0a7210 */ /* 0x080fe20007f1e0ff */
[----:B------:R2:W5:Y:S01]  /*1af0*/  LDG.E.U16 R56, desc[UR4][R18.64] ;  /* 0x0000000412387981 */ /* 0x000562000c1e1500 */
[-C--:B------:R-:W-:Y:S01]  /*1b00*/  IADD3 R30, P1, R11, R122.reuse, RZ ;  /* 0x0000007a0b1e7210 */ /* 0x080fe20007f3e0ff */
[----:B------:R-:W-:Y:S01]  /*1b10*/  IMAD R99, R27, 0x7a, RZ ;  /* 0x0000007a1b637824 */ /* 0x000fe200078e02ff */
[----:B----4-:R-:W-:-:S02]  /*1b20*/  IADD3 R12, P2, R33, R122, RZ ;  /* 0x0000007a210c7210 */ /* 0x010fc40007f5e0ff */
[-C--:B------:R-:W-:Y:S02]  /*1b30*/  LEA.HI.X.SX32 R11, R97, R123.reuse, 0x1, P0 ;  /* 0x0000007b610b7211 */ /* 0x080fe400000f0eff */
[-C--:B------:R-:W-:Y:S02]  /*1b40*/  LEA.HI.X.SX32 R31, R31, R123.reuse, 0x1, P1 ;  /* 0x0000007b1f1f7211 */ /* 0x080fe400008f0eff */
[-C--:B--2---:R-:W-:Y:S01]  /*1b50*/  IADD3 R18, P0, R7, R122.reuse, RZ ;  /* 0x0000007a07127210 */ /* 0x084fe20007f1e0ff */
[----:B------:R-:W-:Y:S01]  /*1b60*/  IMAD R33, R27, 0x3d, RZ ;  /* 0x0000003d1b217824 */ /* 0x000fe200078e02ff */
[-C--:B------:R-:W-:Y:S01]  /*1b70*/  LEA.HI.X.SX32 R13, R50, R123.reuse, 0x1, P2 ;  /* 0x0000007b320d7211 */ /* 0x080fe200010f0eff */
[----:B------:R1:W2:Y:S01]  /*1b80*/  LDG.E.U16 R30, desc[UR4][R30.64] ;  /* 0x000000041e1e7981 */ /* 0x0002a2000c1e1500 */
[----:B------:R-:W-:Y:S01]  /*1b90*/  LEA.HI.X.SX32 R19, R48, R123, 0x1, P0 ;  /* 0x0000007b30137211 */ /* 0x000fe200000f0eff */
[----:B0-----:R-:W-:Y:S01]  /*1ba0*/  IMAD R97, R0, 0x250, RZ ;  /* 0x0000025000617824 */ /* 0x001fe200078e02ff */
[-C--:B------:R-:W-:Y:S01]  /*1bb0*/  IADD3 R6, P1, R225, R122.reuse, RZ ;  /* 0x0000007ae1067210 */ /* 0x080fe20007f3e0ff */
[----:B------:R0:W4:Y:S01]  /*1bc0*/  LDG.E.U16 R28, desc[UR4][R10.64] ;  /* 0x000000040a1c7981 */ /* 0x000122000c1e1500 */
[----:B------:R-:W-:-:S02]  /*1bd0*/  IADD3 R8, P2, R226, R122, RZ ;  /* 0x0000007ae2087210 */ /* 0x000fc40007f5e0ff */
[-C--:B------:R-:W-:Y:S01]  /*1be0*/  IADD3 R2, P0, R99, R122.reuse, RZ ;  /* 0x0000007a63027210 */ /* 0x080fe20007f1e0ff */
[----:B------:R3:W5:Y:S01]  /*1bf0*/  LDG.E.U16 R20, desc[UR4][R12.64] ;  /* 0x000000040c147981 */ /* 0x000762000c1e1500 */
[-C--:B------:R-:W-:Y:S01]  /*1c00*/  LEA.HI.X.SX32 R7, R95, R123.reuse, 0x1, P1 ;  /* 0x0000007b5f077211 */ /* 0x080fe200008f0eff */
[----:B-1----:R-:W-:Y:S01]  /*1c10*/  IMAD R31, R14, 0x128, RZ ;  /* 0x000001280e1f7824 */ /* 0x002fe200078e02ff */
[-C--:B------:R-:W-:Y:S01]  /*1c20*/  LEA.HI.X.SX32 R9, R3, R123.reuse, 0x1, P2 ;  /* 0x0000007b03097211 */ /* 0x080fe200010f0eff */
[----:B------:R1:W-:Y:S01]  /*1c30*/  STL [R1+0xa8], R32 ;  /* 0x0000a82001007387 */ /* 0x0003e20000100800 */
[-C--:B------:R-:W-:Y:S02]  /*1c40*/  IADD3 R96, P1, R97, R122.reuse, RZ ;  /* 0x0000007a61607210 */ /* 0x080fe40007f3e0ff */
[-C--:B------:R-:W-:Y:S01]  /*1c50*/  LEA.HI.X.SX32 R3, R33, R123.reuse, 0x1, P0 ;  /* 0x0000007b21037211 */ /* 0x080fe200000f0eff */
[----:B0-----:R-:W-:Y:S01]  /*1c60*/  IMAD R11, R27, 0x45, RZ ;  /* 0x000000451b0b7824 */ /* 0x001fe200078e02ff */
[-C--:B------:R-:W-:Y:S01]  /*1c70*/  IADD3 R94, P2, R227, R122.reuse, RZ ;  /* 0x0000007ae35e7210 */ /* 0x080fe20007f5e0ff */
[----:B---3--:R-:W-:Y:S01]  /*1c80*/  IMAD R13, R27, 0x4d, RZ ;  /* 0x0000004d1b0d7824 */ /* 0x008fe200078e02ff */
[----:B------:R-:W-:Y:S01]  /*1c90*/  LEA.HI.X.SX32 R97, R31, R123, 0x1, P1 ;  /* 0x0000007b1f617211 */ /* 0x000fe200008f0eff */
[----:B------:R0:W3:Y:S01]  /*1ca0*/  LDG.E.U16 R0, desc[UR4][R2.64] ;  /* 0x0000000402007981 */ /* 0x0000e2000c1e1500 */
[----:B------:R-:W-:-:S02]  /*1cb0*/  IADD3 R10, P0, R185, R122, RZ ;  /* 0x0000007ab90a7210 */ /* 0x000fc40007f1e0ff */
[----:B------:R-:W-:Y:S01]  /*1cc0*/  IADD3 R12, P1, R183, R122, RZ ;  /* 0x0000007ab70c7210 */ /* 0x000fe20007f3e0ff */
[----:B------:R0:W4:Y:S01]  /*1cd0*/  LDG.E.U16 R34, desc[UR4][R6.64] ;  /* 0x0000000406227981 */ /* 0x000122000c1e1500 */
[-C--:B------:R-:W-:Y:S02]  /*1ce0*/  LEA.HI.X.SX32 R95, R99, R123.reuse, 0x1, P2 ;  /* 0x0000007b635f7211 */ /* 0x080fe400010f0eff */
[-C--:B------:R-:W-:Y:S01]  /*1cf0*/  LEA.HI.X.SX32 R11, R11, R123.reuse, 0x1, P0 ;  /* 0x0000007b0b0b7211 */ /* 0x080fe200000f0eff */
[----:B------:R-:W-:Y:S01]  /*1d00*/  IMAD R189, R27, 0xba, RZ ;  /* 0x000000ba1bbd7824 */ /* 0x000fe200078e02ff */
[----:B------:R-:W-:Y:S01]  /*1d10*/  LEA.HI.X.SX32 R13, R13, R123, 0x1, P1 ;  /* 0x0000007b0d0d7211 */ /* 0x000fe200008f0eff */
[----:B-1----:R-:W4:Y:S01]  /*1d20*/  LDG.E.U16 R32, desc[UR4][R94.64] ;  /* 0x000000045e207981 */ /* 0x002f22000c1e1500 */
[----:B0-----:R-:W-:-:S03]  /*1d30*/  IMAD R3, R27, 0x55, RZ ;  /* 0x000000551b037824 */ /* 0x001fc600078e02ff */
[----:B------:R-:W2:Y:S01]  /*1d40*/  LDG.E.U16 R76, desc[UR4][R12.64] ;  /* 0x000000040c4c7981 */ /* 0x000ea2000c1e1500 */
[----:B------:R-:W-:Y:S01]  /*1d50*/  IADD3 R6, P2, R187, R122, RZ ;  /* 0x0000007abb067210 */ /* 0x000fe20007f5e0ff */
[----:B------:R-:W-:Y:S02]  /*1d60*/  IMAD R191, R27, 0xca, RZ ;  /* 0x000000ca1bbf7824 */ /* 0x000fe400078e02ff */
[----:B------:R0:W4:Y:S04]  /*1d70*/  LDG.E.U16 R33, desc[UR4][R8.64] ;  /* 0x0000000408217981 */ /* 0x000128000c1e1500 */
[----:B------:R1:W5:Y:S01]  /*1d80*/  LDG.E.U16 R94, desc[UR4][R10.64] ;  /* 0x000000040a5e7981 */ /* 0x000362000c1e1500 */
[----:B------:R-:W-:Y:S01]  /*1d90*/  LEA.HI.X.SX32 R7, R3, R123, 0x1, P2 ;  /* 0x0000007b03077211 */ /* 0x000fe200010f0eff */
[----:B------:R-:W-:-:S02]  /*1da0*/  IMAD R193, R27, 0xda, RZ ;  /* 0x000000da1bc17824 */ /* 0x000fc400078e02ff */
[C---:B------:R-:W-:Y:S01]  /*1db0*/  IMAD R195, R27.reuse, 0xea, RZ ;  /* 0x000000ea1bc37824 */ /* 0x040fe200078e02ff */
[----:B------:R-:W4:Y:S04]  /*1dc0*/  LDG.E.U16 R18, desc[UR4][R18.64] ;  /* 0x0000000412127981 */ /* 0x000f28000c1e1500 */
[----:B------:R1:W4:Y:S01]  /*1dd0*/  LDG.E.U16 R72, desc[UR4][R6.64] ;  /* 0x0000000406487981 */ /* 0x000322000c1e1500 */
[----:B------:R-:W-:Y:S01]  /*1de0*/  IMAD R3, R27, 0x5d, RZ ;  /* 0x0000005d1b037824 */ /* 0x000fe200078e02ff */
[----:B------:R-:W-:-:S04]  /*1df0*/  IADD3 R2, P0, R189, R122, RZ ;  /* 0x0000007abd027210 */ /* 0x000fc80007f1e0ff */
[-C--:B------:R-:W-:Y:S01]  /*1e00*/  LEA.HI.X.SX32 R3, R3, R123.reuse, 0x1, P0 ;  /* 0x0000007b03037211 */ /* 0x080fe200000f0eff */
[----:B0-----:R-:W-:Y:S01]  /*1e10*/  IMAD R9, R27, 0x65, RZ ;  /* 0x000000651b097824 */ /* 0x001fe200078e02ff */
[-C--:B------:R-:W-:Y:S01]  /*1e20*/  IADD3 R8, P1, R191, R122.reuse, RZ ;  /* 0x0000007abf087210 */ /* 0x080fe20007f3e0ff */
[----:B-1----:R-:W-:Y:S01]  /*1e30*/  IMAD R11, R27, 0x6d, RZ ;  /* 0x0000006d1b0b7824 */ /* 0x002fe200078e02ff */
[----:B------:R0:W4:Y:S04]  /*1e40*/  LDG.E.U16 R19, desc[UR4][R96.64] ;  /* 0x0000000460137981 */ /* 0x000128000c1e1500 */
[----:B------:R1:W4:Y:S01]  /*1e50*/  LDG.E.U16 R14, desc[UR4][R2.64] ;  /* 0x00000004020e7981 */ /* 0x000322000c1e1500 */
[----:B------:R-:W-:Y:S01]  /*1e60*/  IADD3 R12, P0, R193, R122, RZ ;  /* 0x0000007ac10c7210 */ /* 0x000fe20007f1e0ff */
[----:B------:R-:W-:Y:S01]  /*1e70*/  IMAD R7, R27, 0x75, RZ ;  /* 0x000000751b077824 */ /* 0x000fe200078e02ff */
[----:B------:R-:W-:-:S02]  /*1e80*/  LEA.HI.X.SX32 R9, R9, R123, 0x1, P1 ;  /* 0x0000007b09097211 */ /* 0x000fc400008f0eff */
[----:B------:R-:W-:Y:S02]  /*1e90*/  IADD3 R10, P1, R195, R122, RZ ;  /* 0x0000007ac30a7210 */ /* 0x000fe40007f3e0ff */
[-C--:B------:R-:W-:Y:S01]  /*1ea0*/  LEA.HI.X.SX32 R13, R11, R123.reuse, 0x1, P0 ;  /* 0x0000007b0b0d7211 */ /* 0x080fe200000f0eff */
[----:B------:R-:W-:Y:S01]  /*1eb0*/  IMAD R213, R27, 0xfa, RZ ;  /* 0x000000fa1bd57824 */ /* 0x000fe200078e02ff */
[----:B------:R-:W-:Y:S01]  /*1ec0*/  LEA.HI.X.SX32 R11, R7, R123, 0x1, P1 ;  /* 0x0000007b070b7211 */ /* 0x000fe200008f0eff */
[----:B------:R2:W4:Y:S01]  /*1ed0*/  LDG.E.U16 R92, desc[UR4][R8.64] ;  /* 0x00000004085c7981 */ /* 0x000522000c1e1500 */
[----:B------:R-:W-:-:S03]  /*1ee0*/  IMAD R7, R27, 0x7d, RZ ;  /* 0x0000007d1b077824 */ /* 0x000fc600078e02ff */
[----:B------:R-:W4:Y:S01]  /*1ef0*/  LDG.E.U16 R52, desc[UR4][R12.64] ;  /* 0x000000040c347981 */ /* 0x000f22000c1e1500 */
[----:B------:R-:W-:Y:S01]  /*1f00*/  IADD3 R6, P0, R213, R122, RZ ;  /* 0x0000007ad5067210 */ /* 0x000fe20007f1e0ff */
[----:B0-----:R-:W-:Y:S02]  /*1f10*/  IMAD R97, R27, 0xc, RZ ;  /* 0x0000000c1b617824 */ /* 0x001fe400078e02ff */
[----:B------:R-:W4:Y:S01]  /*1f20*/  LDG.E.U16 R12, desc[UR4][R10.64] ;  /* 0x000000040a0c7981 */ /* 0x000f22000c1e1500 */
[----:B------:R-:W-:Y:S01]  /*1f30*/  LEA.HI.X.SX32 R7, R7, R123, 0x1, P0 ;  /* 0x0000007b07077211 */ /* 0x000fe200000f0eff */
[C---:B------:R-:W-:Y:S02]  /*1f40*/  IMAD R95, R27.reuse, 0x6, RZ ;  /* 0x000000061b5f7824 */ /* 0x040fe400078e02ff */
[----:B---3--:R0:W-:Y:S02]  /*1f50*/  STL [R1+0x98], R0 ;  /* 0x0000980001007387 */ /* 0x0081e40000100800 */
[----:B0-----:R-:W-:-:S05]  /*1f60*/  IMAD R0, R27, 0x104, RZ ;  /* 0x000001041b007824 */ /* 0x001fca00078e02ff */
[----:B-1----:R-:W-:-:S04]  /*1f70*/  IADD3 R2, P1, R0, R122, RZ ;  /* 0x0000007a00027210 */ /* 0x002fc80007f3e0ff */
[----:B------:R-:W-:Y:S01]  /*1f80*/  LEA.HI.X.SX32 R3, R5, R123, 0x1, P1 ;  /* 0x0000007b05037211 */ /* 0x000fe200008f0eff */
[----:B-----5:R-:W-:Y:S04]  /*1f90*/  STL [R1+0x8c], R94 ;  /* 0x00008c5e01007387 */ /* 0x020fe80000100800 */
[----:B--2---:R0:W-:Y:S01]  /*1fa0*/  STL [R1+0x80], R76 ;  /* 0x0000804c01007387 */ /* 0x0041e20000100800 */
[----:B------:R-:W-:Y:S01]  /*1fb0*/  IMAD R9, R27, 0x3, RZ ;  /* 0x000000031b097824 */ /* 0x000fe200078e02ff */
[-C--:B------:R-:W-:Y:S02]  /*1fc0*/  IADD3 R8, P0, R95, R122.reuse, RZ ;  /* 0x0000007a5f087210 */ /* 0x080fe40007f1e0ff */
[----:B------:R-:W2:Y:S04]  /*1fd0*/  LDG.E.U16 R5, desc[UR4][R2.64] ;  /* 0x0000000402057981 */ /* 0x000ea8000c1e1500 */
[----:B0-----:R0:W3:Y:S02]  /*1fe0*/  LDG.E.U16 R76, desc[UR4][R6.64] ;  /* 0x00000004064c7981 */ /* 0x0010e4000c1e1500 */
[----:B0-----:R-:W-:-:S04]  /*1ff0*/  IADD3 R6, P1, R97, R122, RZ ;  /* 0x0000007a61067210 */ /* 0x001fc80007f3e0ff */
[-C--:B------:R-:W-:Y:S01]  /*2000*/  LEA.HI.X.SX32 R7, R95, R123.reuse, 0x1, P1 ;  /* 0x0000007b5f077211 */ /* 0x080fe200008f0eff */
[----:B----4-:R0:W-:Y:S04]  /*2010*/  STL [R1+0x74], R72 ;  /* 0x0000744801007387 */ /* 0x0101e80000100800 */
[----:B0-----:R-:W4:Y:S01]  /*2020*/  LDG.E.U16 R72, desc[UR4][R6.64] ;  /* 0x0000000406487981 */ /* 0x001f22000c1e1500 */
[-C--:B------:R-:W-:Y:S02]  /*2030*/  LEA.HI.X.SX32 R9, R9, R123.reuse, 0x1, P0 ;  /* 0x0000007b09097211 */ /* 0x080fe400000f0eff */
[-C--:B------:R-:W-:Y:S01]  /*2040*/  IADD3 R2, P0, R93, R122.reuse, RZ ;  /* 0x0000007a5d027210 */ /* 0x080fe20007f1e0ff */
[C---:B------:R-:W-:Y:S02]  /*2050*/  IMAD R93, R27.reuse, 0xe, RZ ;  /* 0x0000000e1b5d7824 */ /* 0x040fe400078e02ff */
[----:B------:R-:W-:Y:S01]  /*2060*/  IMAD R11, R27, 0x7, RZ ;  /* 0x000000071b0b7824 */ /* 0x000fe200078e02ff */
[-C--:B------:R-:W-:Y:S01]  /*2070*/  LEA.HI.X.SX32 R3, R97, R123.reuse, 0x1, P0 ;  /* 0x0000007b61037211 */ /* 0x080fe200000f0eff */
[----:B------:R-:W-:Y:S01]  /*2080*/  IMAD R97, R27, 0x1c, RZ ;  /* 0x0000001c1b617824 */ /* 0x000fe200078e02ff */
[----:B------:R-:W-:Y:S01]  /*2090*/  IADD3 R10, P0, R93, R122, RZ ;  /* 0x0000007a5d0a7210 */ /* 0x000fe20007f1e0ff */
[C---:B------:R-:W-:Y:S01]  /*20a0*/  IMAD R95, R27.reuse, 0x16, RZ ;  /* 0x000000161b5f7824 */ /* 0x040fe200078e02ff */
[----:B------:R0:W-:Y:S01]  /*20b0*/  STL [R1+0x68], R14 ;  /* 0x0000680e01007387 */ /* 0x0001e20000100800 */
[----:B------:R-:W-:Y:S01]  /*20c0*/  IMAD R13, R27, 0xb, RZ ;  /* 0x0000000b1b0d7824 */ /* 0x000fe200078e02ff */
[----:B------:R-:W-:-:S02]  /*20d0*/  LEA.HI.X.SX32 R11, R11, R123, 0x1, P0 ;  /* 0x0000007b0b0b7211 */ /* 0x000fc400000f0eff */
[----:B------:R1:W5:Y:S04]  /*20e0*/  LDG.E.U16 R161, desc[UR4][R8.64] ;  /* 0x0000000408a17981 */ /* 0x000368000c1e1500 */
[----:B0-----:R0:W2:Y:S01]  /*20f0*/  LDG.E.U16 R14, desc[UR4][R2.64] ;  /* 0x00000004020e7981 */ /* 0x0010a2000c1e1500 */
[-C--:B-1----:R-:W-:Y:S02]  /*2100*/  IADD3 R8, P1, R97, R122.reuse, RZ ;  /* 0x0000007a61087210 */ /* 0x082fe40007f3e0ff */
[----:B0-----:R-:W-:Y:S02]  /*2110*/  IADD3 R2, P0, R95, R122, RZ ;  /* 0x0000007a5f027210 */ /* 0x001fe40007f1e0ff */
[-C--:B------:R-:W-:Y:S01]  /*2120*/  LEA.HI.X.SX32 R9, R93, R123.reuse, 0x1, P1 ;  /* 0x0000007b5d097211 */ /* 0x080fe200008f0eff */
[----:B------:R-:W-:Y:S01]  /*2130*/  IMAD R93, R27, 0x2c, RZ ;  /* 0x0000002c1b5d7824 */ /* 0x000fe200078e02ff */
[----:B------:R-:W-:-:S02]  /*2140*/  LEA.HI.X.SX32 R3, R13, R123, 0x1, P0 ;  /* 0x0000007b0d037211 */ /* 0x000fc400000f0eff */
[-C--:B------:R-:W-:Y:S01]  /*2150*/  IADD3 R6, P2, R75, R122.reuse, RZ ;  /* 0x0000007a4b067210 */ /* 0x080fe20007f5e0ff */
[----:B------:R-:W-:Y:S03]  /*2160*/  STL [R1+0x5c], R92 ;  /* 0x00005c5c01007387 */ /* 0x000fe60000100800 */
[----:B------:R-:W-:Y:S01]  /*2170*/  LEA.HI.X.SX32 R7, R97, R123, 0x1, P2 ;  /* 0x0000007b61077211 */ /* 0x000fe200010f0eff */
[----:B------:R0:W5:Y:S04]  /*2180*/  LDG.E.U16 R159, desc[UR4][R2.64] ;  /* 0x00000004029f7981 */ /* 0x000168000c1e1500 */
[----:B------:R1:W-:Y:S04]  /*2190*/  STL [R1+0x50], R52 ;  /* 0x0000503401007387 */ /* 0x0003e80000100800 */
[----:B------:R1:W-:Y:S01]  /*21a0*/  STL [R1+0x44], R12 ;  /* 0x0000440c01007387 */ /* 0x0003e20000100800 */
[----:B0-----:R-:W-:-:S03]  /*21b0*/  IADD3 R2, P0, R93, R122, RZ ;  /* 0x0000007a5d027210 */ /* 0x001fc60007f1e0ff */
[----:B------:R-:W5:Y:S01]  /*21c0*/  LDG.E.U16 R0, desc[UR4][R6.64] ;  /* 0x0000000406007981 */ /* 0x000f62000c1e1500 */
[----:B------:R-:W-:-:S03]  /*21d0*/  LEA.HI.X.SX32 R3, R95, R123, 0x1, P0 ;  /* 0x0000007b5f037211 */ /* 0x000fc600000f0eff */
[----:B-1----:R0:W5:Y:S04]  /*21e0*/  LDG.E.U16 R52, desc[UR4][R10.64] ;  /* 0x000000040a347981 */ /* 0x002168000c1e1500 */
[----:B------:R1:W5:Y:S01]  /*21f0*/  LDG.E.U16 R12, desc[UR4][R8.64] ;  /* 0x00000004080c7981 */ /* 0x000362000c1e1500 */
[C---:B------:R-:W-:Y:S02]  /*2200*/  IMAD R75, R27.reuse, 0x1e, RZ ;  /* 0x0000001e1b4b7824 */ /* 0x040fe400078e02ff */
[C---:B------:R-:W-:Y:S01]  /*2210*/  IMAD R97, R27.reuse, 0x3c, RZ ;  /* 0x0000003c1b617824 */ /* 0x040fe200078e02ff */
[----:B------:R4:W5:Y:S01]  /*2220*/  LDG.E.U16 R95, desc[UR4][R2.64] ;  /* 0x00000004025f7981 */ /* 0x000962000c1e1500 */
[----:B------:R-:W-:Y:S01]  /*2230*/  IMAD R13, R27, 0xf, RZ ;  /* 0x0000000f1b0d7824 */ /* 0x000fe200078e02ff */
[----:B0-----:R-:W-:-:S02]  /*2240*/  IADD3 R10, P2, R23, R122, RZ ;  /* 0x0000007a170a7210 */ /* 0x001fc40007f5e0ff */
[-C--:B------:R-:W-:Y:S02]  /*2250*/  IADD3 R6, P1, R97, R122.reuse, RZ ;  /* 0x0000007a61067210 */ /* 0x080fe40007f3e0ff */
[-C--:B-1----:R-:W-:Y:S02]  /*2260*/  IADD3 R8, P0, R75, R122.reuse, RZ ;  /* 0x0000007a4b087210 */ /* 0x082fe40007f1e0ff */
[-C--:B------:R-:W-:Y:S02]  /*2270*/  LEA.HI.X.SX32 R11, R93, R123.reuse, 0x1, P2 ;  /* 0x0000007b5d0b7211 */ /* 0x080fe400010f0eff */
[-C--:B------:R-:W-:Y:S02]  /*2280*/  LEA.HI.X.SX32 R9, R13, R123.reuse, 0x1, P0 ;  /* 0x0000007b0d097211 */ /* 0x080fe400000f0eff */
[----:B------:R-:W-:Y:S01]  /*2290*/  LEA.HI.X.SX32 R7, R75, R123, 0x1, P1 ;  /* 0x0000007b4b077211 */ /* 0x000fe200008f0eff */
[----:B------:R0:W5:Y:S04]  /*22a0*/  LDG.E.U16 R94, desc[UR4][R10.64] ;  /* 0x000000040a5e7981 */ /* 0x000168000c1e1500 */
[----:B------:R-:W5:Y:S04]  /*22b0*/  LDG.E.U16 R92, desc[UR4][R8.64] ;  /* 0x00000004085c7981 */ /* 0x000f68000c1e1500 */
[----:B---3--:R-:W-:Y:S04]  /*22c0*/  STL [R1+0x3c], R76 ;  /* 0x00003c4c01007387 */ /* 0x008fe80000100800 */
[----:B----4-:R1:W-:Y:S04]  /*22d0*/  STL [R1+0x104], R72 ;  /* 0x0001044801007387 */ /* 0x0103e80000100800 */
[----:B-1----:R1:W3:Y:S01]  /*22e0*/  LDG.E.U16 R72, desc[UR4][R6.64] ;  /* 0x0000000406487981 */ /* 0x0022e2000c1e1500 */
[----:B------:R-:W-:Y:S01]  /*22f0*/  IMAD R23, R27, 0x26, RZ ;  /* 0x000000261b177824 */ /* 0x000fe200078e02ff */
[----:B------:R-:W-:Y:S01]  /*2300*/  IADD3 R2, P2, R71, R122, RZ ;  /* 0x0000007a47027210 */ /* 0x000fe20007f5e0ff */
[----:B------:R-:W-:-:S02]  /*2310*/  IMAD R13, R27, 0x13, RZ ;  /* 0x000000131b0d7824 */ /* 0x000fc400078e02ff */
[----:B------:R-:W-:Y:S01]  /*2320*/  IMAD R71, R27, 0x98, RZ ;  /* 0x000000981b477824 */ /* 0x000fe200078e02ff */
[-C--:B------:R-:W-:Y:S01]  /*2330*/  LEA.HI.X.SX32 R3, R97, R123.reuse, 0x1, P2 ;  /* 0x0000007b61037211 */ /* 0x080fe200010f0eff */
[----:B------:R-:W-:Y:S01]  /*2340*/  IMAD R75, R27, 0x2e, RZ ;  /* 0x0000002e1b4b7824 */ /* 0x000fe200078e02ff */
[-C--:B0-----:R-:W-:Y:S01]  /*2350*/  IADD3 R10, P0, R23, R122.reuse, RZ ;  /* 0x0000007a170a7210 */ /* 0x081fe20007f1e0ff */
[----:B------:R-:W-:Y:S01]  /*2360*/  IMAD R93, R27, 0x4c, RZ ;  /* 0x0000004c1b5d7824 */ /* 0x000fe200078e02ff */
[----:B--2---:R0:W-:Y:S02]  /*2370*/  STL [R1+0xfc], R14 ;  /* 0x0000fc0e01007387 */ /* 0x0041e40000100800 */
[-C--:B------:R-:W-:Y:S01]  /*2380*/  LEA.HI.X.SX32 R11, R13, R123.reuse, 0x1, P0 ;  /* 0x0000007b0d0b7211 */ /* 0x080fe200000f0eff */
[----:B------:R-:W-:Y:S01]  /*2390*/  IMAD R13, R27, 0x17, RZ ;  /* 0x000000171b0d7824 */ /* 0x000fe200078e02ff */
[-C--:B-1----:R-:W-:Y:S02]  /*23a0*/  IADD3 R6, P2, R71, R122.reuse, RZ ;  /* 0x0000007a47067210 */ /* 0x082fe40007f5e0ff */
[CC--:B------:R-:W-:Y:S01]  /*23b0*/  IADD3 R8, P1, R93.reuse, R122.reuse, RZ ;  /* 0x0000007a5d087210 */ /* 0x0c0fe20007f3e0ff */
[----:B------:R-:W2:Y:S04]  /*23c0*/  LDG.E.U16 R157, desc[UR4][R10.64] ;  /* 0x000000040a9d7981 */ /* 0x000ea8000c1e1500 */
[----:B0-----:R0:W4:Y:S01]  /*23d0*/  LDG.E.U16 R14, desc[UR4][R2.64] ;  /* 0x00000004020e7981 */ /* 0x001122000c1e1500 */
[----:B------:R-:W-:Y:S01]  /*23e0*/  LEA.HI.X.SX32 R7, R93, R123, 0x1, P2 ;  /* 0x0000007b5d077211 */ /* 0x000fe200010f0eff */
[----:B------:R-:W-:Y:S01]  /*23f0*/  IMAD R93, R27, 0x5c, RZ ;  /* 0x0000005c1b5d7824 */ /* 0x000fe200078e02ff */
[----:B0-----:R-:W-:-:S04]  /*2400*/  IADD3 R2, P0, R75, R122, RZ ;  /* 0x0000007a4b027210 */ /* 0x001fc80007f1e0ff */
[-C--:B------:R-:W-:Y:S02]  /*2410*/  LEA.HI.X.SX32 R3, R13, R123.reuse, 0x1, P0 ;  /* 0x0000007b0d037211 */ /* 0x080fe400000f0eff */
[----:B------:R-:W-:Y:S01]  /*2420*/  LEA.HI.X.SX32 R9, R23, R123, 0x1, P1 ;  /* 0x0000007b17097211 */ /* 0x000fe200008f0eff */
[----:B------:R-:W-:Y:S01]  /*2430*/  IMAD R23, R27, 0xb8, RZ ;  /* 0x000000b81b177824 */ /* 0x000fe200078e02ff */
[----:B-----5:R0:W-:Y:S04]  /*2440*/  STL [R1+0x100], R52 ;  /* 0x0001003401007387 */ /* 0x0201e80000100800 */
[----:B------:R-:W-:Y:S04]  /*2450*/  STL [R1+0xf4], R12 ;  /* 0x0000f40c01007387 */ /* 0x000fe80000100800 */
[----:B------:R1:W-:Y:S01]  /*2460*/  STL [R1+0xdc], R0 ;  /* 0x0000dc0001007387 */ /* 0x0003e20000100800 */
[----:B------:R-:W-:Y:S01]  /*2470*/  IADD3 R10, P2, R23, R122, RZ ;  /* 0x0000007a170a7210 */ /* 0x000fe20007f5e0ff */
[----:B0-----:R-:W-:-:S02]  /*2480*/  IMAD R52, R27, 0xd8, RZ ;  /* 0x000000d81b347824 */ /* 0x001fc400078e02ff */
[----:B------:R0:W-:Y:S01]  /*2490*/  STL [R1+0xe4], R95 ;  /* 0x0000e45f01007387 */ /* 0x0001e20000100800 */
[----:B------:R-:W-:-:S03]  /*24a0*/  IMAD R13, R27, 0x36, RZ ;  /* 0x000000361b0d7824 */ /* 0x000fc600078e02ff */
[----:B------:R-:W5:Y:S04]  /*24b0*/  LDG.E.U16 R76, desc[UR4][R8.64] ;  /* 0x00000004084c7981 */ /* 0x000f68000c1e1500 */
[----:B-1----:R1:W2:Y:S01]  /*24c0*/  LDG.E.U16 R0, desc[UR4][R2.64] ;  /* 0x0000000402007981 */ /* 0x0022a2000c1e1500 */
[----:B0-----:R-:W-:-:S03]  /*24d0*/  IMAD R95, R27, 0x6c, RZ ;  /* 0x0000006c1b5f7824 */ /* 0x001fc600078e02ff */
[----:B------:R0:W2:Y:S01]  /*24e0*/  LDG.E.U16 R12, desc[UR4][R6.64] ;  /* 0x00000004060c7981 */ /* 0x0000a2000c1e1500 */
[----:B-1----:R-:W-:-:S04]  /*24f0*/  IADD3 R2, P0, R93, R122, RZ ;  /* 0x0000007a5d027210 */ /* 0x002fc80007f1e0ff */
[-C--:B------:R-:W-:Y:S02]  /*2500*/  LEA.HI.X.SX32 R3, R75, R123.reuse, 0x1, P0 ;  /* 0x0000007b4b037211 */ /* 0x080fe400000f0eff */
[----:B0-----:R-:W-:Y:S02]  /*2510*/  IADD3 R6, P1, R95, R122, RZ ;  /* 0x0000007a5f067210 */ /* 0x001fe40007f3e0ff */
[-C--:B------:R-:W-:Y:S01]  /*2520*/  LEA.HI.X.SX32 R11, R93, R123.reuse, 0x1, P2 ;  /* 0x0000007b5d0b7211 */ /* 0x080fe200010f0eff */
[----:B------:R0:W2:Y:S01]  /*2530*/  LDG.E.U16 R96, desc[UR4][R2.64] ;  /* 0x0000000402607981 */ /* 0x0000a2000c1e1500 */
[----:B------:R-:W-:-:S03]  /*2540*/  LEA.HI.X.SX32 R7, R13, R123, 0x1, P1 ;  /* 0x0000007b0d077211 */ /* 0x000fc600008f0eff */
[----:B------:R1:W-:Y:S01]  /*2550*/  STL [R1+0xbc], R94 ;  /* 0x0000bc5e01007387 */ /* 0x0003e20000100800 */
[----:B0-----:R-:W-:-:S03]  /*2560*/  IADD3 R2, P2, R52, R122, RZ ;  /* 0x0000007a34027210 */ /* 0x001fc60007f5e0ff */
[----:B------:R0:W-:Y:S01]  /*2570*/  STL [R1+0xf0], R92 ;  /* 0x0000f05c01007387 */ /* 0x0001e20000100800 */
[----:B------:R-:W-:-:S03]  /*2580*/  LEA.HI.X.SX32 R3, R95, R123, 0x1, P2 ;  /* 0x0000007b5f037211 */ /* 0x000fc600010f0eff */
[----:B-1----:R1:W2:Y:S04]  /*2590*/  LDG.E.U16 R94, desc[UR4][R10.64] ;  /* 0x000000040a5e7981 */ /* 0x0022a8000c1e1500 */
[----:B0-----:R-:W2:Y:S04]  /*25a0*/  LDG.E.U16 R92, desc[UR4][R6.64] ;  /* 0x00000004065c7981 */ /* 0x001ea8000c1e1500 */
[----:B---3--:R0:W-:Y:S04]  /*25b0*/  STL [R1+0xd4], R72 ;  /* 0x0000d44801007387 */ /* 0x0081e80000100800 */
[----:B0-----:R-:W3:Y:S01]  /*25c0*/  LDG.E.U16 R72, desc[UR4][R2.64] ;  /* 0x0000000402487981 */ /* 0x001ee2000c1e1500 */
[----:B------:R-:W-:Y:S01]  /*25d0*/  IMAD R9, R27, 0x1b, RZ ;  /* 0x0000001b1b097824 */ /* 0x000fe200078e02ff */
[----:B------:R-:W-:Y:S01]  /*25e0*/  IADD3 R8, P0, R13, R122, RZ ;  /* 0x0000007a0d087210 */ /* 0x000fe20007f1e0ff */
[----:B------:R-:W-:-:S02]  /*25f0*/  IMAD R75, R27, 0x3e, RZ ;  /* 0x0000003e1b4b7824 */ /* 0x000fc400078e02ff */
[----:B------:R-:W-:Y:S01]  /*2600*/  IMAD R95, R27, 0x7c, RZ ;  /* 0x0000007c1b5f7824 */ /* 0x000fe200078e02ff */
[-C--:B------:R-:W-:Y:S01]  /*2610*/  LEA.HI.X.SX32 R9, R9, R123.reuse, 0x1, P0 ;  /* 0x0000007b09097211 */ /* 0x080fe200000f0eff */
[----:B------:R-:W-:Y:S01]  /*2620*/  IMAD R13, R27, 0x1f, RZ ;  /* 0x0000001f1b0d7824 */ /* 0x000fe200078e02ff */
[----:B----4-:R0:W-:Y:S01]  /*2630*/  STL [R1+0x9c], R14 ;  /* 0x00009c0e01007387 */ /* 0x0101e20000100800 */
[-C--:B-1----:R-:W-:Y:S01]  /*2640*/  IADD3 R10, P0, R75, R122.reuse, RZ ;  /* 0x0000007a4b0a7210 */ /* 0x082fe20007f1e0ff */
[C---:B------:R-:W-:Y:S02]  /*2650*/  IMAD R93, R27.reuse, 0x46, RZ ;  /* 0x000000461b5d7824 */ /* 0x040fe400078e02ff */
[----:B------:R1:W4:Y:S01]  /*2660*/  LDG.E.U16 R153, desc[UR4][R8.64] ;  /* 0x0000000408997981 */ /* 0x000322000c1e1500 */
[----:B0-----:R-:W-:Y:S01]  /*2670*/  IMAD R14, R27, 0xf8, RZ ;  /* 0x000000f81b0e7824 */ /* 0x001fe200078e02ff */
[----:B------:R-:W-:Y:S02]  /*2680*/  LEA.HI.X.SX32 R11, R13, R123, 0x1, P0 ;  /* 0x0000007b0d0b7211 */ /* 0x000fe400000f0eff */
[----:B-1----:R-:W-:-:S02]  /*2690*/  IADD3 R8, P1, R95, R122, RZ ;  /* 0x0000007a5f087210 */ /* 0x002fc40007f3e0ff */
[-C--:B------:R-:W-:Y:S01]  /*26a0*/  IADD3 R6, P2, R14, R122.reuse, RZ ;  /* 0x0000007a0e067210 */ /* 0x080fe20007f5e0ff */
[----:B------:R-:W-:Y:S01]  /*26b0*/  IMAD R13, R27, 0x23, RZ ;  /* 0x000000231b0d7824 */ /* 0x000fe200078e02ff */
[-C--:B------:R-:W-:Y:S01]  /*26c0*/  LEA.HI.X.SX32 R9, R75, R123.reuse, 0x1, P1 ;  /* 0x0000007b4b097211 */ /* 0x080fe200008f0eff */
[----:B------:R-:W-:Y:S01]  /*26d0*/  IMAD R99, R27, 0x8c, RZ ;  /* 0x0000008c1b637824 */ /* 0x000fe200078e02ff */
[----:B------:R-:W-:Y:S02]  /*26e0*/  IADD3 R2, P0, R93, R122, RZ ;  /* 0x0000007a5d027210 */ /* 0x000fe40007f1e0ff */
[-C--:B------:R-:W-:Y:S01]  /*26f0*/  LEA.HI.X.SX32 R7, R95, R123.reuse, 0x1, P2 ;  /* 0x0000007b5f077211 */ /* 0x080fe200010f0eff */
[C---:B------:R-:W-:Y:S02]  /*2700*/  IMAD R95, R27.reuse, 0x4e, RZ ;  /* 0x0000004e1b5f7824 */ /* 0x040fe400078e02ff */
[----:B------:R-:W-:Y:S01]  /*2710*/  IMAD R216, R27, 0x9c, RZ ;  /* 0x0000009c1bd87824 */ /* 0x000fe200078e02ff */
[----:B------:R-:W-:Y:S01]  /*2720*/  LEA.HI.X.SX32 R3, R13, R123, 0x1, P0 ;  /* 0x0000007b0d037211 */ /* 0x000fe200000f0eff */
[C---:B------:R-:W-:Y:S01]  /*2730*/  IMAD R13, R27.reuse, 0x27, RZ ;  /* 0x000000271b0d7824 */ /* 0x040fe200078e02ff */
[----:B-----5:R0:W-:Y:S01]  /*2740*/  STL [R1+0xc4], R76 ;  /* 0x0000c44c01007387 */ /* 0x0201e20000100800 */
[----:B------:R-:W-:-:S02]  /*2750*/  IMAD R97, R27, 0x56, RZ ;  /* 0x000000561b617824 */ /* 0x000fc400078e02ff */
[----:B------:R-:W-:Y:S01]  /*2760*/  IMAD R75, R27, 0x2b, RZ ;  /* 0x0000002b1b4b7824 */ /* 0x000fe200078e02ff */
[----:B------:R-:W5:Y:S04]  /*2770*/  LDG.E.U16 R147, desc[UR4][R2.64] ;  /* 0x0000000402937981 */ /* 0x000f68000c1e1500 */
[----:B--2---:R1:W-:Y:S04]  /*2780*/  STL [R1+0x84], R12 ;  /* 0x0000840c01007387 */ /* 0x0043e80000100800 */
[----:B0-----:R0:W2:Y:S04]  /*2790*/  LDG.E.U16 R76, desc[UR4][R10.64] ;  /* 0x000000040a4c7981 */ /* 0x0010a8000c1e1500 */
[----:B------:R0:W-:Y:S04]  /*27a0*/  STL [R1+0xe0], R0 ;  /* 0x0000e00001007387 */ /* 0x0001e80000100800 */
[----:B-1----:R1:W4:Y:S01]  /*27b0*/  LDG.E.U16 R12, desc[UR4][R8.64] ;  /* 0x00000004080c7981 */ /* 0x002322000c1e1500 */
[----:B0-----:R-:W-:-:S03]  /*27c0*/  IADD3 R10, P1, R99, R122, RZ ;  /* 0x0000007a630a7210 */ /* 0x001fc60007f3e0ff */
[----:B------:R0:W5:Y:S01]  /*27d0*/  LDG.E.U16 R0, desc[UR4][R6.64] ;  /* 0x0000000406007981 */ /* 0x000162000c1e1500 */
[----:B------:R-:W-:Y:S02]  /*27e0*/  LEA.HI.X.SX32 R11, R93, R123, 0x1, P1 ;  /* 0x0000007b5d0b7211 */ /* 0x000fe400008f0eff */
[-C--:B-1----:R-:W-:Y:S01]  /*27f0*/  IADD3 R8, P0, R95, R122.reuse, RZ ;  /* 0x0000007a5f087210 */ /* 0x082fe20007f1e0ff */
[----:B------:R1:W-:Y:S01]  /*2800*/  STL [R1+0xb4], R96 ;  /* 0x0000b46001007387 */ /* 0x0003e20000100800 */
[----:B0-----:R-:W-:-:S03]  /*2810*/  IADD3 R6, P2, R216, R122, RZ ;  /* 0x0000007ad8067210 */ /* 0x001fc60007f5e0ff */
[----:B------:R0:W5:Y:S01]  /*2820*/  LDG.E.U16 R98, desc[UR4][R10.64] ;  /* 0x000000040a627981 */ /* 0x000162000c1e1500 */
[-C--:B------:R-:W-:Y:S02]  /*2830*/  LEA.HI.X.SX32 R9, R13, R123.reuse, 0x1, P0 ;  /* 0x0000007b0d097211 */ /* 0x080fe400000f0eff */
[----:B------:R-:W-:Y:S01]  /*2840*/  LEA.HI.X.SX32 R7, R95, R123, 0x1, P2 ;  /* 0x0000007b5f077211 */ /* 0x000fe200010f0eff */
[----:B------:R-:W-:Y:S04]  /*2850*/  STL [R1+0x6c], R94 ;  /* 0x00006c5e01007387 */ /* 0x000fe80000100800 */
[----:B------:R-:W-:Y:S04]  /*2860*/  STL [R1+0xa4], R92 ;  /* 0x0000a45c01007387 */ /* 0x000fe80000100800 */
[----:B-1----:R-:W5:Y:S04]  /*2870*/  LDG.E.U16 R96, desc[UR4][R8.64] ;  /* 0x0000000408607981 */ /* 0x002f68000c1e1500 */
[----:B---3--:R1:W-:Y:S04]  /*2880*/  STL [R1+0x54], R72 ;  /* 0x0000544801007387 */ /* 0x0083e80000100800 */
[----:B-1----:R1:W3:Y:S01]  /*2890*/  LDG.E.U16 R72, desc[UR4][R6.64] ;  /* 0x0000000406487981 */ /* 0x0022e2000c1e1500 */
[----:B------:R-:W-:Y:S01]  /*28a0*/  IADD3 R2, P1, R97, R122, RZ ;  /* 0x0000007a61027210 */ /* 0x000fe20007f3e0ff */
[----:B------:R-:W-:-:S02]  /*28b0*/  IMAD R218, R27, 0xac, RZ ;  /* 0x000000ac1bda7824 */ /* 0x000fc400078e02ff */
[----:B------:R-:W-:Y:S01]  /*28c0*/  IMAD R220, R27, 0xbc, RZ ;  /* 0x000000bc1bdc7824 */ /* 0x000fe200078e02ff */
[-C--:B------:R-:W-:Y:S01]  /*28d0*/  LEA.HI.X.SX32 R3, R75, R123.reuse, 0x1, P1 ;  /* 0x0000007b4b037211 */ /* 0x080fe200008f0eff */
[C---:B------:R-:W-:Y:S01]  /*28e0*/  IMAD R95, R27.reuse, 0x66, RZ ;  /* 0x000000661b5f7824 */ /* 0x040fe200078e02ff */
[-C--:B0-----:R-:W-:Y:S01]  /*28f0*/  IADD3 R10, P1, R218, R122.reuse, RZ ;  /* 0x0000007ada0a7210 */ /* 0x081fe20007f3e0ff */
[----:B------:R-:W-:Y:S01]  /*2900*/  IMAD R93, R27, 0x5e, RZ ;  /* 0x0000005e1b5d7824 */ /* 0x000fe200078e02ff */
[-C--:B-1----:R-:W-:Y:S01]  /*2910*/  IADD3 R6, P2, R220, R122.reuse, RZ ;  /* 0x0000007adc067210 */ /* 0x082fe20007f5e0ff */
[----:B------:R0:W3:Y:S01]  /*2920*/  LDG.E.U16 R137, desc[UR4][R2.64] ;  /* 0x0000000402897981 */ /* 0x0000e2000c1e1500 */
[-C--:B------:R-:W-:Y:S01]  /*2930*/  LEA.HI.X.SX32 R11, R97, R123.reuse, 0x1, P1 ;  /* 0x0000007b610b7211 */ /* 0x080fe200008f0eff */
[----:B------:R-:W-:Y:S01]  /*2940*/  IMAD R75, R27, 0x33, RZ ;  /* 0x000000331b4b7824 */ /* 0x000fe200078e02ff */
[-C--:B------:R-:W-:Y:S01]  /*2950*/  IADD3 R8, P0, R93, R122.reuse, RZ ;  /* 0x0000007a5d087210 */ /* 0x080fe20007f1e0ff */
[----:B------:R-:W-:Y:S01]  /*2960*/  IMAD R13, R27, 0x2f, RZ ;  /* 0x0000002f1b0d7824 */ /* 0x000fe200078e02ff */
[-C--:B------:R-:W-:Y:S01]  /*2970*/  LEA.HI.X.SX32 R7, R93, R123.reuse, 0x1, P2 ;  /* 0x0000007b5d077211 */ /* 0x080fe200010f0eff */
[----:B------:R-:W-:Y:S01]  /*2980*/  IMAD R219, R27, 0xcc, RZ ;  /* 0x000000cc1bdb7824 */ /* 0x000fe200078e02ff */
[----:B------:R1:W3:Y:S01]  /*2990*/  LDG.E.U16 R94, desc[UR4][R10.64] ;  /* 0x000000040a5e7981 */ /* 0x0002e2000c1e1500 */
[----:B0-----:R-:W-:Y:S01]  /*29a0*/  IADD3 R2, P1, R95, R122, RZ ;  /* 0x0000007a5f027210 */ /* 0x001fe20007f3e0ff */
[----:B------:R-:W-:Y:S01]  /*29b0*/  IMAD R97, R27, 0x6e, RZ ;  /* 0x0000006e1b617824 */ /* 0x000fe200078e02ff */
[----:B------:R-:W-:-:S02]  /*29c0*/  LEA.HI.X.SX32 R9, R13, R123, 0x1, P0 ;  /* 0x0000007b0d097211 */ /* 0x000fc400000f0eff */
[----:B------:R-:W-:Y:S01]  /*29d0*/  LEA.HI.X.SX32 R3, R75, R123, 0x1, P1 ;  /* 0x0000007b4b037211 */ /* 0x000fe200008f0eff */
[C---:B------:R-:W-:Y:S01]  /*29e0*/  IMAD R222, R27.reuse, 0xdc, RZ ;  /* 0x000000dc1bde7824 */ /* 0x040fe200078e02ff */
[----:B-1----:R-:W-:Y:S01]  /*29f0*/  SHF.L.U32 R10, R70, 0x1, RZ ;  /* 0x00000001460a7819 */ /* 0x002fe200000006ff */
[----:B------:R0:W3:Y:S01]  /*2a00*/  LDG.E.U16 R92, desc[UR4][R8.64] ;  /* 0x00000004085c7981 */ /* 0x0000e2000c1e1500 */
[----:B------:R-:W-:-:S03]  /*2a10*/  IMAD R75, R27, 0x37, RZ ;  /* 0x000000371b4b7824 */ /* 0x000fc600078e02ff */
[----:B------:R1:W3:Y:S01]  /*2a20*/  LDG.E.U16 R3, desc[UR4][R2.64] ;  /* 0x0000000402037981 */ /* 0x0002e2000c1e1500 */
[----:B------:R-:W-:Y:S01]  /*2a30*/  IMAD R93, R27, 0x3b, RZ ;  /* 0x0000003b1b5d7824 */ /* 0x000fe200078e02ff */
[-C--:B0-----:R-:W-:Y:S02]  /*2a40*/  IADD3 R8, P0, R97, R122.reuse, RZ ;  /* 0x0000007a61087210 */ /* 0x081fe40007f1e0ff */
[----:B-1----:R-:W-:Y:S02]  /*2a50*/  LOP3.LUT R2, R10, 0x7e, RZ, 0xc0, !PT ;  /* 0x0000007e0a027812 */ /* 0x002fe400078ec0ff */
[-C--:B------:R-:W-:Y:S02]  /*2a60*/  IADD3 R10, P2, R222, R122.reuse, RZ ;  /* 0x0000007ade0a7210 */ /* 0x080fe40007f5e0ff */
[----:B------:R-:W-:Y:S01]  /*2a70*/  LEA.HI.X.SX32 R9, R75, R123, 0x1, P0 ;  /* 0x0000007b4b097211 */ /* 0x000fe200000f0eff */
[----:B--2---:R0:W-:Y:S04]  /*2a80*/  STL [R1+0xd0], R76 ;  /* 0x0000d04c01007387 */ /* 0x0041e80000100800 */
[----:B----4-:R1:W-:Y:S04]  /*2a90*/  STL [R1+0x94], R12 ;  /* 0x0000940c01007387 */ /* 0x0103e80000100800 */
[----:B0-----:R0:W2:Y:S01]  /*2aa0*/  LDG.E.U16 R76, desc[UR4][R6.64] ;  /* 0x00000004064c7981 */ /* 0x0010a2000c1e1500 */
[----:B-1----:R-:W-:Y:S01]  /*2ab0*/  IADD3 R12, P1, R219, R122, RZ ;  /* 0x0000007adb0c7210 */ /* 0x002fe20007f3e0ff */
[----:B0-----:R-:W-:-:S03]  /*2ac0*/  IMAD R6, R27, 0x76, RZ ;  /* 0x000000761b067824 */ /* 0x001fc600078e02ff */
[----:B------:R-:W-:Y:S01]  /*2ad0*/  LEA.HI.X.SX32 R13, R95, R123, 0x1, P1 ;  /* 0x0000007b5f0d7211 */ /* 0x000fe200008f0eff */
[----:B-----5:R0:W-:Y:S01]  /*2ae0*/  STL [R1+0x40], R0 ;  /* 0x0000400001007387 */ /* 0x0201e20000100800 */
[----:B------:R-:W-:-:S03]  /*2af0*/  IADD3 R6, P1, R6, R122, RZ ;  /* 0x0000007a06067210 */ /* 0x000fc60007f3e0ff */
[----:B------:R1:W-:Y:S01]  /*2b00*/  STL [R1+0x88], R98 ;  /* 0x0000886201007387 */ /* 0x0003e20000100800 */
[-C--:B------:R-:W-:Y:S02]  /*2b10*/  LEA.HI.X.SX32 R11, R97, R123.reuse, 0x1, P2 ;  /* 0x0000007b610b7211 */ /* 0x080fe400010f0eff */
[----:B------:R-:W-:Y:S01]  /*2b20*/  LEA.HI.X.SX32 R7, R93, R123, 0x1, P1 ;  /* 0x0000007b5d077211 */ /* 0x000fe200008f0eff */
[----:B------:R4:W5:Y:S01]  /*2b30*/  LDG.E.U16 R75, desc[UR4][R12.64] ;  /* 0x000000040c4b7981 */ /* 0x000962000c1e1500 */
[----:B------:R-:W-:Y:S01]  /*2b40*/  IMAD R197, R197, 0x138, RZ ;  /* 0x00000138c5c57824 */ /* 0x000fe200078e02ff */
[----:B0-----:R-:W-:Y:S01]  /*2b50*/  LOP3.LUT R0, R70, 0xc0, RZ, 0xc0, !PT ;  /* 0x000000c046007812 */ /* 0x001fe200078ec0ff */
[----:B------:R-:W-:Y:S01]  /*2b60*/  IMAD R198, R198, 0x148, RZ ;  /* 0x00000148c6c67824 */ /* 0x000fe200078e02ff */
[----:B------:R-:W5:Y:S01]  /*2b70*/  LDG.E.U16 R70, desc[UR4][R10.64] ;  /* 0x000000040a467981 */ /* 0x000f62000c1e1500 */
[----:B------:R-:W-:Y:S01]  /*2b80*/  IMAD R210, R210, 0x158, RZ ;  /* 0x00000158d2d27824 */ /* 0x000fe200078e02ff */
[----:B-1----:R-:W0:Y:S02]  /*2b90*/  LDC R98, c[0x0][0x248] ;  /* 0x00009200ff627b82 */ /* 0x002e240000000800 */
[----:B------:R-:W-:Y:S01]  /*2ba0*/  STL [R1+0xc0], R96 ;  /* 0x0000c06001007387 */ /* 0x000fe20000100800 */
[----:B----4-:R-:W-:-:S02]  /*2bb0*/  IADD3 R12, P0, R50, R122, RZ ;  /* 0x0000007a320c7210 */ /* 0x010fc40007f1e0ff */
[----:B------:R-:W-:Y:S02]  /*2bc0*/  LEA R2, R0, R2, 0x9 ;  /* 0x0000000200027211 */ /* 0x000fe400078e48ff */
[----:B------:R1:W4:Y:S01]  /*2bd0*/  LDG.E.U16 R0, desc[UR4][R6.64] ;  /* 0x0000000406007981 */ /* 0x000322000c1e1500 */
[----:B------:R-:W-:Y:S01]  /*2be0*/  LEA.HI.X.SX32 R13, R99, R123, 0x1, P0 ;  /* 0x0000007b630d7211 */ /* 0x000fe200000f0eff */
[----:B------:R-:W0:Y:S01]  /*2bf0*/  LDC R50, c[0x0][0x248] ;  /* 0x00009200ff327b82 */ /* 0x000e220000000800 */
[-C--:B-1----:R-:W-:Y:S01]  /*2c00*/  IADD3 R6, P0, R31, R122.reuse, RZ ;  /* 0x0000007a1f067210 */ /* 0x082fe20007f1e0ff */
[----:B------:R-:W-:Y:S01]  /*2c10*/  IMAD R211, R211, 0x168, RZ ;  /* 0x00000168d3d37824 */ /* 0x000fe200078e02ff */
[----:B------:R-:W-:-:S05]  /*2c20*/  IADD3 R10, P1, R48, R122, RZ ;  /* 0x0000007a300a7210 */ /* 0x000fca0007f3e0ff */
[----:B------:R-:W1:Y:S01]  /*2c30*/  LDC R31, c[0x0][0x248] ;  /* 0x00009200ff1f7b82 */ /* 0x000e620000000800 */
[----:B------:R-:W-:Y:S01]  /*2c40*/  LEA.HI.X.SX32 R7, R21, R123, 0x1, P0 ;  /* 0x0000007b15077211 */ /* 0x000fe200000f0eff */
[----:B------:R-:W-:Y:S02]  /*2c50*/  IMAD R209, R209, 0x178, RZ ;  /* 0x00000178d1d17824 */ /* 0x000fe400078e02ff */
[----:B------:R-:W-:-:S04]  /*2c60*/  IMAD R208, R208, 0x188, RZ ;  /* 0x00000188d0d07824 */ /* 0x000fc800078e02ff */
[----:B------:R-:W0:Y:S01]  /*2c70*/  LDC R93, c[0x0][0x248] ;  /* 0x00009200ff5d7b82 */ /* 0x000e220000000800 */
[----:B---3--:R3:W-:Y:S07]  /*2c80*/  STL [R1+0x7c], R72 ;  /* 0x00007c4801007387 */ /* 0x0087ee0000100800 */
[----:B------:R-:W0:Y:S01]  /*2c90*/  LDC R48, c[0x0][0x248] ;  /* 0x00009200ff307b82 */ /* 0x000e220000000800 */
[----:B------:R-:W-:Y:S02]  /*2ca0*/  IMAD R206, R206, 0x198, RZ ;  /* 0x00000198cece7824 */ /* 0x000fe400078e02ff */
[----:B------:R-:W-:-:S02]  /*2cb0*/  IMAD R207, R207, 0x1a8, RZ ;  /* 0x000001a8cfcf7824 */ /* 0x000fc400078e02ff */
[----:B------:R-:W-:-:S03]  /*2cc0*/  IMAD R204, R204, 0x1c8, RZ ;  /* 0x000001c8cccc7824 */ /* 0x000fc600078e02ff */
[----:B------:R-:W4:Y:S01]  /*2cd0*/  LDC R99, c[0x0][0x248] ;  /* 0x00009200ff637b82 */ /* 0x000f220000000800 */
[----:B---3--:R3:W4:Y:S02]  /*2ce0*/  LDG.E.U16 R72, desc[UR4][R8.64] ;  /* 0x0000000408487981 */ /* 0x008724000c1e1500 */
[----:B---3--:R-:W-:-:S05]  /*2cf0*/  IADD3 R9, R2, R66, RZ ;  /* 0x0000004202097210 */ /* 0x008fca0007ffe0ff */
[----:B------:R-:W3:Y:S01]  /*2d00*/  LDC R8, c[0x0][0x248] ;  /* 0x00009200ff087b82 */ /* 0x000ee20000000800 */
[----:B------:R1:W-:Y:S07]  /*2d10*/  STS.U16 [R9+0x2000], R54 ;  /* 0x0020003609007388 */ /* 0x0003ee0000000400 */
[----:B------:R-:W0:Y:S01]  /*2d20*/  LDC R66, c[0x0][0x248] ;  /* 0x00009200ff427b82 */ /* 0x000e220000000800 */
[----:B-1----:R1:W4:Y:S04]  /*2d30*/  LDG.E.U16 R54, desc[UR4][R12.64] ;  /* 0x000000040c367981 */ /* 0x002328000c1e1500 */
[----:B------:R-:W4:Y:S04]  /*2d40*/  LDG.E.U16 R12, desc[UR4][R6.64] ;  /* 0x00000004060c7981 */ /* 0x000f28000c1e1500 */
[----:B------:R1:W-:Y:S02]  /*2d50*/  STS.U16 [R9+0x400], R49 ;  /* 0x0004003109007388 */ /* 0x0003e40000000400 */
[----:B-1----:R-:W1:Y:S02]  /*2d60*/  LDC R49, c[0x0][0x248] ;  /* 0x00009200ff317b82 */ /* 0x002e640000000800 */
[----:B------:R2:W-:Y:S01]  /*2d70*/  STS.U16 [R9+0x20800], R30 ;  /* 0x0208001e09007388 */ /* 0x0005e20000000400 */
[----:B------:R-:W-:Y:S01]  /*2d80*/  LEA.HI.X.SX32 R11, R22, R123, 0x1, P1 ;  /* 0x0000007b160b7211 */ /* 0x000fe200008f0eff */
[----:B---3--:R-:W-:-:S04]  /*2d90*/  IMAD R21, R8, 0x130, RZ ;  /* 0x0000013008157824 */ /* 0x008fc800078e02ff */
[----:B------:R-:W3:Y:S01]  /*2da0*/  LDC R22, c[0x0][0x248] ;  /* 0x00009200ff167b82 */ /* 0x000ee20000000800 */
[----:B------:R0:W-:Y:S07]  /*2db0*/  STS.U16 [R9+0x1000], R63 ;  /* 0x0010003f09007388 */ /* 0x0001ee0000000400 */
[----:B--2---:R-:W2:Y:S01]  /*2dc0*/  LDC R30, c[0x0][0x248] ;  /* 0x00009200ff1e7b82 */ /* 0x004ea20000000800 */
[----:B------:R5:W-:Y:S04]  /*2dd0*/  STL [R1+0x70], R94 ;  /* 0x0000705e01007387 */ /* 0x000be80000100800 */
[----:B0-----:R0:W4:Y:S01]  /*2de0*/  LDG.E.U16 R63, desc[UR4][R10.64] ;  /* 0x000000040a3f7981 */ /* 0x001122000c1e1500 */
[----:B-1----:R-:W-:-:S03]  /*2df0*/  IMAD R13, R49, 0x140, RZ ;  /* 0x00000140310d7824 */ /* 0x002fc600078e02ff */
[----:B------:R1:W-:Y:S01]  /*2e00*/  STS.U16 [R9], R51 ;  /* 0x0000003309007388 */ /* 0x0003e20000000400 */
[----:B------:R-:W-:Y:S01]  /*2e10*/  IMAD R31, R31, 0x280, RZ ;  /* 0x000002801f1f7824 */ /* 0x000fe200078e02ff */
[----:B-----5:R-:W5:Y:S02]  /*2e20*/  LDC R94, c[0x0][0x248] ;  /* 0x00009200ff5e7b82 */ /* 0x020f640000000800 */
[----:B------:R3:W-:Y:S01]  /*2e30*/  STL [R1+0xb0], R92 ;  /* 0x0000b05c01007387 */ /* 0x0007e20000100800 */
[----:B0-----:R-:W-:-:S03]  /*2e40*/  IADD3 R10, P0, R21, R122, RZ ;  /* 0x0000007a150a7210 */ /* 0x001fc60007f1e0ff */
[----:B------:R-:W-:Y:S01]  /*2e50*/  STL [R1+0x64], R76 ;  /* 0x0000644c01007387 */ /* 0x000fe20000100800 */
[----:B-1----:R-:W-:-:S03]  /*2e60*/  IMAD R51, R66, 0x260, RZ ;  /* 0x0000026042337824 */ /* 0x002fc600078e02ff */
[----:B------:R0:W-:Y:S01]  /*2e70*/  STS.U16 [R9+0x20c00], R20 ;  /* 0x020c001409007388 */ /* 0x0001e20000000400 */
[----:B------:R-:W-:Y:S01]  /*2e80*/  LEA.HI.X.SX32 R11, R71, R123, 0x1, P0 ;  /* 0x0000007b470b7211 */ /* 0x000fe200000f0eff */
[----:B---3--:R-:W1:Y:S02]  /*2e90*/  LDC R92, c[0x0][0x248] ;  /* 0x00009200ff5c7b82 */ /* 0x008e640000000800 */
[----:B------:R-:W-:Y:S01]  /*2ea0*/  STL [R1+0x58], R75 ;  /* 0x0000584b01007387 */ /* 0x000fe20000100800 */
[----:B------:R-:W-:-:S03]  /*2eb0*/  IADD3 R6, P1, R51, R122, RZ ;  /* 0x0000007a33067210 */ /* 0x000fc60007f3e0ff */
[----:B------:R3:W-:Y:S02]  /*2ec0*/  STS.U16 [R9+0x800], R57 ;  /* 0x0008003909007388 */ /* 0x0007e40000000400 */
[----:B0-----:R-:W0:Y:S01]  /*2ed0*/  LDC R20, c[0x0][0x248] ;  /* 0x00009200ff147b82 */ /* 0x001e220000000800 */
[----:B------:R-:W-:Y:S01]  /*2ee0*/  LEA.HI.X.SX32 R7, R21, R123, 0x1, P1 ;  /* 0x0000007b15077211 */ /* 0x000fe200008f0eff */
[----:B------:R3:W-:Y:S01]  /*2ef0*/  STS.U16 [R9+0x21000], R18 ;  /* 0x0210001209007388 */ /* 0x0007e20000000400 */
[----:B--2---:R-:W-:-:S03]  /*2f00*/  IMAD R49, R30, 0x290, RZ ;  /* 0x000002901e317824 */ /* 0x004fc600078e02ff */
[----:B------:R2:W-:Y:S01]  /*2f10*/  STS.U16 [R9+0x4400], R28 ;  /* 0x0044001c09007388 */ /* 0x0005e20000000400 */
[----:B---3--:R-:W-:Y:S01]  /*2f20*/  IMAD R57, R50, 0x270, RZ ;  /* 0x0000027032397824 */ /* 0x008fe200078e02ff */
[----:B------:R-:W3:Y:S02]  /*2f30*/  LDC R21, c[0x0][0x248] ;  /* 0x00009200ff157b82 */ /* 0x000ee40000000800 */
[----:B------:R2:W-:Y:S02]  /*2f40*/  STS.U16 [R9+0x21400], R19 ;  /* 0x0214001309007388 */ /* 0x0005e40000000400 */
[----:B------:R-:W-:Y:S02]  /*2f50*/  IADD3 R18, P2, R57, R122, RZ ;  /* 0x0000007a39127210 */ /* 0x000fe40007f5e0ff */
[----:B------:R5:W4:Y:S02]  /*2f60*/  LDG.E.U16 R8, desc[UR4][R10.64] ;  /* 0x000000040a087981 */ /* 0x000b24000c1e1500 */
[----:B------:R-:W1:Y:S02]  /*2f70*/  LDC R50, c[0x0][0x248] ;  /* 0x00009200ff327b82 */ /* 0x000e640000000800 */
[----:B--2---:R2:W4:Y:S01]  /*2f80*/  LDG.E.U16 R28, desc[UR4][R6.64] ;  /* 0x00000004061c7981 */ /* 0x004522000c1e1500 */
[----:B------:R-:W-:Y:S01]  /*2f90*/  LEA.HI.X.SX32 R19, R197, R123, 0x1, P2 ;  /* 0x0000007bc5137211 */ /* 0x000fe200010f0eff */
[----:B-----5:R-:W-:-:S04]  /*2fa0*/  IMAD R11, R22, 0x150, RZ ;  /* 0x00000150160b7824 */ /* 0x020fc800078e02ff */
[----:B------:R5:W4:Y:S01]  /*2fb0*/  LDG.E.U16 R18, desc[UR4][R18.64] ;  /* 0x0000000412127981 */ /* 0x000b22000c1e1500 */
[----:B------:R-:W1:Y:S01]  /*2fc0*/  LDC R22, c[0x0][0x248] ;  /* 0x00009200ff167b82 */ /* 0x000e620000000800 */
[----:B--2---:R-:W-:Y:S01]  /*2fd0*/  IMAD R7, R48, 0x2a0, RZ ;  /* 0x000002a030077824 */ /* 0x004fe200078e02ff */
[----:B------:R-:W-:Y:S01]  /*2fe0*/  IADD3 R30, P2, R49, R122, RZ ;  /* 0x0000007a311e7210 */ /* 0x000fe20007f5e0ff */
[----:B0-----:R-:W-:-:S05]  /*2ff0*/  IMAD R57, R20, 0x2b0, RZ ;  /* 0x000002b014397824 */ /* 0x001fca00078e02ff */
[----:B------:R-:W0:Y:S08]  /*3000*/  LDC R51, c[0x0][0x248] ;  /* 0x00009200ff337b82 */ /* 0x000e300000000800 */
[----:B-----5:R-:W2:Y:S01]  /*3010*/  LDC R19, c[0x0][0x248] ;  /* 0x00009200ff137b82 */ /* 0x020ea20000000800 */
[----:B------:R5:W-:Y:S07]  /*3020*/  STS.U16 [R9+0x20400], R56 ;  /* 0x0204003809007388 */ /* 0x000bee0000000400 */
[----:B------:R-:W0:Y:S01]  /*3030*/  LDC R49, c[0x0][0x248] ;  /* 0x00009200ff317b82 */ /* 0x000e220000000800 */
[----:B---3--:R-:W-:-:S07]  /*3040*/  IMAD R21, R21, 0x2c0, RZ ;  /* 0x000002c015157824 */ /* 0x008fce00078e02ff */
[----:B-----5:R-:W3:Y:S01]  /*3050*/  LDC R56, c[0x0][0x248] ;  /* 0x00009200ff387b82 */ /* 0x020ee20000000800 */
[----:B------:R-:W-:Y:S04]  /*3060*/  STS.U16 [R9+0x4000], R58 ;  /* 0x0040003a09007388 */ /* 0x000fe80000000400 */
[----:B------:R1:W-:Y:S03]  /*3070*/  STS.U16 [R9+0x20000], R59 ;  /* 0x0200003b09007388 */ /* 0x0003e60000000400 */
[----:B------:R-:W5:Y:S01]  /*3080*/  LDC R48, c[0x0][0x248] ;  /* 0x00009200ff307b82 */ /* 0x000f620000000800 */
[----:B--2---:R-:W-:Y:S02]  /*3090*/  IMAD R19, R19, 0x170, RZ ;  /* 0x0000017013137824 */ /* 0x004fe400078e02ff */
[----:B-1----:R-:W-:-:S05]  /*30a0*/  IMAD R59, R22, 0x2e0, RZ ;  /* 0x000002e0163b7824 */ /* 0x002fca00078e02ff */
[----:B------:R-:W1:Y:S01]  /*30b0*/  LDC R58, c[0x0][0x248] ;  /* 0x00009200ff3a7b82 */ /* 0x000e620000000800 */
[----:B0-----:R-:W-:Y:S02]  /*30c0*/  IMAD R51, R51, 0x2f0, RZ ;  /* 0x000002f033337824 */ /* 0x001fe400078e02ff */
[----:B------:R-:W-:Y:S02]  /*30d0*/  IMAD R49, R49, 0x180, RZ ;  /* 0x0000018031317824 */ /* 0x000fe400078e02ff */
[----:B---3--:R-:W-:-:S03]  /*30e0*/  IMAD R75, R56, 0x300, RZ ;  /* 0x00000300384b7824 */ /* 0x008fc600078e02ff */
[----:B------:R-:W0:Y:S08]  /*30f0*/  LDC R76, c[0x0][0x248] ;  /* 0x00009200ff4c7b82 */ /* 0x000e300000000800 */
[----:B------:R-:W2:Y:S08]  /*3100*/  LDC R56, c[0x0][0x248] ;  /* 0x00009200ff387b82 */ /* 0x000eb00000000800 */
[----:B------:R-:W3:Y:S01]  /*3110*/  LDC R66, c[0x0][0x248] ;  /* 0x00009200ff427b82 */ /* 0x000ee20000000800 */
[----:B0-----:R-:W-:-:S07]  /*3120*/  IMAD R95, R76, 0x360, RZ ;  /* 0x000003604c5f7824 */ /* 0x001fce00078e02ff */
[----:B------:R-:W0:Y:S01]  /*3130*/  LDC R76, c[0x0][0x248] ;  /* 0x00009200ff4c7b82 */ /* 0x000e220000000800 */
[----:B------:R-:W-:Y:S01]  /*3140*/  IMAD R93, R93, 0x380, RZ ;  /* 0x000003805d5d7824 */ /* 0x000fe200078e02ff */
[----:B----4-:R4:W-:Y:S04]  /*3150*/  STL [R1+0xa0], R72 ;  /* 0x0000a04801007387 */ /* 0x0109e80000100800 */
[----:B------:R5:W-:Y:S02]  /*3160*/  STL [R1+0x4c], R70 ;  /* 0x00004c4601007387 */ /* 0x000be40000100800 */
[----:B----4-:R-:W4:Y:S01]  /*3170*/  LDC R72, c[0x0][0x248] ;  /* 0x00009200ff487b82 */ /* 0x010f220000000800 */
[----:B-----5:R-:W-:-:S04]  /*3180*/  IADD3 R70, P0, R13, R122, RZ ;  /* 0x0000007a0d467210 */ /* 0x020fc80007f1e0ff */
[----:B------:R-:W-:-:S03]  /*3190*/  LEA.HI.X.SX32 R71, R16, R123, 0x1, P0 ;  /* 0x0000007b10477211 */ /* 0x000fc600000f0eff */
[----:B------:R-:W5:Y:S01]  /*31a0*/  LDC R16, c[0x0][0x248] ;  /* 0x00009200ff107b82 */ /* 0x000f620000000800 */
[----:B------:R1:W-:Y:S01]  /*31b0*/  STL [R1+0x30], R54 ;  /* 0x0000303601007387 */ /* 0x0003e20000100800 */
[----:B------:R-:W-:-:S03]  /*31c0*/  IADD3 R6, P0, R11, R122, RZ ;  /* 0x0000007a0b067210 */ /* 0x000fc60007f1e0ff */
[----:B------:R2:W3:Y:S04]  /*31d0*/  LDG.E.U16 R70, desc[UR4][R70.64] ;  /* 0x0000000446467981 */ /* 0x0004e8000c1e1500 */
[----:B------:R2:W-:Y:S01]  /*31e0*/  STL [R1+0x2c], R12 ;  /* 0x00002c0c01007387 */ /* 0x0005e20000100800 */
[----:B-1----:R-:W1:Y:S08]  /*31f0*/  LDC R54, c[0x0][0x248] ;  /* 0x00009200ff367b82 */ /* 0x002e700000000800 */
[----:B--2---:R-:W2:Y:S01]  /*3200*/  LDC R71, c[0x0][0x248] ;  /* 0x00009200ff477b82 */ /* 0x004ea20000000800 */
[----:B------:R-:W-:-:S04]  /*3210*/  IADD3 R12, P1, R31, R122, RZ ;  /* 0x0000007a1f0c7210 */ /* 0x000fc80007f3e0ff */
[-C--:B------:R-:W-:Y:S02]  /*3220*/  LEA.HI.X.SX32 R13, R13, R123.reuse, 0x1, P1 ;  /* 0x0000007b0d0d7211 */ /* 0x080fe400008f0eff */
[----:B------:R-:W-:Y:S02]  /*3230*/  IADD3 R10, P1, R7, R122, RZ ;  /* 0x0000007a070a7210 */ /* 0x000fe40007f3e0ff */
[-C--:B------:R-:W-:Y:S02]  /*3240*/  LEA.HI.X.SX32 R31, R198, R123.reuse, 0x1, P2 ;  /* 0x0000007bc61f7211 */ /* 0x080fe400010f0eff */
[----:B------:R-:W-:-:S03]  /*3250*/  LEA.HI.X.SX32 R11, R11, R123, 0x1, P1 ;  /* 0x0000007b0b0b7211 */ /* 0x000fc600008f0eff */
[----:B------:R-:W3:Y:S01]  /*3260*/  LDG.E.U16 R30, desc[UR4][R30.64] ;  /* 0x000000041e1e7981 */ /* 0x000ee2000c1e1500 */
[----:B------:R-:W-:-:S03]  /*3270*/  LEA.HI.X.SX32 R7, R4, R123, 0x1, P0 ;  /* 0x0000007b04077211 */ /* 0x000fc600000f0eff */
[----:B------:R5:W3:Y:S04]  /*3280*/  LDG.E.U16 R4, desc[UR4][R12.64] ;  /* 0x000000040c047981 */ /* 0x000ae8000c1e1500 */
[----:B------:R-:W3:Y:S04]  /*3290*/  LDG.E.U16 R7, desc[UR4][R6.64] ;  /* 0x0000000406077981 */ /* 0x000ee8000c1e1500 */
[----:B------:R0:W3:Y:S01]  /*32a0*/  LDG.E.U16 R31, desc[UR4][R10.64] ;  /* 0x000000040a1f7981 */ /* 0x0000e2000c1e1500 */
[----:B-----5:R-:W-:Y:S01]  /*32b0*/  IMAD R13, R16, 0x160, RZ ;  /* 0x00000160100d7824 */ /* 0x020fe200078e02ff */
[----:B0-----:R-:W-:Y:S01]  /*32c0*/  IADD3 R10, P1, R57, R122, RZ ;  /* 0x0000007a390a7210 */ /* 0x001fe20007f3e0ff */
[----:B------:R-:W-:-:S03]  /*32d0*/  IMAD R57, R50, 0x2d0, RZ ;  /* 0x000002d032397824 */ /* 0x000fc600078e02ff */
[-C--:B------:R-:W-:Y:S02]  /*32e0*/  LEA.HI.X.SX32 R11, R210, R123.reuse, 0x1, P1 ;  /* 0x0000007bd20b7211 */ /* 0x080fe400008f0eff */
[-C--:B------:R-:W-:Y:S02]  /*32f0*/  IADD3 R12, P1, R57, R122.reuse, RZ ;  /* 0x0000007a390c7210 */ /* 0x080fe40007f3e0ff */
[----:B------:R-:W0:Y:S01]  /*3300*/  LDC R57, c[0x0][0x248] ;  /* 0x00009200ff397b82 */ /* 0x000e220000000800 */
[-C--:B------:R-:W-:Y:S01]  /*3310*/  IADD3 R20, P0, R13, R122.reuse, RZ ;  /* 0x0000007a0d147210 */ /* 0x080fe20007f1e0ff */
[----:B------:R-:W5:Y:S01]  /*3320*/  LDG.E.U16 R10, desc[UR4][R10.64] ;  /* 0x000000040a0a7981 */ /* 0x000f62000c1e1500 */
[----:B------:R-:W-:Y:S02]  /*3330*/  IADD3 R16, P2, R21, R122, RZ ;  /* 0x0000007a15107210 */ /* 0x000fe40007f5e0ff */
[-C--:B------:R-:W-:Y:S02]  /*3340*/  LEA.HI.X.SX32 R21, R17, R123.reuse, 0x1, P0 ;  /* 0x0000007b11157211 */ /* 0x080fe400000f0eff */
[----:B------:R-:W-:-:S02]  /*3350*/  LEA.HI.X.SX32 R17, R13, R123, 0x1, P2 ;  /* 0x0000007b0d117211 */ /* 0x000fc400010f0eff */
[----:B------:R-:W-:Y:S01]  /*3360*/  LEA.HI.X.SX32 R13, R211, R123, 0x1, P1 ;  /* 0x0000007bd30d7211 */ /* 0x000fe200008f0eff */
[----:B------:R-:W5:Y:S01]  /*3370*/  LDG.E.U16 R20, desc[UR4][R20.64] ;  /* 0x0000000414147981 */ /* 0x000f62000c1e1500 */
[-C--:B------:R-:W-:Y:S02]  /*3380*/  IADD3 R22, P1, R59, R122.reuse, RZ ;  /* 0x0000007a3b167210 */ /* 0x080fe40007f3e0ff */
[----:B------:R-:W1:Y:S01]  /*3390*/  LDC R59, c[0x0][0x248] ;  /* 0x00009200ff3b7b82 */ /* 0x000e620000000800 */
[-C--:B------:R-:W-:Y:S01]  /*33a0*/  IADD3 R50, P0, R19, R122.reuse, RZ ;  /* 0x0000007a13327210 */ /* 0x080fe20007f1e0ff */
[----:B------:R-:W5:Y:S04]  /*33b0*/  LDG.E.U16 R6, desc[UR4][R12.64] ;  /* 0x000000040c067981 */ /* 0x000f68000c1e1500 */
[----:B------:R2:W5:Y:S02]  /*33c0*/  LDG.E.U16 R21, desc[UR4][R16.64] ;  /* 0x0000000410157981 */ /* 0x000564000c1e1500 */
[----:B--2---:R-:W-:-:S02]  /*33d0*/  IADD3 R16, P2, R51, R122, RZ ;  /* 0x0000007a33107210 */ /* 0x004fc40007f5e0ff */
[-C--:B------:R-:W-:Y:S02]  /*33e0*/  LEA.HI.X.SX32 R51, R23, R123.reuse, 0x1, P0 ;  /* 0x0000007b17337211 */ /* 0x080fe400000f0eff */
[-C--:B------:R-:W-:Y:S02]  /*33f0*/  IADD3 R12, P0, R49, R122.reuse, RZ ;  /* 0x0000007a310c7210 */ /* 0x080fe40007f1e0ff */
[-C--:B------:R-:W-:Y:S01]  /*3400*/  LEA.HI.X.SX32 R17, R209, R123.reuse, 0x1, P2 ;  /* 0x0000007bd1117211 */ /* 0x080fe200010f0eff */
[----:B------:R2:W5:Y:S01]  /*3410*/  LDG.E.U16 R50, desc[UR4][R50.64] ;  /* 0x0000000432327981 */ /* 0x000562000c1e1500 */
[-C--:B------:R-:W-:Y:S01]  /*3420*/  LEA.HI.X.SX32 R13, R26, R123.reuse, 0x1, P0 ;  /* 0x0000007b1a0d7211 */ /* 0x080fe200000f0eff */
[----:B0-----:R-:W-:Y:S01]  /*3430*/  IMAD R57, R57, 0x310, RZ ;  /* 0x0000031039397824 */ /* 0x001fe200078e02ff */
[----:B------:R-:W-:Y:S02]  /*3440*/  LEA.HI.X.SX32 R23, R19, R123, 0x1, P1 ;  /* 0x0000007b13177211 */ /* 0x000fe400008f0eff */
[----:B------:R0:W5:Y:S04]  /*3450*/  LDG.E.U16 R19, desc[UR4][R16.64] ;  /* 0x0000000410137981 */ /* 0x000168000c1e1500 */
[----:B------:R4:W5:Y:S01]  /*3460*/  LDG.E.U16 R26, desc[UR4][R12.64] ;  /* 0x000000040c1a7981 */ /* 0x000962000c1e1500 */
[----:B--2---:R-:W-:Y:S01]  /*3470*/  IMAD R51, R48, 0x190, RZ ;  /* 0x0000019030337824 */ /* 0x004fe200078e02ff */
[----:B------:R-:W-:-:S02]  /*3480*/  IADD3 R48, P1, R75, R122, RZ ;  /* 0x0000007a4b307210 */ /* 0x000fc40007f3e0ff */
[----:B------:R2:W5:Y:S02]  /*3490*/  LDG.E.U16 R11, desc[UR4][R22.64] ;  /* 0x00000004160b7981 */ /* 0x000564000c1e1500 */
[-C--:B0-----:R-:W-:Y:S01]  /*34a0*/  IADD3 R16, P0, R51, R122.reuse, RZ ;  /* 0x0000007a33107210 */ /* 0x081fe20007f1e0ff */
[----:B----4-:R-:W-:Y:S01]  /*34b0*/  IMAD R13, R58, 0x320, RZ ;  /* 0x000003203a0d7824 */ /* 0x010fe200078e02ff */
[-C--:B------:R-:W-:Y:S02]  /*34c0*/  LEA.HI.X.SX32 R49, R49, R123.reuse, 0x1, P1 ;  /* 0x0000007b31317211 */ /* 0x080fe400008f0eff */
[-C--:B--2---:R-:W-:Y:S01]  /*34d0*/  IADD3 R22, P2, R57, R122.reuse, RZ ;  /* 0x0000007a39167210 */ /* 0x084fe20007f5e0ff */
[----:B-1----:R-:W-:Y:S01]  /*34e0*/  IMAD R59, R59, 0x330, RZ ;  /* 0x000003303b3b7824 */ /* 0x002fe200078e02ff */
[----:B------:R-:W-:Y:S02]  /*34f0*/  IADD3 R12, P1, R13, R122, RZ ;  /* 0x0000007a0d0c7210 */ /* 0x000fe40007f3e0ff */
[----:B------:R-:W-:-:S02]  /*3500*/  LEA.HI.X.SX32 R17, R53, R123, 0x1, P0 ;  /* 0x0000007b35117211 */ /* 0x000fc400000f0eff */
[-C--:B------:R-:W-:Y:S01]  /*3510*/  LEA.HI.X.SX32 R23, R208, R123.reuse, 0x1, P2 ;  /* 0x0000007bd0177211 */ /* 0x080fe200010f0eff */
[----:B------:R-:W2:Y:S01]  /*3520*/  LDG.E.U16 R53, desc[UR4][R48.64] ;  /* 0x0000000430357981 */ /* 0x000ea2000c1e1500 */
[----:B------:R-:W-:Y:S01]  /*3530*/  LEA.HI.X.SX32 R13, R51, R123, 0x1, P1 ;  /* 0x0000007b330d7211 */ /* 0x000fe200008f0eff */
[----:B------:R-:W-:Y:S02]  /*3540*/  IMAD R51, R54, 0x1a0, RZ ;  /* 0x000001a036337824 */ /* 0x000fe400078e02ff */
[----:B------:R-:W-:Y:S02]  /*3550*/  IMAD R71, R71, 0x340, RZ ;  /* 0x0000034047477824 */ /* 0x000fe400078e02ff */
[----:B------:R0:W4:Y:S04]  /*3560*/  LDG.E.U16 R12, desc[UR4][R12.64] ;  /* 0x000000040c0c7981 */ /* 0x000128000c1e1500 */
[----:B------:R1:W2:Y:S04]  /*3570*/  LDG.E.U16 R48, desc[UR4][R16.64] ;  /* 0x0000000410307981 */ /* 0x0002a8000c1e1500 */
[----:B------:R1:W2:Y:S01]  /*3580*/  LDG.E.U16 R49, desc[UR4][R22.64] ;  /* 0x0000000416317981 */ /* 0x0002a2000c1e1500 */
[-C--:B------:R-:W-:Y:S01]  /*3590*/  IADD3 R58, P0, R51, R122.reuse, RZ ;  /* 0x0000007a333a7210 */ /* 0x080fe20007f1e0ff */
[----:B0-----:R-:W-:Y:S01]  /*35a0*/  IMAD R13, R56, 0x1b0, RZ ;  /* 0x000001b0380d7824 */ /* 0x001fe200078e02ff */
[----:B-1----:R-:W-:Y:S01]  /*35b0*/  IADD3 R16, P1, R59, R122, RZ ;  /* 0x0000007a3b107210 */ /* 0x002fe20007f3e0ff */
[----:B------:R-:W-:-:S02]  /*35c0*/  IMAD R23, R72, 0x350, RZ ;  /* 0x0000035048177824 */ /* 0x000fc400078e02ff */
[----:B------:R-:W0:Y:S01]  /*35d0*/  LDC R72, c[0x0][0x248] ;  /* 0x00009200ff487b82 */ /* 0x000e220000000800 */
[-C--:B------:R-:W-:Y:S02]  /*35e0*/  LEA.HI.X.SX32 R17, R206, R123.reuse, 0x1, P1 ;  /* 0x0000007bce117211 */ /* 0x080fe400008f0eff */
[-C--:B------:R-:W-:Y:S02]  /*35f0*/  IADD3 R56, P1, R71, R122.reuse, RZ ;  /* 0x0000007a47387210 */ /* 0x080fe40007f3e0ff */
[-C--:B------:R-:W-:Y:S02]  /*3600*/  LEA.HI.X.SX32 R59, R55, R123.reuse, 0x1, P0 ;  /* 0x0000007b373b7211 */ /* 0x080fe400000f0eff */
[-C--:B------:R-:W-:Y:S01]  /*3610*/  IADD3 R22, P0, R13, R122.reuse, RZ ;  /* 0x0000007a0d167210 */ /* 0x080fe20007f1e0ff */
[----:B------:R-:W1:Y:S01]  /*3620*/  LDC R71, c[0x0][0x248] ;  /* 0x00009200ff477b82 */ /* 0x000e620000000800 */
[----:B------:R-:W-:Y:S01]  /*3630*/  LEA.HI.X.SX32 R57, R51, R123, 0x1, P1 ;  /* 0x0000007b33397211 */ /* 0x000fe200008f0eff */
[----:B------:R3:W2:Y:S01]  /*3640*/  LDG.E.U16 R75, desc[UR4][R58.64] ;  /* 0x000000043a4b7981 */ /* 0x0006a2000c1e1500 */
[----:B------:R-:W-:-:S02]  /*3650*/  IADD3 R54, P2, R23, R122, RZ ;  /* 0x0000007a17367210 */ /* 0x000fc40007f5e0ff */
[-C--:B------:R-:W-:Y:S01]  /*3660*/  LEA.HI.X.SX32 R23, R52, R123.reuse, 0x1, P0 ;  /* 0x0000007b34177211 */ /* 0x080fe200000f0eff */
[----:B------:R-:W2:Y:S04]  /*3670*/  LDG.E.U16 R17, desc[UR4][R16.64] ;  /* 0x0000000410117981 */ /* 0x000ea8000c1e1500 */
[----:B------:R3:W2:Y:S02]  /*3680*/  LDG.E.U16 R52, desc[UR4][R56.64] ;  /* 0x0000000438347981 */ /* 0x0006a4000c1e1500 */
[----:B---3--:R-:W-:Y:S02]  /*3690*/  IMAD R51, R66, 0x1c0, RZ ;  /* 0x000001c042337824 */ /* 0x008fe400078e02ff */
[----:B------:R-:W-:Y:S01]  /*36a0*/  IMAD R59, R92, 0x370, RZ ;  /* 0x000003705c3b7824 */ /* 0x000fe200078e02ff */
[----:B------:R-:W-:Y:S01]  /*36b0*/  LEA.HI.X.SX32 R55, R207, R123, 0x1, P2 ;  /* 0x0000007bcf377211 */ /* 0x000fe200010f0eff */
[----:B------:R3:W2:Y:S01]  /*36c0*/  LDG.E.U16 R16, desc[UR4][R22.64] ;  /* 0x0000000416107981 */ /* 0x0006a2000c1e1500 */
[-C--:B------:R-:W-:Y:S01]  /*36d0*/  IADD3 R56, P1, R95, R122.reuse, RZ ;  /* 0x0000007a5f387210 */ /* 0x080fe20007f3e0ff */
[----:B0-----:R-:W-:Y:S01]  /*36e0*/  IMAD R97, R72, 0x390, RZ ;  /* 0x0000039048617824 */ /* 0x001fe200078e02ff */
[----:B------:R-:W-:-:S02]  /*36f0*/  IADD3 R92, P0, R51, R122, RZ ;  /* 0x0000007a335c7210 */ /* 0x000fc40007f1e0ff */
[----:B------:R-:W2:Y:S01]  /*3700*/  LDG.E.U16 R55, desc[UR4][R54.64] ;  /* 0x0000000436377981 */ /* 0x000ea2000c1e1500 */
[-C--:B------:R-:W-:Y:S01]  /*3710*/  LEA.HI.X.SX32 R57, R13, R123.reuse, 0x1, P1 ;  /* 0x0000007b0d397211 */ /* 0x080fe200008f0eff */
[----:B------:R-:W-:Y:S01]  /*3720*/  IMAD R205, R205, 0x1b8, RZ ;  /* 0x000001b8cdcd7824 */ /* 0x000fe200078e02ff */
[-C--:B------:R-:W-:Y:S02]  /*3730*/  IADD3 R58, P1, R93, R122.reuse, RZ ;  /* 0x0000007a5d3a7210 */ /* 0x080fe40007f3e0ff */
[-C--:B---3--:R-:W-:Y:S01]  /*3740*/  IADD3 R22, P2, R59, R122.reuse, RZ ;  /* 0x0000007a3b167210 */ /* 0x088fe20007f5e0ff */
[----:B------:R-:W-:Y:S01]  /*3750*/  IMAD R214, R214, 0x1d8, RZ ;  /* 0x000001d8d6d67824 */ /* 0x000fe200078e02ff */
[-C--:B------:R-:W-:Y:S01]  /*3760*/  LEA.HI.X.SX32 R59, R51, R123.reuse, 0x1, P1 ;  /* 0x0000007b333b7211 */ /* 0x080fe200008f0eff */
[----:B-1----:R-:W-:Y:S01]  /*3770*/  IMAD R13, R71, 0x1d0, RZ ;  /* 0x000001d0470d7824 */ /* 0x002fe200078e02ff */
[----:B------:R-:W0:Y:S01]  /*3780*/  LDC R51, c[0x0][0x248] ;  /* 0x00009200ff337b82 */ /* 0x000e220000000800 */
[-C--:B------:R-:W-:Y:S01]  /*3790*/  IADD3 R96, P1, R97, R122.reuse, RZ ;  /* 0x0000007a61607210 */ /* 0x080fe20007f3e0ff */
[----:B------:R-:W-:Y:S01]  /*37a0*/  IMAD R99, R99, 0x3d0, RZ ;  /* 0x000003d063637824 */ /* 0x000fe200078e02ff */
[----:B------:R1:W3:Y:S01]  /*37b0*/  LDG.E.U16 R54, desc[UR4][R58.64] ;  /* 0x000000043a367981 */ /* 0x0002e2000c1e1500 */
[-C--:B------:R-:W-:Y:S01]  /*37c0*/  LEA.HI.X.SX32 R93, R64, R123.reuse, 0x1, P0 ;  /* 0x0000007b405d7211 */ /* 0x080fe200000f0eff */
[----:B------:R-:W-:Y:S01]  /*37d0*/  IMAD R71, R94, 0x3a0, RZ ;  /* 0x000003a05e477824 */ /* 0x000fe200078e02ff */
[-C--:B------:R-:W-:Y:S01]  /*37e0*/  LEA.HI.X.SX32 R97, R204, R123.reuse, 0x1, P1 ;  /* 0x0000007bcc617211 */ /* 0x080fe200008f0eff */
[----:B------:R-:W-:Y:S01]  /*37f0*/  IMAD R101, R98, 0x3c0, RZ ;  /* 0x000003c062657824 */ /* 0x000fe200078e02ff */
[----:B------:R-:W0:Y:S01]  /*3800*/  LDC R64, c[0x0][0x248] ;  /* 0x00009200ff407b82 */ /* 0x000e220000000800 */
[----:B------:R-:W-:Y:S01]  /*3810*/  LEA.HI.X.SX32 R23, R205, R123, 0x1, P2 ;  /* 0x0000007bcd177211 */ /* 0x000fe200010f0eff */
[----:B------:R1:W3:Y:S02]  /*3820*/  LDG.E.U16 R66, desc[UR4][R92.64] ;  /* 0x000000045c427981 */ /* 0x0002e4000c1e1500 */
[----:B-1----:R-:W-:Y:S01]  /*3830*/  IMAD R59, R76, 0x3b0, RZ ;  /* 0x000003b04c3b7824 */ /* 0x002fe200078e02ff */
[----:B------:R-:W-:-:S02]  /*3840*/  IADD3 R94, P0, R13, R122, RZ ;  /* 0x0000007a0d5e7210 */ /* 0x000fc40007f1e0ff */
[----:B------:R-:W3:Y:S01]  /*3850*/  LDG.E.U16 R23, desc[UR4][R22.64] ;  /* 0x0000000416177981 */ /* 0x000ee2000c1e1500 */
[----:B------:R-:W1:Y:S01]  /*3860*/  LDC R72, c[0x0][0x248] ;  /* 0x00009200ff487b82 */ /* 0x000e620000000800 */
[-C--:B------:R-:W-:Y:S01]  /*3870*/  IADD3 R58, P1, R59, R122.reuse, RZ ;  /* 0x0000007a3b3a7210 */ /* 0x080fe20007f3e0ff */
[----:B------:R-:W-:Y:S01]  /*3880*/  IMAD R203, R203, 0x1e8, RZ ;  /* 0x000001e8cbcb7824 */ /* 0x000fe200078e02ff */
[----:B------:R-:W-:Y:S01]  /*3890*/  IADD3 R92, P2, R71, R122, RZ ;  /* 0x0000007a475c7210 */ /* 0x000fe20007f5e0ff */
[----:B------:R-:W3:Y:S01]  /*38a0*/  LDG.E.U16 R57, desc[UR4][R56.64] ;  /* 0x0000000438397981 */ /* 0x000ee2000c1e1500 */
[----:B------:R-:W-:-:S03]  /*38b0*/  LEA.HI.X.SX32 R59, R214, R123, 0x1, P1 ;  /* 0x0000007bd63b7211 */ /* 0x000fc600008f0eff */
[----:B------:R-:W1:Y:S01]  /*38c0*/  LDC R71, c[0x0][0x248] ;  /* 0x00009200ff477b82 */ /* 0x000e620000000800 */
[-C--:B------:R-:W-:Y:S01]  /*38d0*/  LEA.HI.X.SX32 R93, R13, R123.reuse, 0x1, P2 ;  /* 0x0000007b0d5d7211 */ /* 0x080fe200010f0eff */
[----:B------:R0:W3:Y:S02]  /*38e0*/  LDG.E.U16 R22, desc[UR4][R96.64] ;  /* 0x0000000460167981 */ /* 0x0000e4000c1e1500 */
[----:B0-----:R-:W-:Y:S02]  /*38f0*/  IMAD R13, R51, 0x1e0, RZ ;  /* 0x000001e0330d7824 */ /* 0x001fe400078e02ff */
[----:B------:R0:W3:Y:S01]  /*3900*/  LDG.E.U16 R59, desc[UR4][R58.64] ;  /* 0x000000043a3b7981 */ /* 0x0000e2000c1e1500 */
[----:B------:R-:W-:Y:S01]  /*3910*/  LEA.HI.X.SX32 R95, R60, R123, 0x1, P0 ;  /* 0x0000007b3c5f7211 */ /* 0x000fe200000f0eff */
[----:B------:R-:W1:Y:S01]  /*3920*/  LDC R76, c[0x0][0x248] ;  /* 0x00009200ff4c7b82 */ /* 0x000e620000000800 */
[-C--:B------:R-:W-:Y:S01]  /*3930*/  IADD3 R98, P0, R13, R122.reuse, RZ ;  /* 0x0000007a0d627210 */ /* 0x080fe20007f1e0ff */
[----:B------:R-:W-:Y:S01]  /*3940*/  IMAD R51, R64, 0x1f0, RZ ;  /* 0x000001f040337824 */ /* 0x000fe200078e02ff */
[----:B------:R-:W3:Y:S01]  /*3950*/  LDG.E.U16 R56, desc[UR4][R92.64] ;  /* 0x000000045c387981 */ /* 0x000ee2000c1e1500 */
[----:B------:R-:W-:-:S03]  /*3960*/  IADD3 R96, P1, R101, R122, RZ ;  /* 0x0000007a65607210 */ /* 0x000fc60007f3e0ff */
[----:B------:R0:W3:Y:S02]  /*3970*/  LDG.E.U16 R60, desc[UR4][R94.64] ;  /* 0x000000045e3c7981 */ /* 0x0000e4000c1e1500 */
[----:B0-----:R-:W0:Y:S01]  /*3980*/  LDC R58, c[0x0][0x248] ;  /* 0x00009200ff3a7b82 */ /* 0x001e220000000800 */
[----:B------:R-:W-:Y:S01]  /*3990*/  LEA.HI.X.SX32 R97, R13, R123, 0x1, P1 ;  /* 0x0000007b0d617211 */ /* 0x000fe200008f0eff */
[----:B------:R-:W-:Y:S02]  /*39a0*/  IMAD R103, R102, 0x3f0, RZ ;  /* 0x000003f066677824 */ /* 0x000fe400078e02ff */
[----:B------:R-:W-:Y:S02]  /*39b0*/  IMAD R212, R212, 0x1f8, RZ ;  /* 0x000001f8d4d47824 */ /* 0x000fe400078e02ff */
[----:B------:R1:W3:Y:S02]  /*39c0*/  LDG.E.U16 R64, desc[UR4][R96.64] ;  /* 0x0000000460407981 */ /* 0x0002e4000c1e1500 */
[----:B------:R-:W0:Y:S01]  /*39d0*/  LDC R102, c[0x0][0x248] ;  /* 0x00009200ff667b82 */ /* 0x000e220000000800 */
[----:B------:R-:W-:-:S02]  /*39e0*/  IADD3 R94, P2, R99, R122, RZ ;  /* 0x0000007a635e7210 */ /* 0x000fc40007f5e0ff */
[-C--:B------:R-:W-:Y:S02]  /*39f0*/  LEA.HI.X.SX32 R99, R25, R123.reuse, 0x1, P0 ;  /* 0x0000007b19637211 */ /* 0x080fe400000f0eff */
[-C--:B------:R-:W-:Y:S02]  /*3a00*/  IADD3 R92, P0, R51, R122.reuse, RZ ;  /* 0x0000007a335c7210 */ /* 0x080fe40007f1e0ff */
[-C--:B------:R-:W-:Y:S01]  /*3a10*/  LEA.HI.X.SX32 R95, R203, R123.reuse, 0x1, P2 ;  /* 0x0000007bcb5f7211 */ /* 0x080fe200010f0eff */
[----:B------:R0:W3:Y:S01]  /*3a20*/  LDG.E.U16 R13, desc[UR4][R98.64] ;  /* 0x00000004620d7981 */ /* 0x0000e2000c1e1500 */
[----:B------:R-:W-:Y:S01]  /*3a30*/  LEA.HI.X.SX32 R93, R14, R123, 0x1, P0 ;  /* 0x0000007b0e5d7211 */ /* 0x000fe200000f0eff */
[----:B------:R-:W0:Y:S02]  /*3a40*/  LDC R101, c[0x0][0x248] ;  /* 0x00009200ff657b82 */ /* 0x000e240000000800 */
[----:B------:R0:W3:Y:S01]  /*3a50*/  LDG.E.U16 R14, desc[UR4][R94.64] ;  /* 0x000000045e0e7981 */ /* 0x0000e2000c1e1500 */
[----:B-1----:R-:W-:Y:S01]  /*3a60*/  IADD3 R96, P2, R103, R122, RZ ;  /* 0x0000007a67607210 */ /* 0x002fe20007f5e0ff */
[----:B0-----:R-:W-:-:S02]  /*3a70*/  IMAD R97, R58, 0x212, RZ ;  /* 0x000002123a617824 */ /* 0x001fc400078e02ff */
[----:B------:R0:W3:Y:S01]  /*3a80*/  LDG.E.U16 R25, desc[UR4][R92.64] ;  /* 0x000000045c197981 */ /* 0x0000e2000c1e1500 */
[----:B------:R-:W-:Y:S01]  /*3a90*/  IMAD R99, R71, 0x3e0, RZ ;  /* 0x000003e047637824 */ /* 0x000fe200078e02ff */
[----:B------:R-:W1:Y:S01]  /*3aa0*/  LDC R103, c[0x0][0x248] ;  /* 0x00009200ff677b82 */ /* 0x000e620000000800 */
[----:B------:R-:W-:-:S03]  /*3ab0*/  IMAD R95, R72, 0x202, RZ ;  /* 0x00000202485f7824 */ /* 0x000fc600078e02ff */
[----:B------:R-:W-:Y:S01]  /*3ac0*/  IADD3 R98, P0, R99, R122, RZ ;  /* 0x0000007a63627210 */ /* 0x000fe20007f1e0ff */
[----:B------:R-:W-:-:S03]  /*3ad0*/  IMAD R71, R27, 0x101, RZ ;  /* 0x000001011b477824 */ /* 0x000fc600078e02ff */
[-C--:B------:R-:W-:Y:S02]  /*3ae0*/  LEA.HI.X.SX32 R99, R51, R123.reuse, 0x1, P0 ;  /* 0x0000007b33637211 */ /* 0x080fe400000f0eff */
[-C--:B------:R-:W-:Y:S01]  /*3af0*/  IADD3 R94, P0, R95, R122.reuse, RZ ;  /* 0x0000007a5f5e7210 */ /* 0x080fe20007f1e0ff */
[----:B0-----:R-:W-:Y:S01]  /*3b00*/  IMAD R93, R27, 0x109, RZ ;  /* 0x000001091b5d7824 */ /* 0x001fe200078e02ff */
[----:B------:R-:W-:Y:S01]  /*3b10*/  IADD3 R92, P1, R97, R122, RZ ;  /* 0x0000007a615c7210 */ /* 0x000fe20007f3e0ff */
[----:B------:R-:W-:Y:S01]  /*3b20*/  IMAD R105, R105, 0x222, RZ ;  /* 0x0000022269697824 */ /* 0x000fe200078e02ff */
[-C--:B------:R-:W-:Y:S01]  /*3b30*/  LEA.HI.X.SX32 R97, R212, R123.reuse, 0x1, P2 ;  /* 0x0000007bd4617211 */ /* 0x080fe200010f0eff */
[----:B------:R0:W3:Y:S01]  /*3b40*/  LDG.E.U16 R51, desc[UR4][R98.64] ;  /* 0x0000000462337981 */ /* 0x0000e2000c1e1500 */
[-C--:B------:R-:W-:Y:S02]  /*3b50*/  LEA.HI.X.SX32 R95, R71, R123.reuse, 0x1, P0 ;  /* 0x0000007b475f7211 */ /* 0x080fe400000f0eff */
[----:B------:R-:W-:Y:S01]  /*3b60*/  LEA.HI.X.SX32 R93, R93, R123, 0x1, P1 ;  /* 0x0000007b5d5d7211 */ /* 0x000fe200008f0eff */
[----:B------:R0:W3:Y:S01]  /*3b70*/  LDG.E.U16 R58, desc[UR4][R96.64] ;  /* 0x00000004603a7981 */ /* 0x0000e2000c1e1500 */
[----:B------:R-:W-:-:S03]  /*3b80*/  IMAD R107, R107, 0x242, RZ ;  /* 0x000002426b6b7824 */ /* 0x000fc600078e02ff */
[----:B------:R0:W3:Y:S02]  /*3b90*/  LDG.E.U16 R71, desc[UR4][R94.64] ;  /* 0x000000045e477981 */ /* 0x0000e4000c1e1500 */
[----:B0-----:R-:W-:Y:S01]  /*3ba0*/  IMAD R99, R76, 0x111, RZ ;  /* 0x000001114c637824 */ /* 0x001fe200078e02ff */
[----:B------:R-:W0:Y:S01]  /*3bb0*/  LDC R98, c[0x0][0x248] ;  /* 0x00009200ff627b82 */ /* 0x000e220000000800 */
[----:B------:R1:W3:Y:S01]  /*3bc0*/  LDG.E.U16 R72, desc[UR4][R92.64] ;  /* 0x000000045c487981 */ /* 0x0002e2000c1e1500 */
[----:B------:R-:W-:Y:S01]  /*3bd0*/  IADD3 R96, P0, R105, R122, RZ ;  /* 0x0000007a69607210 */ /* 0x000fe20007f1e0ff */
[----:B------:R-:W-:-:S03]  /*3be0*/  IMAD R95, R108, 0x252, RZ ;  /* 0x000002526c5f7824 */ /* 0x000fc600078e02ff */
[-C--:B------:R-:W-:Y:S01]  /*3bf0*/  LEA.HI.X.SX32 R97, R99, R123.reuse, 0x1, P0 ;  /* 0x0000007b63617211 */ /* 0x080fe200000f0eff */
[----:B------:R-:W-:Y:S01]  /*3c00*/  IMAD R99, R102, 0x129, RZ ;  /* 0x0000012966637824 */ /* 0x000fe200078e02ff */
[-C--:B------:R-:W-:Y:S01]  /*3c10*/  IADD3 R94, P2, R107, R122.reuse, RZ ;  /* 0x0000007a6b5e7210 */ /* 0x080fe20007f5e0ff */
[----:B-1----:R-:W-:Y:S01]  /*3c20*/  IMAD R93, R100, 0x121, RZ ;  /* 0x00000121645d7824 */ /* 0x002fe200078e02ff */
[-C--:B------:R-:W-:Y:S01]  /*3c30*/  IADD3 R92, P0, R95, R122.reuse, RZ ;  /* 0x0000007a5f5c7210 */ /* 0x080fe20007f1e0ff */
[----:B------:R-:W-:Y:S01]  /*3c40*/  IMAD R111, R111, 0x282, RZ ;  /* 0x000002826f6f7824 */ /* 0x000fe200078e02ff */
[----:B------:R-:W1:Y:S01]  /*3c50*/  LDC R100, c[0x0][0x248] ;  /* 0x00009200ff647b82 */ /* 0x000e620000000800 */
[----:B------:R-:W-:Y:S01]  /*3c60*/  IMAD R121, R106, 0x232, RZ ;  /* 0x000002326a797824 */ /* 0x000fe200078e02ff */
[-C--:B------:R-:W-:Y:S01]  /*3c70*/  LEA.HI.X.SX32 R95, R93, R123.reuse, 0x1, P2 ;  /* 0x0000007b5d5f7211 */ /* 0x080fe200010f0eff */
[----:B------:R-:W-:Y:S01]  /*3c80*/  IMAD R101, R101, 0x119, RZ ;  /* 0x0000011965657824 */ /* 0x000fe200078e02ff */
[-C--:B------:R-:W-:Y:S01]  /*3c90*/  LEA.HI.X.SX32 R93, R99, R123.reuse, 0x1, P0 ;  /* 0x0000007b635d7211 */ /* 0x080fe200000f0eff */
[----:B------:R-:W-:Y:S01]  /*3ca0*/  IMAD R109, R109, 0x262, RZ ;  /* 0x000002626d6d7824 */ /* 0x000fe200078e02ff */
[----:B------:R-:W-:Y:S01]  /*3cb0*/  IADD3 R120, P1, R121, R122, RZ ;  /* 0x0000007a79787210 */ /* 0x000fe20007f3e0ff */
[----:B------:R-:W3:Y:S01]  /*3cc0*/  LDG.E.U16 R76, desc[UR4][R96.64] ;  /* 0x00000004604c7981 */ /* 0x000ee2000c1e1500 */
[----:B------:R-:W5:Y:S03]  /*3cd0*/  LDC R105, c[0x0][0x248] ;  /* 0x00009200ff697b82 */ /* 0x000f660000000800 */
[----:B------:R0:W3:Y:S01]  /*3ce0*/  LDG.E.U16 R118, desc[UR4][R92.64] ;  /* 0x000000045c767981 */ /* 0x0000e2000c1e1500 */
[----:B------:R-:W-:-:S04]  /*3cf0*/  LEA.HI.X.SX32 R121, R101, R123, 0x1, P1 ;  /* 0x0000007b65797211 */ /* 0x000fc800008f0eff */
[----:B------:R-:W4:Y:S01]  /*3d00*/  LDC R106, c[0x0][0x248] ;  /* 0x00009200ff6a7b82 */ /* 0x000f220000000800 */
[----:B------:R0:W3:Y:S02]  /*3d10*/  LDG.E.U16 R119, desc[UR4][R94.64] ;  /* 0x000000045e777981 */ /* 0x0000e4000c1e1500 */
[-C--:B0-----:R-:W-:Y:S01]  /*3d20*/  IADD3 R92, P2, R111, R122.reuse, RZ ;  /* 0x0000007a6f5c7210 */ /* 0x081fe20007f5e0ff */
[----:B------:R-:W-:Y:S01]  /*3d30*/  IMAD R93, R104, 0x139, RZ ;  /* 0x00000139685d7824 */ /* 0x000fe200078e02ff */
[----:B------:R-:W-:-:S03]  /*3d40*/  IADD3 R96, P0, R109, R122, RZ ;  /* 0x0000007a6d607210 */ /* 0x000fc60007f1e0ff */
[----:B------:R-:W0:Y:S01]  /*3d50*/  LDC R111, c[0x0][0x248] ;  /* 0x00009200ff6f7b82 */ /* 0x000e220000000800 */
[----:B------:R-:W-:Y:S01]  /*3d60*/  IMAD R101, R110, 0x272, RZ ;  /* 0x000002726e657824 */ /* 0x000fe200078e02ff */
[----:B------:R1:W3:Y:S06]  /*3d70*/  LDG.E.U16 R120, desc[UR4][R120.64] ;  /* 0x0000000478787981 */ /* 0x0002ec000c1e1500 */
[----:B------:R-:W4:Y:S01]  /*3d80*/  LDC R104, c[0x0][0x248] ;  /* 0x00009200ff687b82 */ /* 0x000f220000000800 */
[----:B------:R-:W-:Y:S01]  /*3d90*/  IMAD R97, R103, 0x131, RZ ;  /* 0x0000013167617824 */ /* 0x000fe200078e02ff */
[----:B------:R-:W-:Y:S01]  /*3da0*/  IADD3 R94, P1, R101, R122, RZ ;  /* 0x0000007a655e7210 */ /* 0x000fe20007f3e0ff */
[----:B------:R-:W-:-:S03]  /*3db0*/  IMAD R99, R98, 0x141, RZ ;  /* 0x0000014162637824 */ /* 0x000fc600078e02ff */
[-C--:B------:R-:W-:Y:S02]  /*3dc0*/  LEA.HI.X.SX32 R97, R97, R123.reuse, 0x1, P0 ;  /* 0x0000007b61617211 */ /* 0x080fe400000f0eff */
[----:B------:R-:W4:Y:S01]  /*3dd0*/  LDC R109, c[0x0][0x248] ;  /* 0x00009200ff6d7b82 */ /* 0x000f220000000800 */
[-C--:B------:R-:W-:Y:S02]  /*3de0*/  LEA.HI.X.SX32 R95, R93, R123.reuse, 0x1, P1 ;  /* 0x0000007b5d5f7211 */ /* 0x080fe400008f0eff */
[----:B------:R-:W-:Y:S01]  /*3df0*/  LEA.HI.X.SX32 R93, R99, R123, 0x1, P2 ;  /* 0x0000007b635d7211 */ /* 0x000fe200010f0eff */
[----:B------:R-:W-:Y:S01]  /*3e00*/  IMAD R99, R112, 0x292, RZ ;  /* 0x0000029270637824 */ /* 0x000fe200078e02ff */
[----:B------:R5:W3:Y:S03]  /*3e10*/  LDG.E.U16 R117, desc[UR4][R96.64] ;  /* 0x0000000460757981 */ /* 0x000ae6000c1e1500 */
[----:B------:R-:W4:Y:S01]  /*3e20*/  LDC R110, c[0x0][0x248] ;  /* 0x00009200ff6e7b82 */ /* 0x000f220000000800 */
[----:B------:R-:W-:Y:S01]  /*3e30*/  IMAD R113, R113, 0x2a2, RZ ;  /* 0x000002a271717824 */ /* 0x000fe200078e02ff */
[----:B------:R-:W-:Y:S01]  /*3e40*/  IADD3 R98, P0, R99, R122, RZ ;  /* 0x0000007a63627210 */ /* 0x000fe20007f1e0ff */
[----:B-1----:R-:W-:Y:S01]  /*3e50*/  IMAD R121, R114, 0x2b2, RZ ;  /* 0x000002b272797824 */ /* 0x002fe200078e02ff */
[----:B------:R1:W3:Y:S04]  /*3e60*/  LDG.E.U16 R116, desc[UR4][R94.64] ;  /* 0x000000045e747981 */ /* 0x0002e8000c1e1500 */
[----:B------:R-:W4:Y:S01]  /*3e70*/  LDC R103, c[0x0][0x248] ;  /* 0x00009200ff677b82 */ /* 0x000f220000000800 */
[----:B-----5:R-:W-:Y:S01]  /*3e80*/  IMAD R97, R100, 0x149, RZ ;  /* 0x0000014964617824 */ /* 0x020fe200078e02ff */
[----:B------:R4:W5:Y:S01]  /*3e90*/  LDG.E.U16 R115, desc[UR4][R92.64] ;  /* 0x000000045c737981 */ /* 0x000962000c1e1500 */
[----:B0-----:R-:W-:-:S05]  /*3ea0*/  IMAD R111, R111, 0x2c2, RZ ;  /* 0x000002c26f6f7824 */ /* 0x001fca00078e02ff */
[----:B------:R-:W0:Y:S01]  /*3eb0*/  LDC R102, c[0x0][0x248] ;  /* 0x00009200ff667b82 */ /* 0x000e220000000800 */
[----:B-1----:R-:W-:Y:S01]  /*3ec0*/  IMAD R95, R105, 0x151, RZ ;  /* 0x00000151695f7824 */ /* 0x002fe200078e02ff */
[----:B------:R-:W-:-:S06]  /*3ed0*/  IADD3 R96, P1, R113, R122, RZ ;  /* 0x0000007a71607210 */ /* 0x000fcc0007f3e0ff */
[----:B------:R-:W1:Y:S01]  /*3ee0*/  LDC R101, c[0x0][0x248] ;  /* 0x00009200ff657b82 */ /* 0x000e620000000800 */
[----:B----4-:R-:W-:Y:S01]  /*3ef0*/  IMAD R93, R106, 0x159, RZ ;  /* 0x000001596a5d7824 */ /* 0x010fe200078e02ff */
[----:B------:R-:W-:Y:S01]  /*3f00*/  LEA.HI.X.SX32 R99, R97, R123, 0x1, P0 ;  /* 0x0000007b61637211 */ /* 0x000fe200000f0eff */
[----:B------:R-:W-:-:S05]  /*3f10*/  IMAD R105, R104, 0x161, RZ ;  /* 0x0000016168697824 */ /* 0x000fca00078e02ff */
[----:B------:R-:W4:Y:S01]  /*3f20*/  LDC R108, c[0x0][0x248] ;  /* 0x00009200ff6c7b82 */ /* 0x000f220000000800 */
[----:B------:R-:W-:-:S07]  /*3f30*/  IADD3 R94, P0, R121, R122, RZ ;  /* 0x0000007a795e7210 */ /* 0x000fce0007f1e0ff */
[----:B------:R-:W2:Y:S01]  /*3f40*/  LDC R107, c[0x0][0x248] ;  /* 0x00009200ff6b7b82 */ /* 0x000ea20000000800 */
[-C--:B------:R-:W-:Y:S01]  /*3f50*/  IADD3 R92, P2, R111, R122.reuse, RZ ;  /* 0x0000007a6f5c7210 */ /* 0x080fe20007f5e0ff */
[----:B------:R-:W-:Y:S01]  /*3f60*/  IMAD R109, R109, 0x2d2, RZ ;  /* 0x000002d26d6d7824 */ /* 0x000fe200078e02ff */
[-C--:B------:R-:W-:Y:S01]  /*3f70*/  LEA.HI.X.SX32 R97, R95, R123.reuse, 0x1, P1 ;  /* 0x0000007b5f617211 */ /* 0x080fe200008f0eff */
[----:B------:R0:W5:Y:S01]  /*3f80*/  LDG.E.U16 R114, desc[UR4][R98.64] ;  /* 0x0000000462727981 */ /* 0x000162000c1e1500 */
[-C--:B------:R-:W-:Y:S02]  /*3f90*/  LEA.HI.X.SX32 R95, R93, R123.reuse, 0x1, P0 ;  /* 0x0000007b5d5f7211 */ /* 0x080fe400000f0eff */
[----:B------:R-:W-:Y:S01]  /*3fa0*/  LEA.HI.X.SX32 R93, R105, R123, 0x1, P2 ;  /* 0x0000007b695d7211 */ /* 0x000fe200010f0eff */
[----:B------:R-:W2:Y:S01]  /*3fb0*/  LDC R106, c[0x0][0x248] ;  /* 0x00009200ff6a7b82 */ /* 0x000ea20000000800 */
[----:B------:R-:W-:Y:S01]  /*3fc0*/  IMAD R103, R103, 0x2e2, RZ ;  /* 0x000002e267677824 */ /* 0x000fe200078e02ff */
[----:B------:R0:W5:Y:S06]  /*3fd0*/  LDG.E.U16 R112, desc[UR4][R94.64] ;  /* 0x000000045e707981 */ /* 0x00016c000c1e1500 */
[----:B------:R-:W2:Y:S01]  /*3fe0*/  LDC R121, c[0x0][0x248] ;  /* 0x00009200ff797b82 */ /* 0x000ea20000000800 */
[----:B0-----:R-:W-:Y:S01]  /*3ff0*/  IMAD R99, R110, 0x169, RZ ;  /* 0x000001696e637824 */ /* 0x001fe200078e02ff */
[----:B------:R-:W-:Y:S01]  /*4000*/  IADD3 R98, P0, R109, R122, RZ ;  /* 0x0000007a6d627210 */ /* 0x000fe20007f1e0ff */
[----:B------:R4:W5:Y:S05]  /*4010*/  LDG.E.U16 R113, desc[UR4][R96.64] ;  /* 0x0000000460717981 */ /* 0x00096a000c1e1500 */
[----:B------:R-:W0:Y:S01]  /*4020*/  LDC R105, c[0x0][0x248] ;  /* 0x00009200ff697b82 */ /* 0x000e220000000800 */
[----:B------:R-:W-:Y:S01]  /*4030*/  IMAD R95, R102, 0x2f2, RZ ;  /* 0x000002f2665f7824 */ /* 0x000fe200078e02ff */
[----:B------:R2:W5:Y:S06]  /*4040*/  LDG.E.U16 R111, desc[UR4][R92.64] ;  /* 0x000000045c6f7981 */ /* 0x00056c000c1e1500 */
[----:B------:R-:W0:Y:S01]  /*4050*/  LDC R104, c[0x0][0x248] ;  /* 0x00009200ff687b82 */ /* 0x000e220000000800 */
[----:B-1----:R-:W-:-:S07]  /*4060*/  IMAD R101, R101, 0x302, RZ ;  /* 0x0000030265657824 */ /* 0x002fce00078e02ff */
[----:B------:R-:W1:Y:S01]  /*4070*/  LDC R100, c[0x0][0x248] ;  /* 0x00009200ff647b82 */ /* 0x000e620000000800 */
[----:B----4-:R-:W-:Y:S01]  /*4080*/  IMAD R97, R108, 0x171, RZ ;  /* 0x000001716c617824 */ /* 0x010fe200078e02ff */
[----:B------:R-:W-:Y:S01]  /*4090*/  IADD3 R96, P1, R103, R122, RZ ;  /* 0x0000007a67607210 */ /* 0x000fe20007f3e0ff */
[----:B--2---:R-:W-:Y:S01]  /*40a0*/  IMAD R107, R107, 0x179, RZ ;  /* 0x000001796b6b7824 */ /* 0x004fe200078e02ff */
[----:B------:R-:W-:Y:S01]  /*40b0*/  LEA.HI.X.SX32 R99, R99, R123, 0x1, P0 ;  /* 0x0000007b63637211 */ /* 0x000fe200000f0eff */
[----:B------:R-:W-:-:S03]  /*40c0*/  IMAD R93, R124, 0x181, RZ ;  /* 0x000001817c5d7824 */ /* 0x000fc600078e02ff */
[----:B------:R-:W2:Y:S01]  /*40d0*/  LDC R102, c[0x0][0x248] ;  /* 0x00009200ff667b82 */ /* 0x000ea20000000800 */
[-C--:B------:R-:W-:Y:S01]  /*40e0*/  IADD3 R94, P2, R95, R122.reuse, RZ ;  /* 0x0000007a5f5e7210 */ /* 0x080fe20007f5e0ff */
[----:B------:R-:W4:Y:S01]  /*40f0*/  LDG.E.U16 R110, desc[UR4][R98.64] ;  /* 0x00000004626e7981 */ /* 0x000f22000c1e1500 */
[----:B------:R-:W-:Y:S02]  /*4100*/  IADD3 R92, P0, R101, R122, RZ ;  /* 0x0000007a655c7210 */ /* 0x000fe40007f1e0ff */
[----:B------:R-:W-:-:S03]  /*4110*/  LEA.HI.X.SX32 R97, R97, R123, 0x1, P1 ;  /* 0x0000007b61617211 */ /* 0x000fc600008f0eff */
[----:B------:R-:W2:Y:S01]  /*4120*/  LDC R124, c[0x0][0x248] ;  /* 0x00009200ff7c7b82 */ /* 0x000ea20000000800 */
[-C--:B------:R-:W-:Y:S01]  /*4130*/  LEA.HI.X.SX32 R95, R107, R123.reuse, 0x1, P2 ;  /* 0x0000007b6b5f7211 */ /* 0x080fe200010f0eff */
[----:B------:R-:W-:Y:S01]  /*4140*/  IMAD R127, R127, 0x312, RZ ;  /* 0x000003127f7f7824 */ /* 0x000fe200078e02ff */
[----:B------:R-:W-:Y:S01]  /*4150*/  LEA.HI.X.SX32 R93, R93, R123, 0x1, P0 ;  /* 0x0000007b5d5d7211 */ /* 0x000fe200000f0eff */
[----:B------:R0:W4:Y:S04]  /*4160*/  LDG.E.U16 R109, desc[UR4][R96.64] ;  /* 0x00000004606d7981 */ /* 0x000128000c1e1500 */
[----:B------:R-:W2:Y:S01]  /*4170*/  LDC R101, c[0x0][0x248] ;  /* 0x00009200ff657b82 */ /* 0x000ea20000000800 */
[----:B------:R0:W4:Y:S01]  /*4180*/  LDG.E.U16 R108, desc[UR4][R94.64] ;  /* 0x000000045e6c7981 */ /* 0x000122000c1e1500 */
[----:B------:R-:W-:-:S03]  /*4190*/  IMAD R121, R121, 0x189, RZ ;  /* 0x0000018979797824 */ /* 0x000fc600078e02ff */
[----:B------:R1:W4:Y:S03]  /*41a0*/  LDG.E.U16 R107, desc[UR4][R92.64] ;  /* 0x000000045c6b7981 */ /* 0x000326000c1e1500 */
[----:B------:R-:W2:Y:S01]  /*41b0*/  LDC R103, c[0x0][0x248] ;  /* 0x00009200ff677b82 */ /* 0x000ea20000000800 */
[----:B0-----:R-:W-:Y:S02]  /*41c0*/  IMAD R97, R105, 0x322, RZ ;  /* 0x0000032269617824 */ /* 0x001fe400078e02ff */
[----:B------:R-:W-:-:S05]  /*41d0*/  IMAD R95, R106, 0x332, RZ ;  /* 0x000003326a5f7824 */ /* 0x000fca00078e02ff */
[----:B------:R-:W0:Y:S01]  /*41e0*/  LDC R99, c[0x0][0x248] ;  /* 0x00009200ff637b82 */ /* 0x000e220000000800 */
[-C--:B------:R-:W-:Y:S01]  /*41f0*/  IADD3 R96, P0, R127, R122.reuse, RZ ;  /* 0x0000007a7f607210 */ /* 0x080fe20007f1e0ff */
[----:B-1----:R-:W-:Y:S01]  /*4200*/  IMAD R93, R104, 0x191, RZ ;  /* 0x00000191685d7824 */ /* 0x002fe200078e02ff */
[-C--:B------:R-:W-:Y:S01]  /*4210*/  IADD3 R94, P1, R97, R122.reuse, RZ ;  /* 0x0000007a615e7210 */ /* 0x080fe20007f3e0ff */
[----:B------:R-:W-:Y:S01]  /*4220*/  IMAD R105, R100, 0x199, RZ ;  /* 0x0000019964697824 */ /* 0x000fe200078e02ff */
[-C--:B------:R-:W-:Y:S02]  /*4230*/  IADD3 R92, P2, R95, R122.reuse, RZ ;  /* 0x0000007a5f5c7210 */ /* 0x080fe40007f5e0ff */
[-C--:B------:R-:W-:Y:S01]  /*4240*/  LEA.HI.X.SX32 R97, R121, R123.reuse, 0x1, P0 ;  /* 0x0000007b79617211 */ /* 0x080fe200000f0eff */
[----:B------:R-:W1:Y:S01]  /*4250*/  LDC R100, c[0x0][0x248] ;  /* 0x00009200ff647b82 */ /* 0x000e620000000800 */
[-C--:B------:R-:W-:Y:S02]  /*4260*/  LEA.HI.X.SX32 R95, R93, R123.reuse, 0x1, P1 ;  /* 0x0000007b5d5f7211 */ /* 0x080fe400008f0eff */
[----:B------:R-:W-:Y:S01]  /*4270*/  LEA.HI.X.SX32 R93, R105, R123, 0x1, P2 ;  /* 0x0000007b695d7211 */ /* 0x000fe200010f0eff */
[----:B--2---:R-:W-:Y:S01]  /*4280*/  IMAD R127, R102, 0x342, RZ ;  /* 0x00000342667f7824 */ /* 0x004fe200078e02ff */
[----:B------:R2:W4:Y:S03]  /*4290*/  LDG.E.U16 R106, desc[UR4][R96.64] ;  /* 0x00000004606a7981 */ /* 0x000526000c1e1500 */
[----:B------:R-:W1:Y:S01]  /*42a0*/  LDC R121, c[0x0][0x248] ;  /* 0x00009200ff797b82 */ /* 0x000e620000000800 */
[----:B------:R2:W4:Y:S01]  /*42b0*/  LDG.E.U16 R104, desc[UR4][R92.64] ;  /* 0x000000045c687981 */ /* 0x000522000c1e1500 */
[----:B------:R-:W-:Y:S01]  /*42c0*/  IADD3 R98, P0, R127, R122, RZ ;  /* 0x0000007a7f627210 */ /* 0x000fe20007f1e0ff */
[----:B------:R-:W-:-:S02]  /*42d0*/  IMAD R101, R101, 0x362, RZ ;  /* 0x0000036265657824 */ /* 0x000fc400078e02ff */
[----:B------:R0:W4:Y:S01]  /*42e0*/  LDG.E.U16 R105, desc[UR4][R94.64] ;  /* 0x000000045e697981 */ /* 0x000122000c1e1500 */
[----:B--2---:R-:W-:Y:S02]  /*42f0*/  IMAD R97, R126, 0x1a1, RZ ;  /* 0x000001a17e617824 */ /* 0x004fe400078e02ff */
[----:B------:R-:W2:Y:S01]  /*4300*/  LDC R127, c[0x0][0x248] ;  /* 0x00009200ff7f7b82 */ /* 0x000ea20000000800 */
[----:B------:R-:W-:Y:S02]  /*4310*/  IMAD R93, R124, 0x352, RZ ;  /* 0x000003527c5d7824 */ /* 0x000fe400078e02ff */
[----:B------:R-:W-:Y:S02]  /*4320*/  IMAD R103, R103, 0x1a9, RZ ;  /* 0x000001a967677824 */ /* 0x000fe400078e02ff */
[----:B0-----:R-:W-:Y:S01]  /*4330*/  IMAD R95, R99, 0x372, RZ ;  /* 0x00000372635f7824 */ /* 0x001fe200078e02ff */
[-C--:B------:R-:W-:Y:S01]  /*4340*/  IADD3 R96, P1, R93, R122.reuse, RZ ;  /* 0x0000007a5d607210 */ /* 0x080fe20007f3e0ff */
[----:B------:R-:W-:Y:S01]  /*4350*/  IMAD R125, R125, 0x1b1, RZ ;  /* 0x000001b17d7d7824 */ /* 0x000fe200078e02ff */
[----:B------:R-:W-:Y:S01]  /*4360*/  LEA.HI.X.SX32 R99, R97, R123, 0x1, P0 ;  /* 0x0000007b61637211 */ /* 0x000fe200000f0eff */
[----:B------:R-:W0:Y:S01]  /*4370*/  LDC R126, c[0x0][0x248] ;  /* 0x00009200ff7e7b82 */ /* 0x000e220000000800 */
[----:B------:R-:W-:-:S02]  /*4380*/  IADD3 R94, P0, R101, R122, RZ ;  /* 0x0000007a655e7210 */ /* 0x000fc40007f1e0ff */
[-C--:B------:R-:W-:Y:S02]  /*4390*/  LEA.HI.X.SX32 R97, R103, R123.reuse, 0x1, P1 ;  /* 0x0000007b67617211 */ /* 0x080fe400008f0eff */
[-C--:B------:R-:W-:Y:S01]  /*43a0*/  IADD3 R92, P2, R95, R122.reuse, RZ ;  /* 0x0000007a5f5c7210 */ /* 0x080fe20007f5e0ff */
[----:B------:R1:W4:Y:S01]  /*43b0*/  LDG.E.U16 R103, desc[UR4][R98.64] ;  /* 0x0000000462677981 */ /* 0x000322000c1e1500 */
[-C--:B------:R-:W-:Y:S01]  /*43c0*/  LEA.HI.X.SX32 R95, R125, R123.reuse, 0x1, P0 ;  /* 0x0000007b7d5f7211 */ /* 0x080fe200000f0eff */
[----:B------:R-:W2:Y:S01]  /*43d0*/  LDC R124, c[0x0][0x248] ;  /* 0x00009200ff7c7b82 */ /* 0x000ea20000000800 */
[----:B------:R-:W-:Y:S01]  /*43e0*/  IMAD R131, R131, 0x1c1, RZ ;  /* 0x000001c183837824 */ /* 0x000fe200078e02ff */
[----:B------:R1:W4:Y:S02]  /*43f0*/  LDG.E.U16 R102, desc[UR4][R96.64] ;  /* 0x0000000460667981 */ /* 0x000324000c1e1500 */
[----:B-1----:R-:W-:Y:S02]  /*4400*/  IMAD R121, R121, 0x3a2, RZ ;  /* 0x000003a279797824 */ /* 0x002fe400078e02ff */
[----:B------:R-:W-:Y:S01]  /*4410*/  IMAD R93, R100, 0x1b9, RZ ;  /* 0x000001b9645d7824 */ /* 0x000fe200078e02ff */
[----:B------:R1:W4:Y:S01]  /*4420*/  LDG.E.U16 R101, desc[UR4][R94.64] ;  /* 0x000000045e657981 */ /* 0x000322000c1e1500 */
[----:B------:R-:W-:Y:S01]  /*4430*/  IMAD R99, R132, 0x382, RZ ;  /* 0x0000038284637824 */ /* 0x000fe200078e02ff */
[----:B------:R-:W2:Y:S04]  /*4440*/  LDC R125, c[0x0][0x248] ;  /* 0x00009200ff7d7b82 */ /* 0x000ea80000000800 */
[----:B------:R-:W-:Y:S01]  /*4450*/  IADD3 R98, P0, R99, R122, RZ ;  /* 0x0000007a63627210 */ /* 0x000fe20007f1e0ff */
[----:B------:R-:W-:Y:S01]  /*4460*/  IMAD R97, R134, 0x392, RZ ;  /* 0x0000039286617824 */ /* 0x000fe200078e02ff */
[----:B------:R-:W-:-:S02]  /*4470*/  LEA.HI.X.SX32 R93, R93, R123, 0x1, P2 ;  /* 0x0000007b5d5d7211 */ /* 0x000fc400010f0eff */
[-C--:B------:R-:W-:Y:S02]  /*4480*/  LEA.HI.X.SX32 R99, R131, R123.reuse, 0x1, P0 ;  /* 0x0000007b83637211 */ /* 0x080fe400000f0eff */
[-C--:B-1----:R-:W-:Y:S01]  /*4490*/  IADD3 R94, P0, R121, R122.reuse, RZ ;  /* 0x0000007a795e7210 */ /* 0x082fe20007f1e0ff */
[----:B------:R-:W-:Y:S01]  /*44a0*/  IMAD R95, R130, 0x3b2, RZ ;  /* 0x000003b2825f7824 */ /* 0x000fe200078e02ff */
[----:B------:R-:W1:Y:S01]  /*44b0*/  LDC R121, c[0x0][0x248] ;  /* 0x00009200ff797b82 */ /* 0x000e620000000800 */
[----:B------:R-:W-:Y:S01]  /*44c0*/  IMAD R133, R133, 0x1c9, RZ ;  /* 0x000001c985857824 */ /* 0x000fe200078e02ff */
[-C--:B------:R-:W-:Y:S01]  /*44d0*/  IADD3 R96, P1, R97, R122.reuse, RZ ;  /* 0x0000007a61607210 */ /* 0x080fe20007f3e0ff */
[----:B------:R-:W-:Y:S01]  /*44e0*/  IMAD R135, R135, 0x1d1, RZ ;  /* 0x000001d187877824 */ /* 0x000fe200078e02ff */
[----:B------:R0:W4:Y:S02]  /*44f0*/  LDG.E.U16 R100, desc[UR4][R92.64] ;  /* 0x000000045c647981 */ /* 0x000124000c1e1500 */
[----:B------:R-:W-:Y:S01]  /*4500*/  LEA.HI.X.SX32 R97, R133, R123, 0x1, P1 ;  /* 0x0000007b85617211 */ /* 0x000fe200008f0eff */
[----:B0-----:R-:W-:Y:S01]  /*4510*/  IMAD R131, R126, 0x3c2, RZ ;  /* 0x000003c27e837824 */ /* 0x001fe200078e02ff */
[----:B------:R-:W4:Y:S01]  /*4520*/  LDG.E.U16 R99, desc[UR4][R98.64] ;  /* 0x0000000462637981 */ /* 0x000f22000c1e1500 */
[----:B------:R-:W-:Y:S01]  /*4530*/  IMAD R93, R136, 0x1d9, RZ ;  /* 0x000001d9885d7824 */ /* 0x000fe200078e02ff */
[----:B------:R-:W-:-:S02]  /*4540*/  IADD3 R92, P2, R95, R122, RZ ;  /* 0x0000007a5f5c7210 */ /* 0x000fc40007f5e0ff */
[-C--:B------:R-:W-:Y:S01]  /*4550*/  LEA.HI.X.SX32 R95, R135, R123.reuse, 0x1, P0 ;  /* 0x0000007b875f7211 */ /* 0x080fe200000f0eff */
[----:B------:R-:W4:Y:S01]  /*4560*/  LDG.E.U16 R98, desc[UR4][R96.64] ;  /* 0x0000000460627981 */ /* 0x000f22000c1e1500 */
[----:B------:R-:W-:Y:S01]  /*4570*/  LEA.HI.X.SX32 R93, R93, R123, 0x1, P2 ;  /* 0x0000007b5d5d7211 */ /* 0x000fe200010f0eff */
[----:B------:R-:W-:Y:S02]  /*4580*/  IMAD R129, R129, 0x3e2, RZ ;  /* 0x000003e281817824 */ /* 0x000fe400078e02ff */
[----:B--2---:R-:W-:Y:S01]  /*4590*/  IMAD R125, R125, 0x1e1, RZ ;  /* 0x000001e17d7d7824 */ /* 0x004fe200078e02ff */
[----:B------:R-:W-:Y:S01]  /*45a0*/  SHF.L.U32 R149, R27, 0x1, RZ ;  /* 0x000000011b957819 */ /* 0x000fe200000006ff */
[----:B------:R-:W-:Y:S01]  /*45b0*/  IMAD R133, R128, 0x3d2, RZ ;  /* 0x000003d280857824 */ /* 0x000fe200078e02ff */
[----:B------:R0:W2:Y:S01]  /*45c0*/  LDG.E.U16 R97, desc[UR4][R94.64] ;  /* 0x000000045e617981 */ /* 0x0000a2000c1e1500 */
[----:B------:R-:W-:-:S03]  /*45d0*/  IMAD R127, R127, 0x1e9, RZ ;  /* 0x000001e97f7f7824 */ /* 0x000fc600078e02ff */
[----:B------:R1:W2:Y:S01]  /*45e0*/  LDG.E.U16 R96, desc[UR4][R92.64] ;  /* 0x000000045c607981 */ /* 0x0002a2000c1e1500 */
[-C--:B------:R-:W-:Y:S02]  /*45f0*/  IADD3 R126, P1, R133, R122.reuse, RZ ;  /* 0x0000007a857e7210 */ /* 0x080fe40007f3e0ff */
[-C--:B0-----:R-:W-:Y:S01]  /*4600*/  IADD3 R94, P0, R131, R122.reuse, RZ ;  /* 0x0000007a835e7210 */ /* 0x081fe20007f1e0ff */
[----:B-1----:R-:W-:Y:S01]  /*4610*/  IMAD R93, R124, 0x1f1, RZ ;  /* 0x000001f17c5d7824 */ /* 0x002fe200078e02ff */
[-C--:B------:R-:W-:Y:S02]  /*4620*/  IADD3 R92, P2, R129, R122.reuse, RZ ;  /* 0x0000007a815c7210 */ /* 0x080fe40007f5e0ff */
[-C--:B------:R-:W-:Y:S02]  /*4630*/  LEA.HI.X.SX32 R95, R125, R123.reuse, 0x1, P0 ;  /* 0x0000007b7d5f7211 */ /* 0x080fe400000f0eff */
[-C--:B------:R-:W-:Y:S02]  /*4640*/  IADD3 R124, P0, R149, R122.reuse, RZ ;  /* 0x0000007a957c7210 */ /* 0x080fe40007f1e0ff */
[-C--:B------:R-:W-:Y:S01]  /*4650*/  LEA.HI.X.SX32 R93, R93, R123.reuse, 0x1, P2 ;  /* 0x0000007b5d5d7211 */ /* 0x080fe200010f0eff */
[----:B------:R-:W-:Y:S01]  /*4660*/  IMAD R154, R154, 0x122, RZ ;  /* 0x000001229a9a7824 */ /* 0x000fe200078e02ff */
[-C--:B------:R-:W-:Y:S01]  /*4670*/  LEA.HI.X.SX32 R127, R127, R123.reuse, 0x1, P1 ;  /* 0x0000007b7f7f7211 */ /* 0x080fe200008f0eff */
[----:B------:R-:W-:Y:S01]  /*4680*/  IMAD R150, R150, 0x112, RZ ;  /* 0x0000011296967824 */ /* 0x000fe200078e02ff */
[----:B------:R-:W-:Y:S01]  /*4690*/  LEA.HI.X.SX32 R125, R121, R123, 0x1, P0 ;  /* 0x0000007b797d7211 */ /* 0x000fe200000f0eff */
[----:B------:R-:W-:Y:S01]  /*46a0*/  IMAD R155, R155, 0x132, RZ ;  /* 0x000001329b9b7824 */ /* 0x000fe200078e02ff */
[----:B------:R-:W2:Y:S01]  /*46b0*/  LDG.E.U16 R95, desc[UR4][R94.64] ;  /* 0x000000045e5f7981 */ /* 0x000ea2000c1e1500 */
[----:B------:R-:W-:Y:S01]  /*46c0*/  IMAD R121, R27, 0x91, RZ ;  /* 0x000000911b797824 */ /* 0x000fe200078e02ff */
[----:B------:R-:W-:-:S02]  /*46d0*/  IADD3 R132, P1, R154, R122, RZ ;  /* 0x0000007a9a847210 */ /* 0x000fc40007f3e0ff */
[----:B------:R-:W2:Y:S01]  /*46e0*/  LDG.E.U16 R93, desc[UR4][R92.64] ;  /* 0x000000045c5d7981 */ /* 0x000ea2000c1e1500 */
[----:B------:R-:W-:-:S03]  /*46f0*/  IMAD R160, R160, 0x142, RZ ;  /* 0x00000142a0a07824 */ /* 0x000fc600078e02ff */
[----:B------:R0:W2:Y:S04]  /*4700*/  LDG.E.U16 R94, desc[UR4][R126.64] ;  /* 0x000000047e5e7981 */ /* 0x0000a8000c1e1500 */
[----:B------:R1:W2:Y:S01]  /*4710*/  LDG.E.U16 R92, desc[UR4][R124.64] ;  /* 0x000000047c5c7981 */ /* 0x0002a2000c1e1500 */
[-C--:B------:R-:W-:Y:S01]  /*4720*/  LEA.HI.X.SX32 R133, R121, R123.reuse, 0x1, P1 ;  /* 0x0000007b79857211 */ /* 0x080fe200008f0eff */
[C---:B0-----:R-:W-:Y:S01]  /*4730*/  IMAD R127, R27.reuse, 0x89, RZ ;  /* 0x000000891b7f7824 */ /* 0x041fe200078e02ff */
[-C--:B------:R-:W-:Y:S01]  /*4740*/  IADD3 R126, P0, R150, R122.reuse, RZ ;  /* 0x0000007a967e7210 */ /* 0x080fe20007f1e0ff */
[C---:B------:R-:W-:Y:S02]  /*4750*/  IMAD R128, R27.reuse, 0xa1, RZ ;  /* 0x000000a11b807824 */ /* 0x040fe400078e02ff */
[----:B------:R-:W2:Y:S01]  /*4760*/  LDG.E.U16 R132, desc[UR4][R132.64] ;  /* 0x0000000484847981 */ /* 0x000ea2000c1e1500 */
[----:B-1----:R-:W-:Y:S01]  /*4770*/  IMAD R125, R27, 0x99, RZ ;  /* 0x000000991b7d7824 */ /* 0x002fe200078e02ff */
[----:B------:R-:W-:Y:S01]  /*4780*/  IADD3 R124, P2, R155, R122, RZ ;  /* 0x0000007a9b7c7210 */ /* 0x000fe20007f5e0ff */
[----:B------:R-:W-:Y:S01]  /*4790*/  IMAD R166, R166, 0x172, RZ ;  /* 0x00000172a6a67824 */ /* 0x000fe200078e02ff */
[----:B------:R-:W-:-:S02]  /*47a0*/  LEA.HI.X.SX32 R127, R127, R123, 0x1, P0 ;  /* 0x0000007b7f7f7211 */ /* 0x000fc400000f0eff */
[-C--:B------:R-:W-:Y:S01]  /*47b0*/  LEA.HI.X.SX32 R125, R125, R123.reuse, 0x1, P2 ;  /* 0x0000007b7d7d7211 */ /* 0x080fe200010f0eff */
[----:B------:R-:W-:Y:S01]  /*47c0*/  IMAD R162, R162, 0x152, RZ ;  /* 0x00000152a2a27824 */ /* 0x000fe200078e02ff */
[-C--:B------:R-:W-:Y:S01]  /*47d0*/  IADD3 R134, P0, R160, R122.reuse, RZ ;  /* 0x0000007aa0867210 */ /* 0x080fe20007f1e0ff */
[----:B------:R-:W-:Y:S01]  /*47e0*/  IMAD R129, R27, 0xb9, RZ ;  /* 0x000000b91b817824 */ /* 0x000fe200078e02ff */
[----:B------:R-:W2:Y:S02]  /*47f0*/  LDG.E.U16 R121, desc[UR4][R126.64] ;  /* 0x000000047e797981 */ /* 0x000ea4000c1e1500 */
[----:B------:R-:W-:Y:S02]  /*4800*/  LEA.HI.X.SX32 R135, R128, R123, 0x1, P0 ;  /* 0x0000007b80877211 */ /* 0x000fe400000f0eff */
[----:B------:R0:W2:Y:S01]  /*4810*/  LDG.E.U16 R133, desc[UR4][R124.64] ;  /* 0x000000047c857981 */ /* 0x0000a2000c1e1500 */
[----:B------:R-:W-:Y:S01]  /*4820*/  IADD3 R128, P2, R166, R122, RZ ;  /* 0x0000007aa6807210 */ /* 0x000fe20007f5e0ff */
[----:B------:R-:W-:-:S02]  /*4830*/  IMAD R169, R169, 0x182, RZ ;  /* 0x00000182a9a97824 */ /* 0x000fc400078e02ff */
[----:B------:R-:W-:Y:S01]  /*4840*/  IMAD R131, R27, 0xc1, RZ ;  /* 0x000000c11b837824 */ /* 0x000fe200078e02ff */
[-C--:B------:R-:W-:Y:S01]  /*4850*/  LEA.HI.X.SX32 R129, R129, R123.reuse, 0x1, P2 ;  /* 0x0000007b81817211 */ /* 0x080fe200010f0eff */
[----:B------:R-:W-:Y:S01]  /*4860*/  IMAD R174, R174, 0x1b2, RZ ;  /* 0x000001b2aeae7824 */ /* 0x000fe200078e02ff */
[----:B------:R-:W2:Y:S01]  /*4870*/  LDG.E.U16 R134, desc[UR4][R134.64] ;  /* 0x0000000486867981 */ /* 0x000ea2000c1e1500 */
[----:B0-----:R-:W-:Y:S01]  /*4880*/  IMAD R125, R27, 0xa9, RZ ;  /* 0x000000a91b7d7824 */ /* 0x001fe200078e02ff */
[-C--:B------:R-:W-:Y:S01]  /*4890*/  IADD3 R124, P0, R162, R122.reuse, RZ ;  /* 0x0000007aa27c7210 */ /* 0x080fe20007f1e0ff */
[----:B------:R-:W-:Y:S01]  /*48a0*/  IMAD R170, R170, 0x192, RZ ;  /* 0x00000192aaaa7824 */ /* 0x000fe200078e02ff */
[----:B------:R0:W2:Y:S02]  /*48b0*/  LDG.E.U16 R138, desc[UR4][R128.64] ;  /* 0x00000004808a7981 */ /* 0x0000a4000c1e1500 */
[----:B------:R-:W-:Y:S02]  /*48c0*/  LEA.HI.X.SX32 R125, R125, R123, 0x1, P0 ;  /* 0x0000007b7d7d7211 */ /* 0x000fe400000f0eff */
[----:B------:R-:W-:Y:S01]  /*48d0*/  IADD3 R130, P0, R169, R122, RZ ;  /* 0x0000007aa9827210 */ /* 0x000fe20007f1e0ff */
[----:B------:R-:W-:-:S02]  /*48e0*/  IMAD R165, R165, 0x162, RZ ;  /* 0x00000162a5a57824 */ /* 0x000fc400078e02ff */
[----:B------:R1:W2:Y:S01]  /*48f0*/  LDG.E.U16 R135, desc[UR4][R124.64] ;  /* 0x000000047c877981 */ /* 0x0002a2000c1e1500 */
[-C--:B------:R-:W-:Y:S01]  /*4900*/  LEA.HI.X.SX32 R131, R131, R123.reuse, 0x1, P0 ;  /* 0x0000007b83837211 */ /* 0x080fe200000f0eff */
[----:B0-----:R-:W-:Y:S01]  /*4910*/  IMAD R129, R27, 0xd9, RZ ;  /* 0x000000d91b817824 */ /* 0x001fe200078e02ff */
[-C--:B------:R-:W-:Y:S01]  /*4920*/  IADD3 R128, P2, R174, R122.reuse, RZ ;  /* 0x0000007aae807210 */ /* 0x080fe20007f5e0ff */
[----:B------:R-:W-:Y:S01]  /*4930*/  IMAD R177, R177, 0x1c2, RZ ;  /* 0x000001c2b1b17824 */ /* 0x000fe200078e02ff */
[-C--:B------:R-:W-:Y:S01]  /*4940*/  IADD3 R126, P1, R165, R122.reuse, RZ ;  /* 0x0000007aa57e7210 */ /* 0x080fe20007f3e0ff */
[C---:B------:R-:W-:Y:S01]  /*4950*/  IMAD R127, R27.reuse, 0xb1, RZ ;  /* 0x000000b11b7f7824 */ /* 0x040fe200078e02ff */
[----:B------:R0:W2:Y:S01]  /*4960*/  LDG.E.U16 R139, desc[UR4][R130.64] ;  /* 0x00000004828b7981 */ /* 0x0000a2000c1e1500 */
[----:B-1----:R-:W-:Y:S01]  /*4970*/  IMAD R125, R27, 0xc9, RZ ;  /* 0x000000c91b7d7824 */ /* 0x002fe200078e02ff */
[-C--:B------:R-:W-:Y:S02]  /*4980*/  IADD3 R124, P0, R170, R122.reuse, RZ ;  /* 0x0000007aaa7c7210 */ /* 0x080fe40007f1e0ff */
[-C--:B------:R-:W-:Y:S01]  /*4990*/  LEA.HI.X.SX32 R129, R129, R123.reuse, 0x1, P2 ;  /* 0x0000007b81817211 */ /* 0x080fe200010f0eff */
[----:B------:R-:W-:Y:S01]  /*49a0*/  IMAD R182, R182, 0x1f2, RZ ;  /* 0x000001f2b6b67824 */ /* 0x000fe200078e02ff */
[-C--:B------:R-:W-:Y:S01]  /*49b0*/  LEA.HI.X.SX32 R125, R125, R123.reuse, 0x1, P0 ;  /* 0x0000007b7d7d7211 */ /* 0x080fe200000f0eff */
[----:B0-----:R-:W-:Y:S01]  /*49c0*/  IMAD R131, R27, 0xe1, RZ ;  /* 0x000000e11b837824 */ /* 0x001fe200078e02ff */
[----:B------:R-:W-:Y:S01]  /*49d0*/  IADD3 R130, P0, R177, R122, RZ ;  /* 0x0000007ab1827210 */ /* 0x000fe20007f1e0ff */
[----:B------:R-:W-:Y:S01]  /*49e0*/  IMAD R173, R173, 0x1a2, RZ ;  /* 0x000001a2adad7824 */ /* 0x000fe200078e02ff */
[-C--:B------:R-:W-:Y:S01]  /*49f0*/  LEA.HI.X.SX32 R127, R127, R123.reuse, 0x1, P1 ;  /* 0x0000007b7f7f7211 */ /* 0x080fe200008f0eff */
[----:B------:R0:W2:Y:S01]  /*4a00*/  LDG.E.U16 R142, desc[UR4][R128.64] ;  /* 0x00000004808e7981 */ /* 0x0000a2000c1e1500 */
[----:B------:R-:W-:Y:S01]  /*4a10*/  LEA.HI.X.SX32 R131, R131, R123, 0x1, P0 ;  /* 0x0000007b83837211 */ /* 0x000fe200000f0eff */
[----:B------:R-:W-:-:S02]  /*4a20*/  IMAD R178, R178, 0x1d2, RZ ;  /* 0x000001d2b2b27824 */ /* 0x000fc400078e02ff */
[----:B------:R1:W2:Y:S04]  /*4a30*/  LDG.E.U16 R136, desc[UR4][R126.64] ;  /* 0x000000047e887981 */ /* 0x0002a8000c1e1500 */
[----:B------:R3:W2:Y:S01]  /*4a40*/  LDG.E.U16 R140, desc[UR4][R124.64] ;  /* 0x000000047c8c7981 */ /* 0x0006a2000c1e1500 */
[C---:B0-----:R-:W-:Y:S01]  /*4a50*/  IMAD R129, R27.reuse, 0xf9, RZ ;  /* 0x000000f91b817824 */ /* 0x041fe200078e02ff */
[-C--:B------:R-:W-:Y:S02]  /*4a60*/  IADD3 R128, P2, R182, R122.reuse, RZ ;  /* 0x0000007ab6807210 */ /* 0x080fe40007f5e0ff */
[----:B------:R0:W2:Y:S01]  /*4a70*/  LDG.E.U16 R143, desc[UR4][R130.64] ;  /* 0x00000004828f7981 */ /* 0x0000a2000c1e1500 */
[----:B-1----:R-:W-:Y:S01]  /*4a80*/  IMAD R127, R27, 0xd1, RZ ;  /* 0x000000d11b7f7824 */ /* 0x002fe200078e02ff */
[----:B------:R-:W-:-:S02]  /*4a90*/  IADD3 R126, P1, R173, R122, RZ ;  /* 0x0000007aad7e7210 */ /* 0x000fc40007f3e0ff */
[-C--:B------:R-:W-:Y:S01]  /*4aa0*/  LEA.HI.X.SX32 R129, R129, R123.reuse, 0x1, P2 ;  /* 0x0000007b81817211 */ /* 0x080fe200010f0eff */
[----:B---3--:R-:W-:Y:S01]  /*4ab0*/  IMAD R125, R27, 0xe9, RZ ;  /* 0x000000e91b7d7824 */ /* 0x008fe200078e02ff */
[-C--:B------:R-:W-:Y:S01]  /*4ac0*/  IADD3 R124, P0, R178, R122.reuse, RZ ;  /* 0x0000007ab27c7210 */ /* 0x080fe20007f1e0ff */
[----:B0-----:R-:W-:Y:S01]  /*4ad0*/  IMAD R130, R144, 0x3f2, RZ ;  /* 0x000003f290827824 */ /* 0x001fe200078e02ff */
[-C--:B------:R-:W-:Y:S01]  /*4ae0*/  LEA.HI.X.SX32 R127, R127, R123.reuse, 0x1, P1 ;  /* 0x0000007b7f7f7211 */ /* 0x080fe200008f0eff */
[----:B------:R-:W-:Y:S01]  /*4af0*/  IMAD R180, R180, 0x1e2, RZ ;  /* 0x000001e2b4b47824 */ /* 0x000fe200078e02ff */
[----:B------:R-:W-:Y:S01]  /*4b00*/  LEA.HI.X.SX32 R125, R125, R123, 0x1, P0 ;  /* 0x0000007b7d7d7211 */ /* 0x000fe200000f0eff */
[----:B------:R-:W-:Y:S01]  /*4b10*/  IMAD R131, R145, 0x1f9, RZ ;  /* 0x000001f991837824 */ /* 0x000fe200078e02ff */
[----:B------:R0:W3:Y:S01]  /*4b20*/  LDG.E.U16 R146, desc[UR4][R128.64] ;  /* 0x0000000480927981 */ /* 0x0000e2000c1e1500 */
[----:B------:R-:W-:-:S03]  /*4b30*/  IADD3 R130, P0, R130, R122, RZ ;  /* 0x0000007a82827210 */ /* 0x000fc60007f1e0ff */
[----:B------:R1:W3:Y:S01]  /*4b40*/  LDG.E.U16 R141, desc[UR4][R126.64] ;  /* 0x000000047e8d7981 */ /* 0x0002e2000c1e1500 */
[----:B------:R-:W-:-:S03]  /*4b50*/  LEA.HI.X.SX32 R131, R131, R123, 0x1, P0 ;  /* 0x0000007b83837211 */ /* 0x000fc600000f0eff */
[----:B------:R5:W3:Y:S01]  /*4b60*/  LDG.E.U16 R144, desc[UR4][R124.64] ;  /* 0x000000047c907981 */ /* 0x000ae2000c1e1500 */
[----:B0-----:R-:W-:Y:S02]  /*4b70*/  IMAD R128, R163, 0x214, RZ ;  /* 0x00000214a3807824 */ /* 0x001fe400078e02ff */
[----:B------:R-:W0:Y:S01]  /*4b80*/  LDC R163, c[0x0][0x248] ;  /* 0x00009200ffa37b82 */ /* 0x000e220000000800 */
[----:B------:R5:W3:Y:S01]  /*4b90*/  LDG.E.U16 R148, desc[UR4][R130.64] ;  /* 0x0000000482947981 */ /* 0x000ae2000c1e1500 */
[----:B-1----:R-:W-:Y:S01]  /*4ba0*/  IMAD R127, R27, 0xf1, RZ ;  /* 0x000000f11b7f7824 */ /* 0x002fe200078e02ff */
[----:B------:R-:W-:-:S04]  /*4bb0*/  IADD3 R126, P1, R180, R122, RZ ;  /* 0x0000007ab47e7210 */ /* 0x000fc80007f3e0ff */
[-C--:B------:R-:W-:Y:S02]  /*4bc0*/  LEA.HI.X.SX32 R127, R127, R123.reuse, 0x1, P1 ;  /* 0x0000007b7f7f7211 */ /* 0x080fe400008f0eff */
[-C--:B-----5:R-:W-:Y:S01]  /*4bd0*/  LEA R124, P0, R167, R122.reuse, 0x2 ;  /* 0x0000007aa77c7211 */ /* 0x0a0fe200078010ff */
[----:B------:R-:W-:Y:S02]  /*4be0*/  IMAD R130, R168, 0x224, RZ ;  /* 0x00000224a8827824 */ /* 0x000fe400078e02ff */
[----:B------:R1:W5:Y:S01]  /*4bf0*/  LDG.E.U16 R145, desc[UR4][R126.64] ;  /* 0x000000047e917981 */ /* 0x000362000c1e1500 */
[----:B------:R-:W-:Y:S01]  /*4c00*/  LEA.HI.X.SX32 R125, R149, R123, 0x1, P0 ;  /* 0x0000007b957d7211 */ /* 0x000fe200000f0eff */
[----:B------:R-:W0:Y:S01]  /*4c10*/  LDC R168, c[0x0][0x248] ;  /* 0x00009200ffa87b82 */ /* 0x000e220000000800 */
[----:B------:R-:W-:-:S03]  /*4c20*/  IADD3 R130, P0, R130, R122, RZ ;  /* 0x0000007a82827210 */ /* 0x000fc60007f1e0ff */
[----:B------:R1:W5:Y:S02]  /*4c30*/  LDG.E.U16 R149, desc[UR4][R124.64] ;  /* 0x000000047c957981 */ /* 0x000364000c1e1500 */
[----:B-1----:R-:W-:Y:S01]  /*4c40*/  IMAD R126, R158, 0x204, RZ ;  /* 0x000002049e7e7824 */ /* 0x002fe200078e02ff */
[-C--:B------:R-:W-:Y:S01]  /*4c50*/  IADD3 R128, P2, R128, R122.reuse, RZ ;  /* 0x0000007a80807210 */ /* 0x080fe20007f5e0ff */
[----:B------:R-:W1:Y:S01]  /*4c60*/  LDC R158, c[0x0][0x248] ;  /* 0x00009200ff9e7b82 */ /* 0x000e620000000800 */
[----:B------:R-:W-:Y:S02]  /*4c70*/  LEA.HI.X.SX32 R131, R150, R123, 0x1, P0 ;  /* 0x0000007b96837211 */ /* 0x000fe400000f0eff */
[----:B------:R-:W-:Y:S01]  /*4c80*/  IADD3 R126, P1, R126, R122, RZ ;  /* 0x0000007a7e7e7210 */ /* 0x000fe20007f3e0ff */
[----:B------:R-:W-:-:S03]  /*4c90*/  IMAD R124, R156, 0x234, RZ ;  /* 0x000002349c7c7824 */ /* 0x000fc600078e02ff */
[----:B------:R-:W-:Y:S01]  /*4ca0*/  LEA.HI.X.SX32 R127, R152, R123, 0x1, P1 ;  /* 0x0000007b987f7211 */ /* 0x000fe200008f0eff */
[----:B------:R-:W-:Y:S01]  /*4cb0*/  IMAD R201, R201, 0x11a, RZ ;  /* 0x0000011ac9c97824 */ /* 0x000fe200078e02ff */
[----:B------:R0:W5:Y:S01]  /*4cc0*/  LDG.E.U16 R152, desc[UR4][R130.64] ;  /* 0x0000000482987981 */ /* 0x000162000c1e1500 */
[----:B------:R-:W-:Y:S01]  /*4cd0*/  IADD3 R124, P0, R124, R122, RZ ;  /* 0x0000007a7c7c7210 */ /* 0x000fe20007f1e0ff */
[----:B------:R-:W1:Y:S02]  /*4ce0*/  LDC R167, c[0x0][0x248] ;  /* 0x00009200ffa77b82 */ /* 0x000e640000000800 */
[----:B------:R0:W5:Y:S02]  /*4cf0*/  LDG.E.U16 R150, desc[UR4][R126.64] ;  /* 0x000000047e967981 */ /* 0x000164000c1e1500 */
[----:B0-----:R-:W-:-:S04]  /*4d00*/  IMAD R130, R163, 0x264, RZ ;  /* 0x00000264a3827824 */ /* 0x001fc800078e02ff */
[----:B------:R-:W0:Y:S01]  /*4d10*/  LDC R163, c[0x0][0x248] ;  /* 0x00009200ffa37b82 */ /* 0x000e220000000800 */
[----:B------:R-:W-:Y:S01]  /*4d20*/  IMAD R126, R164, 0x244, RZ ;  /* 0x00000244a47e7824 */ /* 0x000fe200078e02ff */
[-C--:B------:R-:W-:Y:S02]  /*4d30*/  LEA.HI.X.SX32 R129, R151, R123.reuse, 0x1, P2 ;  /* 0x0000007b97817211 */ /* 0x080fe400010f0eff */
[-C--:B------:R-:W-:Y:S02]  /*4d40*/  LEA.HI.X.SX32 R125, R201, R123.reuse, 0x1, P0 ;  /* 0x0000007bc97d7211 */ /* 0x080fe400000f0eff */
[-C--:B------:R-:W-:Y:S01]  /*4d50*/  IADD3 R126, P1, R126, R122.reuse, RZ ;  /* 0x0000007a7e7e7210 */ /* 0x080fe20007f3e0ff */
[----:B------:R1:W5:Y:S01]  /*4d60*/  LDG.E.U16 R151, desc[UR4][R128.64] ;  /* 0x0000000480977981 */ /* 0x000362000c1e1500 */
[----:B------:R-:W-:Y:S02]  /*4d70*/  IADD3 R130, P0, R130, R122, RZ ;  /* 0x0000007a82827210 */ /* 0x000fe40007f1e0ff */
[----:B------:R-:W-:-:S02]  /*4d80*/  LEA.HI.X.SX32 R127, R154, R123, 0x1, P1 ;  /* 0x0000007b9a7f7211 */ /* 0x000fc400008f0eff */
[----:B------:R1:W5:Y:S01]  /*4d90*/  LDG.E.U16 R154, desc[UR4][R124.64] ;  /* 0x000000047c9a7981 */ /* 0x000362000c1e1500 */
[----:B------:R-:W-:Y:S02]  /*4da0*/  IMAD R202, R202, 0x12a, RZ ;  /* 0x0000012acaca7824 */ /* 0x000fe400078e02ff */
[----:B-1----:R-:W-:Y:S01]  /*4db0*/  IMAD R128, R158, 0x254, RZ ;  /* 0x000002549e807824 */ /* 0x002fe200078e02ff */
[----:B------:R-:W-:Y:S02]  /*4dc0*/  LEA.HI.X.SX32 R131, R155, R123, 0x1, P0 ;  /* 0x0000007b9b837211 */ /* 0x000fe400000f0eff */
[----:B------:R1:W5:Y:S01]  /*4dd0*/  LDG.E.U16 R155, desc[UR4][R126.64] ;  /* 0x000000047e9b7981 */ /* 0x000362000c1e1500 */
[----:B------:R-:W-:Y:S02]  /*4de0*/  IMAD R124, R168, 0x274, RZ ;  /* 0x00000274a87c7824 */ /* 0x000fe400078e02ff */
[----:B------:R-:W4:Y:S01]  /*4df0*/  LDC R168, c[0x0][0x248] ;  /* 0x00009200ffa87b82 */ /* 0x000f220000000800 */
[----:B------:R-:W-:Y:S01]  /*4e00*/  IADD3 R128, P2, R128, R122, RZ ;  /* 0x0000007a80807210 */ /* 0x000fe20007f5e0ff */
[----:B------:R0:W5:Y:S01]  /*4e10*/  LDG.E.U16 R158, desc[UR4][R130.64] ;  /* 0x00000004829e7981 */ /* 0x000162000c1e1500 */
[----:B------:R-:W-:-:S02]  /*4e20*/  IMAD R200, R200, 0x13a, RZ ;  /* 0x0000013ac8c87824 */ /* 0x000fc400078e02ff */
[----:B-1----:R-:W-:Y:S01]  /*4e30*/  IMAD R126, R172, 0x284, RZ ;  /* 0x00000284ac7e7824 */ /* 0x002fe200078e02ff */
[-C--:B------:R-:W-:Y:S02]  /*4e40*/  LEA.HI.X.SX32 R129, R202, R123.reuse, 0x1, P2 ;  /* 0x0000007bca817211 */ /* 0x080fe400010f0eff */
[----:B------:R-:W1:Y:S01]  /*4e50*/  LDC R172, c[0x0][0x248] ;  /* 0x00009200ffac7b82 */ /* 0x000e620000000800 */
[-C--:B------:R-:W-:Y:S02]  /*4e60*/  IADD3 R124, P0, R124, R122.reuse, RZ ;  /* 0x0000007a7c7c7210 */ /* 0x080fe40007f1e0ff */
[----:B------:R-:W-:Y:S01]  /*4e70*/  IADD3 R126, P1, R126, R122, RZ ;  /* 0x0000007a7e7e7210 */ /* 0x000fe20007f3e0ff */
[----:B0-----:R-:W-:Y:S01]  /*4e80*/  IMAD R130, R163, 0x2a4, RZ ;  /* 0x000002a4a3827824 */ /* 0x001fe200078e02ff */
[----:B------:R0:W5:Y:S01]  /*4e90*/  LDG.E.U16 R156, desc[UR4][R128.64] ;  /* 0x00000004809c7981 */ /* 0x000162000c1e1500 */
[-C--:B------:R-:W-:Y:S02]  /*4ea0*/  LEA.HI.X.SX32 R125, R200, R123.reuse, 0x1, P0 ;  /* 0x0000007bc87d7211 */ /* 0x080fe400000f0eff */
[----:B------:R-:W-:-:S02]  /*4eb0*/  LEA.HI.X.SX32 R127, R160, R123, 0x1, P1 ;  /* 0x0000007ba07f7211 */ /* 0x000fc400008f0eff */
[-C--:B------:R-:W-:Y:S01]  /*4ec0*/  IADD3 R130, P0, R130, R122.reuse, RZ ;  /* 0x0000007a82827210 */ /* 0x080fe20007f1e0ff */
[----:B------:R-:W-:Y:S01]  /*4ed0*/  IMAD R248, R248, 0x14a, RZ ;  /* 0x0000014af8f87824 */ /* 0x000fe200078e02ff */
[----:B------:R0:W5:Y:S02]  /*4ee0*/  LDG.E.U16 R160, desc[UR4][R124.64] ;  /* 0x000000047ca07981 */ /* 0x000164000c1e1500 */
[----:B0-----:R-:W-:Y:S01]  /*4ef0*/  IMAD R128, R175, 0x294, RZ ;  /* 0x00000294af807824 */ /* 0x001fe200078e02ff */
[-C--:B------:R-:W-:Y:S01]  /*4f00*/  LEA.HI.X.SX32 R131, R162, R123.reuse, 0x1, P0 ;  /* 0x0000007ba2837211 */ /* 0x080fe200000f0eff */
[----:B------:R-:W-:Y:S01]  /*4f10*/  IMAD R246, R246, 0x15a, RZ ;  /* 0x0000015af6f67824 */ /* 0x000fe200078e02ff */
[----:B------:R0:W5:Y:S01]  /*4f20*/  LDG.E.U16 R162, desc[UR4][R126.64] ;  /* 0x000000047ea27981 */ /* 0x000162000c1e1500 */
[----:B------:R-:W1:Y:S01]  /*4f30*/  LDC R175, c[0x0][0x248] ;  /* 0x00009200ffaf7b82 */ /* 0x000e620000000800 */
[-C--:B------:R-:W-:Y:S01]  /*4f40*/  IADD3 R128, P2, R128, R122.reuse, RZ ;  /* 0x0000007a80807210 */ /* 0x080fe20007f5e0ff */
[----:B------:R-:W-:Y:S01]  /*4f50*/  IMAD R124, R167, 0x2b4, RZ ;  /* 0x000002b4a77c7824 */ /* 0x000fe200078e02ff */
[----:B------:R4:W5:Y:S02]  /*4f60*/  LDG.E.U16 R164, desc[UR4][R130.64] ;  /* 0x0000000482a47981 */ /* 0x000964000c1e1500 */
[----:B------:R-:W-:Y:S01]  /*4f70*/  LEA.HI.X.SX32 R129, R248, R123, 0x1, P2 ;  /* 0x0000007bf8817211 */ /* 0x000fe200010f0eff */
[----:B0-----:R-:W-:Y:S01]  /*4f80*/  IMAD R126, R171, 0x2c4, RZ ;  /* 0x000002c4ab7e7824 */ /* 0x001fe200078e02ff */
[-C--:B------:R-:W-:Y:S01]  /*4f90*/  IADD3 R124, P0, R124, R122.reuse, RZ ;  /* 0x0000007a7c7c7210 */ /* 0x080fe20007f1e0ff */
[----:B------:R-:W0:Y:S02]  /*4fa0*/  LDC R171, c[0x0][0x248] ;  /* 0x00009200ffab7b82 */ /* 0x000e240000000800 */
[----:B------:R4:W5:Y:S02]  /*4fb0*/  LDG.E.U16 R163, desc[UR4][R128.64] ;  /* 0x0000000480a37981 */ /* 0x000964000c1e1500 */
[----:B----4-:R-:W-:Y:S01]  /*4fc0*/  IMAD R130, R168, 0x2e4, RZ ;  /* 0x000002e4a8827824 */ /* 0x010fe200078e02ff */
[----:B------:R-:W-:-:S02]  /*4fd0*/  IADD3 R126, P1, R126, R122, RZ ;  /* 0x0000007a7e7e7210 */ /* 0x000fc40007f3e0ff */
[-C--:B------:R-:W-:Y:S02]  /*4fe0*/  LEA.HI.X.SX32 R125, R246, R123.reuse, 0x1, P0 ;  /* 0x0000007bf67d7211 */ /* 0x080fe400000f0eff */
[-C--:B------:R-:W-:Y:S02]  /*4ff0*/  IADD3 R130, P0, R130, R122.reuse, RZ ;  /* 0x0000007a82827210 */ /* 0x080fe40007f1e0ff */
[-C--:B------:R-:W-:Y:S01]  /*5000*/  LEA.HI.X.SX32 R127, R165, R123.reuse, 0x1, P1 ;  /* 0x0000007ba57f7211 */ /* 0x080fe200008f0eff */
[----:B------:R-:W-:Y:S01]  /*5010*/  IMAD R128, R179, 0x2d4, RZ ;  /* 0x000002d4b3807824 */ /* 0x000fe200078e02ff */
[-C--:B------:R-:W-:Y:S01]  /*5020*/  LEA.HI.X.SX32 R131, R166, R123.reuse, 0x1, P0 ;  /* 0x0000007ba6837211 */ /* 0x080fe200000f0eff */
[----:B------:R-:W-:Y:S01]  /*5030*/  IMAD R244, R244, 0x16a, RZ ;  /* 0x0000016af4f47824 */ /* 0x000fe200078e02ff */
[----:B------:R1:W4:Y:S01]  /*5040*/  LDG.E.U16 R165, desc[UR4][R124.64] ;  /* 0x000000047ca57981 */ /* 0x000322000c1e1500 */
[----:B------:R-:W-:Y:S01]  /*5050*/  IMAD R242, R242, 0x17a, RZ ;  /* 0x0000017af2f27824 */ /* 0x000fe200078e02ff */
[----:B------:R-:W-:Y:S01]  /*5060*/  IADD3 R128, P2, R128, R122, RZ ;  /* 0x0000007a80807210 */ /* 0x000fe20007f5e0ff */
[----:B------:R-:W0:Y:S01]  /*5070*/  LDC R179, c[0x0][0x248] ;  /* 0x00009200ffb37b82 */ /* 0x000e220000000800 */
[----:B------:R1:W4:Y:S02]  /*5080*/  LDG.E.U16 R166, desc[UR4][R126.64] ;  /* 0x000000047ea67981 */ /* 0x000324000c1e1500 */
[----:B------:R-:W-:-:S02]  /*5090*/  LEA.HI.X.SX32 R129, R244, R123, 0x1, P2 ;  /* 0x0000007bf4817211 */ /* 0x000fc400010f0eff */
[----:B------:R0:W4:Y:S01]  /*50a0*/  LDG.E.U16 R168, desc[UR4][R130.64] ;  /* 0x0000000482a87981 */ /* 0x000122000c1e1500 */
[----:B-1----:R-:W-:-:S03]  /*50b0*/  IMAD R124, R172, 0x2f4, RZ ;  /* 0x000002f4ac7c7824 */ /* 0x002fc600078e02ff */
[----:B------:R1:W4:Y:S01]  /*50c0*/  LDG.E.U16 R167, desc[UR4][R128.64] ;  /* 0x0000000480a77981 */ /* 0x000322000c1e1500 */
[----:B------:R-:W-:Y:S02]  /*50d0*/  IMAD R126, R176, 0x304, RZ ;  /* 0x00000304b07e7824 */ /* 0x000fe400078e02ff */
[----:B------:R-:W1:Y:S01]  /*50e0*/  LDC R176, c[0x0][0x248] ;  /* 0x00009200ffb07b82 */ /* 0x000e620000000800 */
[-C--:B------:R-:W-:Y:S01]  /*50f0*/  IADD3 R124, P0, R124, R122.reuse, RZ ;  /* 0x0000007a7c7c7210 */ /* 0x080fe20007f1e0ff */
[----:B0-----:R-:W-:Y:S01]  /*5100*/  IMAD R130, R171, 0x324, RZ ;  /* 0x00000324ab827824 */ /* 0x001fe200078e02ff */
[-C--:B------:R-:W-:Y:S01]  /*5110*/  IADD3 R126, P1, R126, R122.reuse, RZ ;  /* 0x0000007a7e7e7210 */ /* 0x080fe20007f3e0ff */
[----:B-1----:R-:W-:Y:S01]  /*5120*/  IMAD R128, R199, 0x314, RZ ;  /* 0x00000314c7807824 */ /* 0x002fe200078e02ff */
[----:B------:R-:W-:Y:S01]  /*5130*/  LEA.HI.X.SX32 R125, R242, R123, 0x1, P0 ;  /* 0x0000007bf27d7211 */ /* 0x000fe200000f0eff */
[----:B------:R-:W-:Y:S01]  /*5140*/  IMAD R240, R240, 0x18a, RZ ;  /* 0x0000018af0f07824 */ /* 0x000fe200078e02ff */
[-C--:B------:R-:W-:Y:S01]  /*5150*/  IADD3 R130, P0, R130, R122.reuse, RZ ;  /* 0x0000007a82827210 */ /* 0x080fe20007f1e0ff */
[----:B------:R-:W0:Y:S01]  /*5160*/  LDC R199, c[0x0][0x248] ;  /* 0x00009200ffc77b82 */ /* 0x000e220000000800 */
[----:B------:R-:W-:-:S02]  /*5170*/  IADD3 R128, P2, R128, R122, RZ ;  /* 0x0000007a80807210 */ /* 0x000fc40007f5e0ff */
[-C--:B------:R-:W-:Y:S02]  /*5180*/  LEA.HI.X.SX32 R127, R169, R123.reuse, 0x1, P1 ;  /* 0x0000007ba97f7211 */ /* 0x080fe400008f0eff */
[----:B------:R1:W4:Y:S01]  /*5190*/  LDG.E.U16 R169, desc[UR4][R124.64] ;  /* 0x000000047ca97981 */ /* 0x000322000c1e1500 */
[-C--:B------:R-:W-:Y:S02]  /*51a0*/  LEA.HI.X.SX32 R129, R240, R123.reuse, 0x1, P2 ;  /* 0x0000007bf0817211 */ /* 0x080fe400010f0eff */
[----:B------:R-:W-:Y:S01]  /*51b0*/  LEA.HI.X.SX32 R131, R170, R123, 0x1, P0 ;  /* 0x0000007baa837211 */ /* 0x000fe200000f0eff */
[----:B------:R-:W-:Y:S01]  /*51c0*/  IMAD R238, R238, 0x19a, RZ ;  /* 0x0000019aeeee7824 */ /* 0x000fe200078e02ff */
[----:B------:R1:W4:Y:S04]  /*51d0*/  LDG.E.U16 R170, desc[UR4][R126.64] ;  /* 0x000000047eaa7981 */ /* 0x000328000c1e1500 */
[----:B------:R1:W4:Y:S02]  /*51e0*/  LDG.E.U16 R171, desc[UR4][R128.64] ;  /* 0x0000000480ab7981 */ /* 0x000324000c1e1500 */
[----:B-1----:R-:W-:-:S02]  /*51f0*/  IMAD R124, R175, 0x334, RZ ;  /* 0x00000334af7c7824 */ /* 0x002fc400078e02ff */
[----:B------:R1:W4:Y:S01]  /*5200*/  LDG.E.U16 R172, desc[UR4][R130.64] ;  /* 0x0000000482ac7981 */ /* 0x000322000c1e1500 */
[----:B------:R-:W-:Y:S02]  /*5210*/  IMAD R126, R181, 0x344, RZ ;  /* 0x00000344b57e7824 */ /* 0x000fe400078e02ff */
[-C--:B------:R-:W-:Y:S01]  /*5220*/  IADD3 R124, P0, R124, R122.reuse, RZ ;  /* 0x0000007a7c7c7210 */ /* 0x080fe20007f1e0ff */
[----:B------:R-:W0:Y:S01]  /*5230*/  LDC R181, c[0x0][0x248] ;  /* 0x00009200ffb57b82 */ /* 0x000e220000000800 */
[----:B------:R-:W-:Y:S01]  /*5240*/  IMAD R128, R223, 0x354, RZ ;  /* 0x00000354df807824 */ /* 0x000fe200078e02ff */
[-C--:B------:R-:W-:Y:S01]  /*5250*/  IADD3 R126, P1, R126, R122.reuse, RZ ;  /* 0x0000007a7e7e7210 */ /* 0x080fe20007f3e0ff */
[----:B------:R-:W-:Y:S01]  /*5260*/  IMAD R236, R236, 0x1aa, RZ ;  /* 0x000001aaecec7824 */ /* 0x000fe200078e02ff */
[-C--:B------:R-:W-:Y:S01]  /*5270*/  LEA.HI.X.SX32 R125, R238, R123.reuse, 0x1, P0 ;  /* 0x0000007bee7d7211 */ /* 0x080fe200000f0eff */
[----:B-1----:R-:W-:Y:S01]  /*5280*/  IMAD R130, R176, 0x364, RZ ;  /* 0x00000364b0827824 */ /* 0x002fe200078e02ff */
[-C--:B------:R-:W-:Y:S01]  /*5290*/  IADD3 R128, P2, R128, R122.reuse, RZ ;  /* 0x0000007a80807210 */ /* 0x080fe20007f5e0ff */
[----:B------:R-:W-:Y:S01]  /*52a0*/  IMAD R234, R234, 0x1ba, RZ ;  /* 0x000001baeaea7824 */ /* 0x000fe200078e02ff */
[-C--:B------:R-:W-:Y:S01]  /*52b0*/  LEA.HI.X.SX32 R127, R173, R123.reuse, 0x1, P1 ;  /* 0x0000007bad7f7211 */ /* 0x080fe200008f0eff */
[----:B------:R-:W-:Y:S01]  /*52c0*/  IMAD R232, R232, 0x1ca, RZ ;  /* 0x000001cae8e87824 */ /* 0x000fe200078e02ff */
[----:B------:R-:W-:Y:S01]  /*52d0*/  IADD3 R130, P0, R130, R122, RZ ;  /* 0x0000007a82827210 */ /* 0x000fe20007f1e0ff */
[----:B------:R1:W4:Y:S01]  /*52e0*/  LDG.E.U16 R173, desc[UR4][R124.64] ;  /* 0x000000047cad7981 */ /* 0x000322000c1e1500 */
[-C--:B------:R-:W-:Y:S01]  /*52f0*/  LEA.HI.X.SX32 R129, R236, R123.reuse, 0x1, P2 ;  /* 0x0000007bec817211 */ /* 0x080fe200010f0eff */
[----:B------:R-:W2:Y:S01]  /*5300*/  LDC R223, c[0x0][0x248] ;  /* 0x00009200ffdf7b82 */ /* 0x000ea20000000800 */
[----:B------:R-:W-:-:S02]  /*5310*/  LEA.HI.X.SX32 R131, R174, R123, 0x1, P0 ;  /* 0x0000007bae837211 */ /* 0x000fc400000f0eff */
[----:B------:R1:W4:Y:S04]  /*5320*/  LDG.E.U16 R174, desc[UR4][R126.64] ;  /* 0x000000047eae7981 */ /* 0x000328000c1e1500 */
[----:B------:R0:W4:Y:S01]  /*5330*/  LDG.E.U16 R175, desc[UR4][R128.64] ;  /* 0x0000000480af7981 */ /* 0x000122000c1e1500 */
[----:B-1----:R-:W-:-:S03]  /*5340*/  IMAD R124, R179, 0x374, RZ ;  /* 0x00000374b37c7824 */ /* 0x002fc600078e02ff */
[----:B------:R1:W4:Y:S01]  /*5350*/  LDG.E.U16 R176, desc[UR4][R130.64] ;  /* 0x0000000482b07981 */ /* 0x000322000c1e1500 */
[----:B------:R-:W-:Y:S01]  /*5360*/  IMAD R126, R215, 0x384, RZ ;  /* 0x00000384d77e7824 */ /* 0x000fe200078e02ff */
[-C--:B------:R-:W-:Y:S01]  /*5370*/  IADD3 R124, P0, R124, R122.reuse, RZ ;  /* 0x0000007a7c7c7210 */ /* 0x080fe20007f1e0ff */
[----:B------:R-:W2:Y:S01]  /*5380*/  LDC R215, c[0x0][0x248] ;  /* 0x00009200ffd77b82 */ /* 0x000ea20000000800 */
[----:B0-----:R-:W-:Y:S02]  /*5390*/  IMAD R128, R230, 0x394, RZ ;  /* 0x00000394e6807824 */ /* 0x001fe400078e02ff */
[-C--:B------:R-:W-:Y:S02]  /*53a0*/  IADD3 R126, P1, R126, R122.reuse, RZ ;  /* 0x0000007a7e7e7210 */ /* 0x080fe40007f3e0ff */
[-C--:B------:R-:W-:Y:S01]  /*53b0*/  LEA.HI.X.SX32 R125, R234, R123.reuse, 0x1, P0 ;  /* 0x0000007bea7d7211 */ /* 0x080fe200000f0eff */
[----:B-1----:R-:W-:Y:S01]  /*53c0*/  IMAD R130, R199, 0x3a4, RZ ;  /* 0x000003a4c7827824 */ /* 0x002fe200078e02ff */
[----:B------:R-:W-:Y:S01]  /*53d0*/  IADD3 R128, P2, R128, R122, RZ ;  /* 0x0000007a80807210 */ /* 0x000fe20007f5e0ff */
[----:B------:R-:W0:Y:S01]  /*53e0*/  LDC R199, c[0x0][0x248] ;  /* 0x00009200ffc77b82 */ /* 0x000e220000000800 */
[----:B------:R-:W-:-:S02]  /*53f0*/  LEA.HI.X.SX32 R127, R177, R123, 0x1, P1 ;  /* 0x0000007bb17f7211 */ /* 0x000fc400008f0eff */
[----:B------:R1:W4:Y:S01]  /*5400*/  LDG.E.U16 R177, desc[UR4][R124.64] ;  /* 0x000000047cb17981 */ /* 0x000322000c1e1500 */
[-C--:B------:R-:W-:Y:S02]  /*5410*/  IADD3 R130, P0, R130, R122.reuse, RZ ;  /* 0x0000007a82827210 */ /* 0x080fe40007f1e0ff */
[-C--:B------:R-:W-:Y:S01]  /*5420*/  LEA.HI.X.SX32 R129, R232, R123.reuse, 0x1, P2 ;  /* 0x0000007be8817211 */ /* 0x080fe200010f0eff */
[----:B------:R-:W-:Y:S01]  /*5430*/  IMAD R230, R233, 0x1da, RZ ;  /* 0x000001dae9e67824 */ /* 0x000fe200078e02ff */
[----:B------:R-:W-:Y:S01]  /*5440*/  LEA.HI.X.SX32 R131, R178, R123, 0x1, P0 ;  /* 0x0000007bb2837211 */ /* 0x000fe200000f0eff */
[----:B------:R-:W3:Y:S01]  /*5450*/  LDC R233, c[0x0][0x248] ;  /* 0x00009200ffe97b82 */ /* 0x000ee20000000800 */
[----:B------:R1:W4:Y:S02]  /*5460*/  LDG.E.U16 R178, desc[UR4][R126.64] ;  /* 0x000000047eb27981 */ /* 0x000324000c1e1500 */
[----:B-1----:R-:W-:Y:S02]  /*5470*/  IMAD R124, R181, 0x3b4, RZ ;  /* 0x000003b4b57c7824 */ /* 0x002fe400078e02ff */
[----:B------:R1:W4:Y:S03]  /*5480*/  LDG.E.U16 R179, desc[UR4][R128.64] ;  /* 0x0000000480b37981 */ /* 0x000326000c1e1500 */
[----:B------:R-:W-:Y:S01]  /*5490*/  IADD3 R124, P0, R124, R122, RZ ;  /* 0x0000007a7c7c7210 */ /* 0x000fe20007f1e0ff */
[----:B------:R-:W-:Y:S01]  /*54a0*/  IMAD R181, R231, 0x3e4, RZ ;  /* 0x000003e4e7b57824 */ /* 0x000fe200078e02ff */
[----:B------:R-:W4:Y:S01]  /*54b0*/  LDG.E.U16 R130, desc[UR4][R130.64] ;  /* 0x0000000482827981 */ /* 0x000f22000c1e1500 */
[----:B------:R-:W-:-:S02]  /*54c0*/  IMAD R126, R228, 0x3c4, RZ ;  /* 0x000003c4e47e7824 */ /* 0x000fc400078e02ff */
[----:B-1----:R-:W-:Y:S01]  /*54d0*/  IMAD R128, R229, 0x3d4, RZ ;  /* 0x000003d4e5807824 */ /* 0x002fe200078e02ff */
[-C--:B------:R-:W-:Y:S01]  /*54e0*/  LEA.HI.X.SX32 R125, R230, R123.reuse, 0x1, P0 ;  /* 0x0000007be67d7211 */ /* 0x080fe200000f0eff */
[----:B------:R-:W-:Y:S01]  /*54f0*/  IMAD R228, R235, 0x1ea, RZ ;  /* 0x000001eaebe47824 */ /* 0x000fe200078e02ff */
[----:B------:R-:W1:Y:S02]  /*5500*/  LDC R229, c[0x0][0x248] ;  /* 0x00009200ffe57b82 */ /* 0x000e640000000800 */
[-C--:B------:R-:W-:Y:S01]  /*5510*/  IADD3 R128, P2, R128, R122.reuse, RZ ;  /* 0x0000007a80807210 */ /* 0x080fe20007f5e0ff */
[----:B------:R0:W4:Y:S01]  /*5520*/  LDG.E.U16 R131, desc[UR4][R124.64] ;  /* 0x000000047c837981 */ /* 0x000122000c1e1500 */
[----:B--2---:R-:W-:Y:S02]  /*5530*/  IMAD R215, R215, 0x114, RZ ;  /* 0x00000114d7d77824 */ /* 0x004fe400078e02ff */
[----:B------:R-:W-:Y:S01]  /*5540*/  LEA.HI.X.SX32 R129, R228, R123, 0x1, P2 ;  /* 0x0000007be4817211 */ /* 0x000fe200010f0eff */
[----:B0-----:R-:W-:Y:S01]  /*5550*/  IMAD R239, R199, 0x134, RZ ;  /* 0x00000134c7ef7824 */ /* 0x001fe200078e02ff */
[----:B------:R-:W0:Y:S01]  /*5560*/  LDC R235, c[0x0][0x248] ;  /* 0x00009200ffeb7b82 */ /* 0x000e220000000800 */
[----:B------:R-:W-:-:S02]  /*5570*/  IADD3 R124, P0, R181, R122, RZ ;  /* 0x0000007ab57c7210 */ /* 0x000fc40007f1e0ff */
[----:B------:R2:W4:Y:S05]  /*5580*/  LDG.E.U16 R181, desc[UR4][R128.64] ;  /* 0x0000000480b57981 */ /* 0x00052a000c1e1500 */
[----:B------:R-:W0:Y:S01]  /*5590*/  LDC R199, c[0x0][0x248] ;  /* 0x00009200ffc77b82 */ /* 0x000e220000000800 */
[----:B------:R-:W-:Y:S01]  /*55a0*/  LEA.HI.X.SX32 R125, R182, R123, 0x1, P0 ;  /* 0x0000007bb67d7211 */ /* 0x000fe200000f0eff */
[----:B------:R-:W-:Y:S01]  /*55b0*/  IMAD R231, R237, 0x144, RZ ;  /* 0x00000144ede77824 */ /* 0x000fe200078e02ff */
[----:B------:R-:W-:-:S03]  /*55c0*/  IADD3 R126, P1, R126, R122, RZ ;  /* 0x0000007a7e7e7210 */ /* 0x000fc60007f3e0ff */
[----:B------:R3:W4:Y:S01]  /*55d0*/  LDG.E.U16 R182, desc[UR4][R124.64] ;  /* 0x000000047cb67981 */ /* 0x000722000c1e1500 */
[----:B--2---:R-:W-:-:S04]  /*55e0*/  IADD3 R128, P0, R215, R122, RZ ;  /* 0x0000007ad7807210 */ /* 0x004fc80007f1e0ff */
[-C--:B------:R-:W-:Y:S02]  /*55f0*/  LEA.HI.X.SX32 R129, R185, R123.reuse, 0x1, P0 ;  /* 0x0000007bb9817211 */ /* 0x080fe400000f0eff */
[----:B---3--:R-:W-:Y:S01]  /*5600*/  IADD3 R124, P2, R239, R122, RZ ;  /* 0x0000007aef7c7210 */ /* 0x008fe20007f5e0ff */
[----:B------:R-:W-:Y:S01]  /*5610*/  IMAD R223, R223, 0x124, RZ ;  /* 0x00000124dfdf7824 */ /* 0x000fe200078e02ff */
[-C--:B------:R-:W-:Y:S01]  /*5620*/  LEA.HI.X.SX32 R127, R180, R123.reuse, 0x1, P1 ;  /* 0x0000007bb47f7211 */ /* 0x080fe200008f0eff */
[----:B-1----:R-:W-:Y:S01]  /*5630*/  IMAD R237, R229, 0x154, RZ ;  /* 0x00000154e5ed7824 */ /* 0x002fe200078e02ff */
[----:B------:R-:W-:Y:S01]  /*5640*/  LEA.HI.X.SX32 R125, R183, R123, 0x1, P2 ;  /* 0x0000007bb77d7211 */ /* 0x000fe200010f0eff */
[----:B------:R-:W1:Y:S01]  /*5650*/  LDC R229, c[0x0][0x248] ;  /* 0x00009200ffe57b82 */ /* 0x000e620000000800 */
[----:B------:R2:W3:Y:S04]  /*5660*/  LDG.E.U16 R183, desc[UR4][R128.64] ;  /* 0x0000000480b77981 */ /* 0x0004e8000c1e1500 */
[----:B------:R2:W3:Y:S01]  /*5670*/  LDG.E.U16 R180, desc[UR4][R126.64] ;  /* 0x000000047eb47981 */ /* 0x0004e2000c1e1500 */
[----:B------:R-:W-:-:S02]  /*5680*/  IMAD R233, R233, 0x164, RZ ;  /* 0x00000164e9e97824 */ /* 0x000fc400078e02ff */
[----:B------:R-:W1:Y:S01]  /*5690*/  LDC R239, c[0x0][0x248] ;  /* 0x00009200ffef7b82 */ /* 0x000e620000000800 */
[----:B------:R0:W3:Y:S01]  /*56a0*/  LDG.E.U16 R185, desc[UR4][R124.64] ;  /* 0x000000047cb97981 */ /* 0x0000e2000c1e1500 */
[----:B--2---:R-:W-:-:S06]  /*56b0*/  IADD3 R128, P0, R231, R122, RZ ;  /* 0x0000007ae7807210 */ /* 0x004fcc0007f1e0ff */
[----:B------:R-:W2:Y:S01]  /*56c0*/  LDC R231, c[0x0][0x248] ;  /* 0x00009200ffe77b82 */ /* 0x000ea20000000800 */
[----:B------:R-:W-:Y:S02]  /*56d0*/  LEA.HI.X.SX32 R129, R186, R123, 0x1, P0 ;  /* 0x0000007bba817211 */ /* 0x000fe400000f0eff */
[----:B------:R-:W-:-:S03]  /*56e0*/  IADD3 R126, P1, R223, R122, RZ ;  /* 0x0000007adf7e7210 */ /* 0x000fc60007f3e0ff */
[----:B------:R0:W3:Y:S01]  /*56f0*/  LDG.E.U16 R186, desc[UR4][R128.64] ;  /* 0x0000000480ba7981 */ /* 0x0000e2000c1e1500 */
[----:B------:R-:W-:Y:S01]  /*5700*/  LEA.HI.X.SX32 R127, R184, R123, 0x1, P1 ;  /* 0x0000007bb87f7211 */ /* 0x000fe200008f0eff */
[----:B0-----:R-:W-:Y:S02]  /*5710*/  IMAD R124, R199, 0x174, RZ ;  /* 0x00000174c77c7824 */ /* 0x001fe400078e02ff */
[----:B------:R-:W-:Y:S02]  /*5720*/  IMAD R199, R235, 0x184, RZ ;  /* 0x00000184ebc77824 */ /* 0x000fe400078e02ff */
[----:B------:R0:W3:Y:S01]  /*5730*/  LDG.E.U16 R184, desc[UR4][R126.64] ;  /* 0x000000047eb87981 */ /* 0x0000e2000c1e1500 */
[----:B------:R-:W5:Y:S01]  /*5740*/  LDC R235, c[0x0][0x248] ;  /* 0x00009200ffeb7b82 */ /* 0x000f620000000800 */
[----:B------:R-:W-:-:S04]  /*5750*/  IADD3 R128, P0, R237, R122, RZ ;  /* 0x0000007aed807210 */ /* 0x000fc80007f1e0ff */
[----:B------:R-:W-:-:S03]  /*5760*/  LEA.HI.X.SX32 R129, R187, R123, 0x1, P0 ;  /* 0x0000007bbb817211 */ /* 0x000fc600000f0eff */
[----:B------:R-:W5:Y:S01]  /*5770*/  LDC R237, c[0x0][0x248] ;  /* 0x00009200ffed7b82 */ /* 0x000f620000000800 */
[-C--:B0-----:R-:W-:Y:S01]  /*5780*/  IADD3 R126, P1, R233, R122.reuse, RZ ;  /* 0x0000007ae97e7210 */ /* 0x081fe20007f3e0ff */
[----:B------:R0:W3:Y:S03]  /*5790*/  LDG.E.U16 R187, desc[UR4][R128.64] ;  /* 0x0000000480bb7981 */ /* 0x0000e6000c1e1500 */
[-C--:B------:R-:W-:Y:S02]  /*57a0*/  LEA.HI.X.SX32 R127, R188, R123.reuse, 0x1, P1 ;  /* 0x0000007bbc7f7211 */ /* 0x080fe400008f0eff */
[-C--:B------:R-:W-:Y:S01]  /*57b0*/  IADD3 R124, P0, R124, R122.reuse, RZ ;  /* 0x0000007a7c7c7210 */ /* 0x080fe20007f1e0ff */
[----:B------:R-:W5:Y:S01]  /*57c0*/  LDC R233, c[0x0][0x248] ;  /* 0x00009200ffe97b82 */ /* 0x000f620000000800 */
[----:B-1----:R-:W-:Y:S01]  /*57d0*/  IMAD R229, R229, 0x1a4, RZ ;  /* 0x000001a4e5e57824 */ /* 0x002fe200078e02ff */
[----:B------:R1:W3:Y:S01]  /*57e0*/  LDG.E.U16 R188, desc[UR4][R126.64] ;  /* 0x000000047ebc7981 */ /* 0x0002e2000c1e1500 */
[----:B0-----:R-:W-:Y:S01]  /*57f0*/  IADD3 R128, P1, R199, R122, RZ ;  /* 0x0000007ac7807210 */ /* 0x001fe20007f3e0ff */
[----:B--2---:R-:W-:Y:S01]  /*5800*/  IMAD R199, R231, 0x194, RZ ;  /* 0x00000194e7c77824 */ /* 0x004fe200078e02ff */
[----:B------:R-:W-:-:S03]  /*5810*/  LEA.HI.X.SX32 R125, R189, R123, 0x1, P0 ;  /* 0x0000007bbd7d7211 */ /* 0x000fc600000f0eff */
[----:B------:R-:W0:Y:S01]  /*5820*/  LDC R231, c[0x0][0x248] ;  /* 0x00009200ffe77b82 */ /* 0x000e220000000800 */
[----:B------:R-:W-:Y:S01]  /*5830*/  LEA.HI.X.SX32 R129, R190, R123, 0x1, P1 ;  /* 0x0000007bbe817211 */ /* 0x000fe200008f0eff */
[----:B------:R-:W2:Y:S04]  /*5840*/  LDG.E.U16 R189, desc[UR4][R124.64] ;  /* 0x000000047cbd7981 */ /* 0x000ea8000c1e1500 */
[----:B------:R5:W2:Y:S01]  /*5850*/  LDG.E.U16 R190, desc[UR4][R128.64] ;  /* 0x0000000480be7981 */ /* 0x000aa2000c1e1500 */
[-C--:B-1----:R-:W-:Y:S02]  /*5860*/  IADD3 R126, P1, R229, R122.reuse, RZ ;  /* 0x0000007ae57e7210 */ /* 0x082fe40007f3e0ff */
[----:B------:R-:W1:Y:S01]  /*5870*/  LDC R229, c[0x0][0x248] ;  /* 0x00009200ffe57b82 */ /* 0x000e620000000800 */
[----:B-----5:R-:W-:-:S07]  /*5880*/  IADD3 R128, P0, R199, R122, RZ ;  /* 0x0000007ac7807210 */ /* 0x020fce0007f1e0ff */
[----:B------:R-:W5:Y:S01]  /*5890*/  LDC R199, c[0x0][0x248] ;  /* 0x00009200ffc77b82 */ /* 0x000f620000000800 */
[----:B------:R-:W-:Y:S01]  /*58a0*/  IMAD R124, R237, 0x1b4, RZ ;  /* 0x000001b4ed7c7824 */ /* 0x000fe200078e02ff */
[-C--:B------:R-:W-:Y:S01]  /*58b0*/  LEA.HI.X.SX32 R129, R191, R123.reuse, 0x1, P0 ;  /* 0x0000007bbf817211 */ /* 0x080fe200000f0eff */
[----:B------:R-:W-:Y:S01]  /*58c0*/  IMAD R237, R239, 0x1c4, RZ ;  /* 0x000001c4efed7824 */ /* 0x000fe200078e02ff */
[-C--:B------:R-:W-:Y:S01]  /*58d0*/  LEA.HI.X.SX32 R127, R192, R123.reuse, 0x1, P1 ;  /* 0x0000007bc07f7211 */ /* 0x080fe200008f0eff */
[----:B------:R-:W-:Y:S01]  /*58e0*/  IMAD R235, R235, 0x1d4, RZ ;  /* 0x000001d4ebeb7824 */ /* 0x000fe200078e02ff */
[----:B------:R-:W-:Y:S01]  /*58f0*/  IADD3 R124, P0, R124, R122, RZ ;  /* 0x0000007a7c7c7210 */ /* 0x000fe20007f1e0ff */
[----:B------:R0:W2:Y:S01]  /*5900*/  LDG.E.U16 R191, desc[UR4][R128.64] ;  /* 0x0000000480bf7981 */ /* 0x0000a2000c1e1500 */
[----:B------:R-:W-:Y:S02]  /*5910*/  IMAD R233, R233, 0x1e4, RZ ;  /* 0x000001e4e9e97824 */ /* 0x000fe400078e02ff */
[----:B------:R-:W-:Y:S01]  /*5920*/  LEA.HI.X.SX32 R125, R193, R123, 0x1, P0 ;  /* 0x0000007bc17d7211 */ /* 0x000fe200000f0eff */
[----:B------:R0:W2:Y:S02]  /*5930*/  LDG.E.U16 R192, desc[UR4][R126.64] ;  /* 0x000000047ec07981 */ /* 0x0000a4000c1e1500 */
[----:B0-----:R-:W-:-:S02]  /*5940*/  IMAD R231, R231, 0x1f4, RZ ;  /* 0x000001f4e7e77824 */ /* 0x001fc400078e02ff */
[----:B------:R0:W2:Y:S01]  /*5950*/  LDG.E.U16 R193, desc[UR4][R124.64] ;  /* 0x000000047cc17981 */ /* 0x0000a2000c1e1500 */
[----:B------:R-:W-:-:S04]  /*5960*/  IADD3 R128, P1, R237, R122, RZ ;  /* 0x0000007aed807210 */ /* 0x000fc80007f3e0ff */
[-C--:B------:R-:W-:Y:S02]  /*5970*/  LEA.HI.X.SX32 R129, R194, R123.reuse, 0x1, P1 ;  /* 0x0000007bc2817211 */ /* 0x080fe400008f0eff */
[-C--:B------:R-:W-:Y:S02]  /*5980*/  IADD3 R126, P0, R235, R122.reuse, RZ ;  /* 0x0000007aeb7e7210 */ /* 0x080fe40007f1e0ff */
[----:B0-----:R-:W-:Y:S01]  /*5990*/  IADD3 R124, P1, R233, R122, RZ ;  /* 0x0000007ae97c7210 */ /* 0x001fe20007f3e0ff */
[----:B------:R5:W2:Y:S01]  /*59a0*/  LDG.E.U16 R194, desc[UR4][R128.64] ;  /* 0x0000000480c27981 */ /* 0x000aa2000c1e1500 */
[-C--:B------:R-:W-:Y:S02]  /*59b0*/  LEA.HI.X.SX32 R127, R195, R123.reuse, 0x1, P0 ;  /* 0x0000007bc37f7211 */ /* 0x080fe400000f0eff */
[----:B------:R-:W-:-:S03]  /*59c0*/  LEA.HI.X.SX32 R125, R196, R123, 0x1, P1 ;  /* 0x0000007bc47d7211 */ /* 0x000fc600008f0eff */
[----:B------:R0:W2:Y:S01]  /*59d0*/  LDG.E.U16 R195, desc[UR4][R126.64] ;  /* 0x000000047ec37981 */ /* 0x0000a2000c1e1500 */
[----:B-----5:R-:W-:Y:S01]  /*59e0*/  IMAD R129, R199, 0x3f4, RZ ;  /* 0x000003f4c7817824 */ /* 0x020fe200078e02ff */
[-C--:B------:R-:W-:Y:S01]  /*59f0*/  IADD3 R128, P0, R231, R122.reuse, RZ ;  /* 0x0000007ae7807210 */ /* 0x080fe20007f1e0ff */
[----:B-1----:R-:W-:Y:S01]  /*5a00*/  IMAD R199, R229, 0x1fa, RZ ;  /* 0x000001fae5c77824 */ /* 0x002fe200078e02ff */
[----:B------:R1:W5:Y:S02]  /*5a10*/  LDG.E.U16 R196, desc[UR4][R124.64] ;  /* 0x000000047cc47981 */ /* 0x000364000c1e1500 */
[----:B0-----:R-:W-:Y:S02]  /*5a20*/  IADD3 R126, P1, R129, R122, RZ ;  /* 0x0000007a817e7210 */ /* 0x001fe40007f3e0ff */
[-C--:B------:R-:W-:Y:S02]  /*5a30*/  LEA.HI.X.SX32 R129, R213, R123.reuse, 0x1, P0 ;  /* 0x0000007bd5817211 */ /* 0x080fe400000f0eff */
[----:B------:R-:W-:-:S02]  /*5a40*/  LEA.HI.X.SX32 R127, R199, R123, 0x1, P1 ;  /* 0x0000007bc77f7211 */ /* 0x000fc400008f0eff */
[-C--:B-1----:R-:W-:Y:S02]  /*5a50*/  IADD3 R124, P0, R197, R122.reuse, RZ ;  /* 0x0000007ac57c7210 */ /* 0x082fe40007f1e0ff */
[----:B------:R0:W5:Y:S02]  /*5a60*/  LDG.E.U16 R197, desc[UR4][R128.64] ;  /* 0x0000000480c57981 */ /* 0x000164000c1e1500 */
[----:B------:R-:W-:Y:S02]  /*5a70*/  LEA.HI.X.SX32 R125, R216, R123, 0x1, P0 ;  /* 0x0000007bd87d7211 */ /* 0x000fe400000f0eff */
[----:B------:R1:W-:Y:S04]  /*5a80*/  STS.U16 [R9+0x22000], R4 ;  /* 0x0220000409007388 */ /* 0x0003e80000000400 */
[----:B------:R1:W4:Y:S01]  /*5a90*/  LDG.E.U16 R213, desc[UR4][R124.64] ;  /* 0x000000047cd57981 */ /* 0x000322000c1e1500 */
[----:B0-----:R-:W-:-:S03]  /*5aa0*/  IADD3 R128, P1, R198, R122, RZ ;  /* 0x0000007ac6807210 */ /* 0x001fc60007f3e0ff */
[----:B------:R0:W5:Y:S01]  /*5ab0*/  LDG.E.U16 R198, desc[UR4][R126.64] ;  /* 0x000000047ec67981 */ /* 0x000162000c1e1500 */
[----:B------:R-:W-:Y:S02]  /*5ac0*/  LEA.HI.X.SX32 R129, R217, R123, 0x1, P1 ;  /* 0x0000007bd9817211 */ /* 0x000fe400008f0eff */
[----:B-1----:R-:W-:-:S03]  /*5ad0*/  IADD3 R124, P0, R210, R122, RZ ;  /* 0x0000007ad27c7210 */ /* 0x002fc60007f1e0ff */
[----:B------:R1:W3:Y:S01]  /*5ae0*/  LDG.E.U16 R4, desc[UR4][R128.64] ;  /* 0x0000000480047981 */ /* 0x0002e2000c1e1500 */
[-C--:B0-----:R-:W-:Y:S02]  /*5af0*/  IADD3 R126, P1, R211, R122.reuse, RZ ;  /* 0x0000007ad37e7210 */ /* 0x081fe40007f3e0ff */
[-C--:B------:R-:W-:Y:S02]  /*5b00*/  LEA.HI.X.SX32 R125, R218, R123.reuse, 0x1, P0 ;  /* 0x0000007bda7d7211 */ /* 0x080fe400000f0eff */
[----:B------:R-:W-:Y:S01]  /*5b10*/  LEA.HI.X.SX32 R127, R221, R123, 0x1, P1 ;  /* 0x0000007bdd7f7211 */ /* 0x000fe200008f0eff */
[----:B------:R0:W-:Y:S04]  /*5b20*/  STS.U16 [R9+0x21800], R28 ;  /* 0x0218001c09007388 */ /* 0x0001e80000000400 */
[----:B------:R0:W-:Y:S04]  /*5b30*/  STS.U16 [R9+0x4c00], R8 ;  /* 0x004c000809007388 */ /* 0x0001e80000000400 */
[----:B------:R0:W-:Y:S04]  /*5b40*/  STS.U16 [R9+0x22400], R30 ;  /* 0x0224001e09007388 */ /* 0x0001e80000000400 */
[----:B------:R-:W-:Y:S04]  /*5b50*/  STS.U16 [R9+0x22800], R31 ;  /* 0x0228001f09007388 */ /* 0x000fe80000000400 */
[----:B------:R0:W-:Y:S04]  /*5b60*/  STS.U16 [R9+0x22c00], R10 ;  /* 0x022c000a09007388 */ /* 0x0001e80000000400 */
[----:B------:R-:W-:Y:S04]  /*5b70*/  STS.U16 [R9+0x23400], R6 ;  /* 0x0234000609007388 */ /* 0x000fe80000000400 */
[----:B------:R-:W-:Y:S04]  /*5b80*/  STS.U16 [R9+0x23800], R11 ;  /* 0x0238000b09007388 */ /* 0x000fe80000000400 */
[----:B------:R-:W-:Y:S04]  /*5b90*/  STS.U16 [R9+0x5400], R7 ;  /* 0x0054000709007388 */ /* 0x000fe80000000400 */
[----:B------:R-:W-:Y:S04]  /*5ba0*/  STS.U16 [R9+0x23c00], R19 ;  /* 0x023c001309007388 */ /* 0x000fe80000000400 */
[----:B------:R-:W-:Y:S04]  /*5bb0*/  STS.U16 [R9+0x21c00], R18 ;  /* 0x021c001209007388 */ /* 0x000fe80000000400 */
[----:B------:R-:W-:Y:S04]  /*5bc0*/  STS.U16 [R9+0x24800], R12 ;  /* 0x0248000c09007388 */ /* 0x000fe80000000400 */
[----:B------:R-:W-:Y:S04]  /*5bd0*/  STS.U16 [R9+0x23000], R21 ;  /* 0x0230001509007388 */ /* 0x000fe80000000400 */
[----:B----4-:R-:W-:Y:S04]  /*5be0*/  STL [R1+0x28], R213 ;  /* 0x000028d501007387 */ /* 0x010fe80000100800 */
[----:B------:R-:W-:Y:S04]  /*5bf0*/  STS.U16 [R9+0x5c00], R50 ;  /* 0x005c003209007388 */ /* 0x000fe80000000400 */
        /* <DEDUP_REMOVED lines=36> */
[----:B------:R4:W-:Y:S01]  /*5e40*/  STS.U16 [R9+0x7800], R13 ;  /* 0x0078000d09007388 */ /* 0x0009e20000000400 */
[----:B-1----:R-:W-:Y:S01]  /*5e50*/  IMAD R129, R27, 0x104, RZ ;  /* 0x000001041b817824 */ /* 0x002fe200078e02ff */
[----:B------:R-:W1:Y:S02]  /*5e60*/  LDC R128, c[0x0][0x248] ;  /* 0x00009200ff807b82 */ /* 0x000e640000000800 */
[----:B0-----:R-:W2:Y:S04]  /*5e70*/  LDG.E.U16 R28, desc[UR4][R124.64] ;  /* 0x000000047c1c7981 */ /* 0x001ea8000c1e1500 */
[----:B------:R-:W5:Y:S01]  /*5e80*/  LDG.E.U16 R8, desc[UR4][R126.64] ;  /* 0x000000047e087981 */ /* 0x000f62000c1e1500 */
[----:B------:R-:W-:-:S02]  /*5e90*/  IADD3 R30, P0, R209, R122, RZ ;  /* 0x0000007ad11e7210 */ /* 0x000fc40007f1e0ff */
[-C--:B------:R-:W-:Y:S01]  /*5ea0*/  IADD3 R10, P1, R208, R122.reuse, RZ ;  /* 0x0000007ad00a7210 */ /* 0x080fe20007f3e0ff */
[----:B---3--:R0:W-:Y:S01]  /*5eb0*/  STL [R1+0x24], R4 ;  /* 0x0000240401007387 */ /* 0x0081e20000100800 */
[-C--:B------:R-:W-:Y:S01]  /*5ec0*/  LEA.HI.X.SX32 R31, R220, R123.reuse, 0x1, P0 ;  /* 0x0000007bdc1f7211 */ /* 0x080fe200000f0eff */
[C---:B----4-:R-:W-:Y:S01]  /*5ed0*/  IMAD R9, R27.reuse, 0x95, RZ ;  /* 0x000000951b097824 */ /* 0x050fe200078e02ff */
[----:B------:R-:W-:Y:S01]  /*5ee0*/  IADD3 R6, P0, R206, R122, RZ ;  /* 0x0000007ace067210 */ /* 0x000fe20007f1e0ff */
[----:B------:R-:W-:Y:S01]  /*5ef0*/  IMAD R13, R27, 0xa5, RZ ;  /* 0x000000a51b0d7824 */ /* 0x000fe200078e02ff */
[-C--:B------:R-:W-:Y:S01]  /*5f00*/  LEA.HI.X.SX32 R11, R224, R123.reuse, 0x1, P1 ;  /* 0x0000007be00b7211 */ /* 0x080fe200008f0eff */
[----:B------:R-:W3:Y:S01]  /*5f10*/  LDG.E.U16 R21, desc[UR4][R30.64] ;  /* 0x000000041e157981 */ /* 0x000ee2000c1e1500 */
[----:B------:R-:W-:Y:S01]  /*5f20*/  LEA.HI.X.SX32 R7, R219, R123, 0x1, P0 ;  /* 0x0000007bdb077211 */ /* 0x000fe200000f0eff */
[C---:B------:R-:W-:Y:S01]  /*5f30*/  IMAD R29, R27.reuse, 0xa6, RZ ;  /* 0x000000a61b1d7824 */ /* 0x040fe200078e02ff */
[----:B------:R-:W4:Y:S01]  /*5f40*/  LDC R49, c[0x0][0x248] ;  /* 0x00009200ff317b82 */ /* 0x000f220000000800 */
[----:B------:R0:W4:Y:S04]  /*5f50*/  LDG.E.U16 R19, desc[UR4][R10.64] ;  /* 0x000000040a137981 */ /* 0x000128000c1e1500 */
[----:B------:R0:W4:Y:S01]  /*5f60*/  LDG.E.U16 R18, desc[UR4][R6.64] ;  /* 0x0000000406127981 */ /* 0x000122000c1e1500 */
[----:B------:R-:W-:-:S02]  /*5f70*/  IMAD R17, R27, 0xb6, RZ ;  /* 0x000000b61b117824 */ /* 0x000fc400078e02ff */
[----:B------:R-:W-:Y:S01]  /*5f80*/  IMAD R25, R27, 0xae, RZ ;  /* 0x000000ae1b197824 */ /* 0x000fe200078e02ff */
[----:B------:R-:W1:Y:S01]  /*5f90*/  LDC R48, c[0x0][0x248] ;  /* 0x00009200ff307b82 */ /* 0x000e620000000800 */
[-C--:B0-----:R-:W-:Y:S02]  /*5fa0*/  IADD3 R10, P1, R207, R122.reuse, RZ ;  /* 0x0000007acf0a7210 */ /* 0x081fe40007f3e0ff */
[----:B------:R-:W-:Y:S02]  /*5fb0*/  IADD3 R6, P0, R205, R122, RZ ;  /* 0x0000007acd067210 */ /* 0x000fe40007f1e0ff */
[-C--:B------:R-:W-:Y:S01]  /*5fc0*/  LEA.HI.X.SX32 R11, R225, R123.reuse, 0x1, P1 ;  /* 0x0000007be10b7211 */ /* 0x080fe200008f0eff */
[C---:B------:R-:W-:Y:S01]  /*5fd0*/  IMAD R14, R27.reuse, 0xd6, RZ ;  /* 0x000000d61b0e7824 */ /* 0x040fe200078e02ff */
[----:B------:R-:W-:Y:S01]  /*5fe0*/  LEA.HI.X.SX32 R7, R222, R123, 0x1, P0 ;  /* 0x0000007bde077211 */ /* 0x000fe200000f0eff */
[C---:B------:R-:W-:Y:S01]  /*5ff0*/  IMAD R16, R27.reuse, 0xce, RZ ;  /* 0x000000ce1b107824 */ /* 0x040fe200078e02ff */
[----:B------:R-:W0:Y:S01]  /*6000*/  LDC R225, c[0x0][0x248] ;  /* 0x00009200ffe17b82 */ /* 0x000e220000000800 */
[----:B------:R1:W4:Y:S04]  /*6010*/  LDG.E.U16 R4, desc[UR4][R10.64] ;  /* 0x000000040a047981 */ /* 0x000328000c1e1500 */
[----:B------:R1:W4:Y:S01]  /*6020*/  LDG.E.U16 R12, desc[UR4][R6.64] ;  /* 0x00000004060c7981 */ /* 0x000322000c1e1500 */
[----:B------:R-:W-:-:S02]  /*6030*/  IMAD R22, R27, 0xee, RZ ;  /* 0x000000ee1b167824 */ /* 0x000fc400078e02ff */
[----:B------:R-:W-:Y:S01]  /*6040*/  IMAD R23, R27, 0xf6, RZ ;  /* 0x000000f61b177824 */ /* 0x000fe200078e02ff */
[----:B------:R-:W0:Y:S01]  /*6050*/  LDC R53, c[0x0][0x248] ;  /* 0x00009200ff357b82 */ /* 0x000e220000000800 */
[-C--:B-1----:R-:W-:Y:S02]  /*6060*/  IADD3 R10, P1, R204, R122.reuse, RZ ;  /* 0x0000007acc0a7210 */ /* 0x082fe40007f3e0ff */
[----:B------:R-:W-:Y:S02]  /*6070*/  IADD3 R6, P0, R203, R122, RZ ;  /* 0x0000007acb067210 */ /* 0x000fe40007f1e0ff */
[-C--:B------:R-:W-:Y:S01]  /*6080*/  LEA.HI.X.SX32 R11, R226, R123.reuse, 0x1, P1 ;  /* 0x0000007be20b7211 */ /* 0x080fe200008f0eff */
[----:B------:R-:W-:Y:S01]  /*6090*/  IMAD R26, R27, 0xfe, RZ ;  /* 0x000000fe1b1a7824 */ /* 0x000fe200078e02ff */
[----:B------:R-:W-:Y:S01]  /*60a0*/  LEA.HI.X.SX32 R7, R227, R123, 0x1, P0 ;  /* 0x0000007be3077211 */ /* 0x000fe200000f0eff */
[----:B------:R-:W1:Y:S04]  /*60b0*/  LDC R64, c[0x0][0x248] ;  /* 0x00009200ff407b82 */ /* 0x000e680000000800 */
[----:B------:R4:W4:Y:S04]  /*60c0*/  LDG.E.U16 R6, desc[UR4][R6.64] ;  /* 0x0000000406067981 */ /* 0x000928000c1e1500 */
        /* <DEDUP_REMOVED lines=23> */
[----:B--2---:R-:W-:Y:S04]  /*6240*/  STL [R1+0x20], R28 ;  /* 0x0000201c01007387 */ /* 0x004fe80000100800 */
[----:B------:R-:W2:Y:S04]  /*6250*/  LDL R213, [R1+0xa8c] ;  /* 0x000a8c0001d57983 */ /* 0x000ea80000100800 */
[----:B-----5:R5:W-:Y:S04]  /*6260*/  STL [R1+0x1c], R8 ;  /* 0x00001c0801007387 */ /* 0x020be80000100800 */
[----:B-----5:R2:W5:Y:S04]  /*6270*/  LDG.E.U16 R8, desc[UR4][R10.64] ;  /* 0x000000040a087981 */ /* 0x020568000c1e1500 */
[----:B---3--:R-:W-:Y:S04]  /*6280*/  STL [R1+0x18], R21 ;  /* 0x0000181501007387 */ /* 0x008fe80000100800 */
[----:B----4-:R-:W-:Y:S04]  /*6290*/  STL [R1+0x14], R19 ;  /* 0x0000141301007387 */ /* 0x010fe80000100800 */
[----:B------:R-:W-:Y:S01]  /*62a0*/  STL [R1+0x10], R18 ;  /* 0x0000101201007387 */ /* 0x000fe20000100800 */
[----:B------:R-:W-:-:S03]  /*62b0*/  IMAD R7, R27, 0x8d, RZ ;  /* 0x0000008d1b077824 */ /* 0x000fc600078e02ff */
[----:B------:R3:W-:Y:S04]  /*62c0*/  STL [R1+0xc], R4 ;  /* 0x00000c0401007387 */ /* 0x0007e80000100800 */
[----:B------:R4:W-:Y:S01]  /*62d0*/  STL [R1+0x8], R12 ;  /* 0x0000080c01007387 */ /* 0x0009e20000100800 */
[----:B---3--:R-:W-:Y:S02]  /*62e0*/  LOP3.LUT R4, R2, 0x10, RZ, 0x3c, !PT ;  /* 0x0000001002047812 */ /* 0x008fe400078e3cff */
[----:B----4-:R-:W-:Y:S01]  /*62f0*/  IADD3 R12, P2, R214, R122, RZ ;  /* 0x0000007ad60c7210 */ /* 0x010fe20007f5e0ff */
[C---:B------:R-:W-:Y:S02]  /*6300*/  IMAD R31, R27.reuse, 0x9e, RZ ;  /* 0x0000009e1b1f7824 */ /* 0x040fe400078e02ff */
[----:B------:R-:W-:-:S02]  /*6310*/  IMAD R21, R27, 0xbe, RZ ;  /* 0x000000be1b157824 */ /* 0x000fc400078e02ff */
[----:B------:R-:W-:Y:S02]  /*6320*/  IMAD R19, R27, 0xe6, RZ ;  /* 0x000000e61b137824 */ /* 0x000fe400078e02ff */
[----:B------:R-:W-:Y:S02]  /*6330*/  IMAD R49, R49, 0x11e, RZ ;  /* 0x0000011e31317824 */ /* 0x000fe400078e02ff */
[----:B------:R-:W-:Y:S02]  /*6340*/  IMAD R48, R48, 0x11c, RZ ;  /* 0x0000011c30307824 */ /* 0x000fe400078e02ff */
[----:B0-----:R-:W-:Y:S02]  /*6350*/  IMAD R53, R53, 0x126, RZ ;  /* 0x0000012635357824 */ /* 0x001fe400078e02ff */
[----:B-1----:R-:W-:Y:S02]  /*6360*/  IMAD R64, R64, 0x136, RZ ;  /* 0x0000013640407824 */ /* 0x002fe400078e02ff */
[----:B------:R-:W-:-:S02]  /*6370*/  IMAD R60, R60, 0x12e, RZ ;  /* 0x0000012e3c3c7824 */ /* 0x000fc400078e02ff */
[----:B------:R-:W-:Y:S02]  /*6380*/  IMAD R57, R57, 0x12c, RZ ;  /* 0x0000012c39397824 */ /* 0x000fe400078e02ff */
[----:B------:R-:W-:Y:S02]  /*6390*/  IMAD R68, R68, 0x13c, RZ ;  /* 0x0000013c44447824 */ /* 0x000fe400078e02ff */
[----:B------:R-:W-:Y:S02]  /*63a0*/  IMAD R73, R73, 0x146, RZ ;  /* 0x0000014649497824 */ /* 0x000fe400078e02ff */
[----:B------:R-:W-:Y:S02]  /*63b0*/  IMAD R69, R69, 0x13e, RZ ;  /* 0x0000013e45457824 */ /* 0x000fe400078e02ff */
[----:B------:R-:W-:Y:S01]  /*63c0*/  IMAD R127, R127, 0x196, RZ ;  /* 0x000001967f7f7824 */ /* 0x000fe200078e02ff */
[----:B--2---:R-:W-:Y:S01]  /*63d0*/  IADD3 R11, R213, R4, RZ ;  /* 0x00000004d50b7210 */ /* 0x004fe20007ffe0ff */
[----:B-----5:R-:W-:Y:S04]  /*63e0*/  STL [R1+0x4], R8 ;  /* 0x0000040801007387 */ /* 0x020fe80000100800 */
[----:B------:R0:W-:Y:S02]  /*63f0*/  STL [R1], R6 ;  /* 0x0000000601007387 */ /* 0x0001e40000100800 */
[----:B0-----:R-:W-:-:S04]  /*6400*/  IADD3 R6, P0, R201, R122, RZ ;  /* 0x0000007ac9067210 */ /* 0x001fc80007f1e0ff */
[----:B------:R-:W-:Y:S01]  /*6410*/  LEA.HI.X.SX32 R7, R7, R123, 0x1, P0 ;  /* 0x0000007b07077211 */ /* 0x000fe200000f0eff */
[----:B------:R-:W-:Y:S01]  /*6420*/  STS.U16 [R11+0x20080], R71 ;  /* 0x020080470b007388 */ /* 0x000fe20000000400 */
[----:B------:R-:W-:-:S03]  /*6430*/  IADD3 R8, P1, R202, R122, RZ ;  /* 0x0000007aca087210 */ /* 0x000fc60007f3e0ff */
        /* <DEDUP_REMOVED lines=63> */
[----:B------:R2:W3:Y:S01]  /*6830*/  LDG.E.U16 R252, desc[UR4][R6.64] ;  /* 0x0000000406fc7981 */ /* 0x0004e2000c1e1500 */
[----:B------:R-:W-:Y:S01]  /*6840*/  LEA.HI.X.SX32 R9, R9, R123, 0x1, P1 ;  /* 0x0000007b09097211 */ /* 0x000fe200008f0eff */
[----:B0-----:R-:W0:Y:S01]  /*6850*/  LDC R77, c[0x0][0x248] ;  /* 0x00009200ff4d7b82 */ /* 0x001e220000000800 */
[----:B-1----:R-:W-:-:S03]  /*6860*/  IMAD R11, R27, 0x9d, RZ ;  /* 0x0000009d1b0b7824 */ /* 0x002fc600078e02ff */
[----:B------:R1:W4:Y:S01]  /*6870*/  LDG.E.U16 R251, desc[UR4][R8.64] ;  /* 0x0000000408fb7981 */ /* 0x000322000c1e1500 */
[----:B--2---:R-:W-:-:S03]  /*6880*/  IADD3 R6, P0, R200, R122, RZ ;  /* 0x0000007ac8067210 */ /* 0x004fc60007f1e0ff */
[----:B------:R-:W2:Y:S01]  /*6890*/  LDC R80, c[0x0][0x248] ;  /* 0x00009200ff507b82 */ /* 0x000ea20000000800 */
[-C--:B------:R-:W-:Y:S01]  /*68a0*/  LEA.HI.X.SX32 R7, R11, R123.reuse, 0x1, P0 ;  /* 0x0000007b0b077211 */ /* 0x080fe200000f0eff */
[C---:B------:R-:W-:Y:S01]  /*68b0*/  IMAD R11, R27.reuse, 0xad, RZ ;  /* 0x000000ad1b0b7824 */ /* 0x040fe200078e02ff */
[-C--:B------:R-:W-:Y:S01]  /*68c0*/  IADD3 R246, P0, R246, R122.reuse, RZ ;  /* 0x0000007af6f67210 */ /* 0x080fe20007f1e0ff */
[----:B-1----:R-:W-:Y:S01]  /*68d0*/  IMAD R9, R27, 0xb5, RZ ;  /* 0x000000b51b097824 */ /* 0x002fe200078e02ff */
[-C--:B------:R-:W-:Y:S01]  /*68e0*/  IADD3 R248, P1, R248, R122.reuse, RZ ;  /* 0x0000007af8f87210 */ /* 0x080fe20007f3e0ff */
[----:B------:R1:W5:Y:S01]  /*68f0*/  LDG.E.U16 R250, desc[UR4][R6.64] ;  /* 0x0000000406fa7981 */ /* 0x000362000c1e1500 */
[-C--:B------:R-:W-:Y:S01]  /*6900*/  LEA.HI.X.SX32 R247, R11, R123.reuse, 0x1, P0 ;  /* 0x0000007b0bf77211 */ /* 0x080fe200000f0eff */
[----:B------:R-:W3:Y:S01]  /*6910*/  LDC R89, c[0x0][0x248] ;  /* 0x00009200ff597b82 */ /* 0x000ee20000000800 */
[-C--:B------:R-:W-:Y:S02]  /*6920*/  IADD3 R244, P0, R244, R122.reuse, RZ ;  /* 0x0000007af4f47210 */ /* 0x080fe40007f1e0ff */
[-C--:B------:R-:W-:Y:S01]  /*6930*/  LEA.HI.X.SX32 R249, R13, R123.reuse, 0x1, P1 ;  /* 0x0000007b0df97211 */ /* 0x080fe200008f0eff */
[----:B-1----:R-:W-:Y:S01]  /*6940*/  IMAD R7, R27, 0xbd, RZ ;  /* 0x000000bd1b077824 */ /* 0x002fe200078e02ff */
[----:B------:R-:W-:Y:S01]  /*6950*/  LEA.HI.X.SX32 R245, R9, R123, 0x1, P0 ;  /* 0x0000007b09f57211 */ /* 0x000fe200000f0eff */
[----:B------:R-:W-:Y:S01]  /*6960*/  IMAD R9, R27, 0xc5, RZ ;  /* 0x000000c51b097824 */ /* 0x000fe200078e02ff */
[----:B------:R-:W-:-:S02]  /*6970*/  IADD3 R242, P1, R242, R122, RZ ;  /* 0x0000007af2f27210 */ /* 0x000fc40007f3e0ff */
[----:B------:R-:W-:Y:S01]  /*6980*/  LOP3.LUT R4, R2, 0x20, RZ, 0x3c, !PT ;  /* 0x0000002002047812 */ /* 0x000fe200078e3cff */
[C---:B------:R-:W-:Y:S01]  /*6990*/  IMAD R13, R27.reuse, 0xec, RZ ;  /* 0x000000ec1b0d7824 */ /* 0x040fe200078e02ff */
[-C--:B------:R-:W-:Y:S01]  /*69a0*/  IADD3 R240, P0, R240, R122.reuse, RZ ;  /* 0x0000007af0f07210 */ /* 0x080fe20007f1e0ff */
[----:B------:R-:W-:Y:S01]  /*69b0*/  IMAD R11, R27, 0x7e, RZ ;  /* 0x0000007e1b0b7824 */ /* 0x000fe200078e02ff */
[-C--:B------:R-:W-:Y:S01]  /*69c0*/  LEA.HI.X.SX32 R243, R7, R123.reuse, 0x1, P1 ;  /* 0x0000007b07f37211 */ /* 0x080fe200008f0eff */
[----:B------:R-:W-:Y:S01]  /*69d0*/  IMAD R7, R27, 0xcd, RZ ;  /* 0x000000cd1b077824 */ /* 0x000fe200078e02ff */
[----:B------:R-:W-:Y:S01]  /*69e0*/  LEA.HI.X.SX32 R241, R9, R123, 0x1, P0 ;  /* 0x0000007b09f17211 */ /* 0x000fe200000f0eff */
[----:B------:R-:W1:Y:S01]  /*69f0*/  LDC R84, c[0x0][0x248] ;  /* 0x00009200ff547b82 */ /* 0x000e620000000800 */
[-C--:B------:R-:W-:Y:S01]  /*6a00*/  IADD3 R238, P0, R238, R122.reuse, RZ ;  /* 0x0000007aeeee7210 */ /* 0x080fe20007f1e0ff */
[----:B------:R-:W-:Y:S01]  /*6a10*/  IMAD R9, R27, 0xd5, RZ ;  /* 0x000000d51b097824 */ /* 0x000fe200078e02ff */
[----:B------:R-:W-:-:S05]  /*6a20*/  IADD3 R236, P1, R236, R122, RZ ;  /* 0x0000007aecec7210 */ /* 0x000fca0007f3e0ff */
[----:B------:R-:W1:Y:S01]  /*6a30*/  LDC R88, c[0x0][0x248] ;  /* 0x00009200ff587b82 */ /* 0x000e620000000800 */
[----:B------:R-:W-:Y:S01]  /*6a40*/  LEA.HI.X.SX32 R239, R7, R123, 0x1, P0 ;  /* 0x0000007b07ef7211 */ /* 0x000fe200000f0eff */
[----:B------:R-:W-:Y:S01]  /*6a50*/  IMAD R7, R27, 0xdd, RZ ;  /* 0x000000dd1b077824 */ /* 0x000fe200078e02ff */
[----:B------:R-:W-:Y:S01]  /*6a60*/  IADD3 R234, P0, R234, R122, RZ ;  /* 0x0000007aeaea7210 */ /* 0x000fe20007f1e0ff */
[----:B0-----:R-:W-:Y:S01]  /*6a70*/  IMAD R77, R77, 0x14c, RZ ;  /* 0x0000014c4d4d7824 */ /* 0x001fe200078e02ff */
[----:B------:R-:W-:-:S03]  /*6a80*/  IADD3 R15, R213, R4, RZ ;  /* 0x00000004d50f7210 */ /* 0x000fc60007ffe0ff */
[----:B------:R-:W0:Y:S01]  /*6a90*/  LDC R93, c[0x0][0x248] ;  /* 0x00009200ff5d7b82 */ /* 0x000e220000000800 */
[-C--:B------:R-:W-:Y:S01]  /*6aa0*/  LEA.HI.X.SX32 R235, R7, R123.reuse, 0x1, P0 ;  /* 0x0000007b07eb7211 */ /* 0x080fe200000f0eff */
[----:B------:R-:W-:Y:S01]  /*6ab0*/  IMAD R7, R27, 0xe5, RZ ;  /* 0x000000e51b077824 */ /* 0x000fe200078e02ff */
[----:B------:R-:W-:Y:S01]  /*6ac0*/  IADD3 R232, P0, R232, R122, RZ ;  /* 0x0000007ae8e87210 */ /* 0x000fe20007f1e0ff */
[----:B--2---:R-:W-:Y:S01]  /*6ad0*/  IMAD R80, R80, 0x14e, RZ ;  /* 0x0000014e50507824 */ /* 0x004fe200078e02ff */
[----:B------:R-:W-:-:S03]  /*6ae0*/  LEA.HI.X.SX32 R237, R9, R123, 0x1, P1 ;  /* 0x0000007b09ed7211 */ /* 0x000fc600008f0eff */
[----:B------:R-:W2:Y:S01]  /*6af0*/  LDC R97, c[0x0][0x248] ;  /* 0x00009200ff617b82 */ /* 0x000ea20000000800 */
[-C--:B------:R-:W-:Y:S01]  /*6b00*/  LEA.HI.X.SX32 R233, R7, R123.reuse, 0x1, P0 ;  /* 0x0000007b07e97211 */ /* 0x080fe200000f0eff */
[C---:B------:R-:W-:Y:S01]  /*6b10*/  IMAD R7, R27.reuse, 0xf5, RZ ;  /* 0x000000f51b077824 */ /* 0x040fe200078e02ff */
[-C--:B------:R-:W-:Y:S01]  /*6b20*/  IADD3 R228, P0, R228, R122.reuse, RZ ;  /* 0x0000007ae4e47210 */ /* 0x080fe20007f1e0ff */
[----:B------:R-:W-:Y:S01]  /*6b30*/  IMAD R9, R27, 0xed, RZ ;  /* 0x000000ed1b097824 */ /* 0x000fe200078e02ff */
[----:B------:R-:W-:Y:S01]  /*6b40*/  LOP3.LUT R4, R2, 0x30, RZ, 0x3c, !PT ;  /* 0x0000003002047812 */ /* 0x000fe200078e3cff */
[----:B------:R-:W-:Y:S01]  /*6b50*/  STS.U16 [R15+0x100], R149 ;  /* 0x000100950f007388 */ /* 0x000fe20000000400 */
[-C--:B------:R-:W-:Y:S01]  /*6b60*/  IADD3 R230, P1, R230, R122.reuse, RZ ;  /* 0x0000007ae6e67210 */ /* 0x080fe20007f3e0ff */
[----:B------:R-:W2:Y:S01]  /*6b70*/  LDC R108, c[0x0][0x248] ;  /* 0x00009200ff6c7b82 */ /* 0x000ea20000000800 */
[-C--:B------:R-:W-:Y:S01]  /*6b80*/  LEA.HI.X.SX32 R229, R7, R123.reuse, 0x1, P0 ;  /* 0x0000007b07e57211 */ /* 0x080fe200000f0eff */
[----:B------:R-:W-:Y:S01]  /*6b90*/  IMAD R7, R27, 0xfd, RZ ;  /* 0x000000fd1b077824 */ /* 0x000fe200078e02ff */
[----:B------:R-:W-:Y:S01]  /*6ba0*/  IADD3 R226, P0, R199, R122, RZ ;  /* 0x0000007ac7e27210 */ /* 0x000fe20007f1e0ff */
[----:B------:R-:W-:Y:S01]  /*6bb0*/  STS.U16 [R15+0x20100], R150 ;  /* 0x020100960f007388 */ /* 0x000fe20000000400 */
[----:B------:R-:W-:Y:S01]  /*6bc0*/  IADD3 R4, R213, R4, RZ ;  /* 0x00000004d5047210 */ /* 0x000fe20007ffe0ff */
[----:B------:R-:W-:Y:S01]  /*6bd0*/  IMAD R213, R27, 0x76, RZ ;  /* 0x000000761bd57824 */ /* 0x000fe200078e02ff */
[-C--:B------:R-:W-:Y:S01]  /*6be0*/  LEA.HI.X.SX32 R231, R9, R123.reuse, 0x1, P1 ;  /* 0x0000007b09e77211 */ /* 0x080fe200008f0eff */
[----:B------:R-:W-:Y:S01]  /*6bf0*/  STS.U16 [R15+0x20500], R151 ;  /* 0x020500970f007388 */ /* 0x000fe20000000400 */
[----:B------:R-:W-:Y:S01]  /*6c00*/  IADD3 R8, P1, R13, R122, RZ ;  /* 0x0000007a0d087210 */ /* 0x000fe20007f3e0ff */
[----:B------:R-:W2:Y:S02]  /*6c10*/  LDC R100, c[0x0][0x248] ;  /* 0x00009200ff647b82 */ /* 0x000ea40000000800 */
[----:B------:R-:W-:Y:S01]  /*6c20*/  STS.U16 [R15+0x20900], R152 ;  /* 0x020900980f007388 */ /* 0x000fe20000000400 */
[----:B------:R-:W-:-:S03]  /*6c30*/  LEA.HI.X.SX32 R227, R7, R123, 0x1, P0 ;  /* 0x0000007b07e37211 */ /* 0x000fc600000f0eff */
[----:B------:R-:W-:Y:S02]  /*6c40*/  STS.U16 [R15+0x20d00], R154 ;  /* 0x020d009a0f007388 */ /* 0x000fe40000000400 */
[----:B------:R-:W2:Y:S02]  /*6c50*/  LDC R104, c[0x0][0x248] ;  /* 0x00009200ff687b82 */ /* 0x000ea40000000800 */
[----:B------:R-:W-:Y:S04]  /*6c60*/  STS.U16 [R15+0x21100], R155 ;  /* 0x0211009b0f007388 */ /* 0x000fe80000000400 */
        /* <DEDUP_REMOVED lines=18> */
[----:B------:R-:W-:Y:S01]  /*6d90*/  STS.U16 [R15+0x24500], R171 ;  /* 0x024500ab0f007388 */ /* 0x000fe20000000400 */
[----:B------:R-:W-:Y:S01]  /*6da0*/  IMAD R55, R55, 0x226, RZ ;  /* 0x0000022637377824 */ /* 0x000fe200078e02ff */
[----:B------:R-:W4:Y:S02]  /*6db0*/  LDC R65, c[0x0][0x248] ;  /* 0x00009200ff417b82 */ /* 0x000f240000000800 */
        /* <DEDUP_REMOVED lines=11> */
[----:B------:R-:W5:Y:S02]  /*6e70*/  LDC R79, c[0x0][0x248] ;  /* 0x00009200ff4f7b82 */ /* 0x000f640000000800 */
        /* <DEDUP_REMOVED lines=21> */
[----:B------:R-:W-:Y:S02]  /*6fd0*/  STS.U16 [R15+0x1500], R42 ;  /* 0x0015002a0f007388 */ /* 0x000fe40000000400 */
[----:B------:R-:W5:Y:S02]  /*6fe0*/  LDC R81, c[0x0][0x248] ;  /* 0x00009200ff517b82 */ /* 0x000f640000000800 */
[----:B------:R1:W-:Y:S04]  /*6ff0*/  STS.U16 [R15+0x1900], R41 ;  /* 0x001900290f007388 */ /* 0x0003e80000000400 */
[----:B------:R-:W-:Y:S02]  /*7000*/  STS.U16 [R15+0x1d00], R40 ;  /* 0x001d00280f007388 */ /* 0x000fe40000000400 */
[----:B------:R-:W5:Y:S02]  /*7010*/  LDC R82, c[0x0][0x248] ;  /* 0x00009200ff527b82 */ /* 0x000f640000000800 */
[----:B------:R0:W-:Y:S04]  /*7020*/  STS.U16 [R15+0x2100], R39 ;  /* 0x002100270f007388 */ /* 0x0001e80000000400 */
[----:B------:R-:W-:Y:S02]  /*7030*/  STS.U16 [R15+0x2500], R38 ;  /* 0x002500260f007388 */ /* 0x000fe40000000400 */
[----:B------:R-:W5:Y:S02]  /*7040*/  LDC R86, c[0x0][0x248] ;  /* 0x00009200ff567b82 */ /* 0x000f640000000800 */
[----:B------:R-:W-:Y:S04]  /*7050*/  STS.U16 [R15+0x2900], R37 ;  /* 0x002900250f007388 */ /* 0x000fe80000000400 */
[----:B------:R-:W-:Y:S02]  /*7060*/  STS.U16 [R15+0x2d00], R36 ;  /* 0x002d00240f007388 */ /* 0x000fe40000000400 */
[----:B------:R-:W5:Y:S02]  /*7070*/  LDC R90, c[0x0][0x248] ;  /* 0x00009200ff5a7b82 */ /* 0x000f640000000800 */
[----:B------:R-:W-:Y:S04]  /*7080*/  STS.U16 [R15+0x3100], R35 ;  /* 0x003100230f007388 */ /* 0x000fe80000000400 */
        /* <DEDUP_REMOVED lines=29> */
[----:B------:R3:W-:Y:S01]  /*7260*/  STS.U16 [R15+0x4100], R5 ;  /* 0x004100050f007388 */ /* 0x0007e20000000400 */
[----:B------:R-:W-:Y:S01]  /*7270*/  IMAD R7, R27, 0x3f, RZ ;  /* 0x0000003f1b077824 */ /* 0x000fe200078e02ff */
[-C--:B------:R-:W-:Y:S01]  /*7280*/  IADD3 R6, P0, R11, R122.reuse, RZ ;  /* 0x0000007a0b067210 */ /* 0x080fe20007f1e0ff */
[----:B-1----:R-:W-:Y:S01]  /*7290*/  IMAD R41, R27, 0x8e, RZ ;  /* 0x0000008e1b297824 */ /* 0x002fe200078e02ff */
[-C--:B------:R-:W-:Y:S01]  /*72a0*/  LEA.HI.X.SX32 R9, R213, R123.reuse, 0x1, P1 ;  /* 0x0000007bd5097211 */ /* 0x080fe200008f0eff */
[----:B0-----:R-:W-:Y:S01]  /*72b0*/  IMAD R39, R27, 0x86, RZ ;  /* 0x000000861b277824 */ /* 0x001fe200078e02ff */
[-C--:B------:R-:W-:Y:S01]  /*72c0*/  LEA.HI.X.SX32 R13, R13, R123.reuse, 0x1, P2 ;  /* 0x0000007b0d0d7211 */ /* 0x080fe200010f0eff */
[C---:B--2---:R-:W-:Y:S01]  /*72d0*/  IMAD R33, R27.reuse, 0x96, RZ ;  /* 0x000000961b217824 */ /* 0x044fe200078e02ff */
[----:B------:R-:W0:Y:S01]  /*72e0*/  LDC R37, c[0x0][0x248] ;  /* 0x00009200ff257b82 */ /* 0x000e220000000800 */
[----:B------:R1:W2:Y:S01]  /*72f0*/  LDG.E.U16 R236, desc[UR4][R236.64] ;  /* 0x00000004ecec7981 */ /* 0x0002a2000c1e1500 */
[----:B---3--:R-:W-:Y:S01]  /*7300*/  IMAD R15, R27, 0xfc, RZ ;  /* 0x000000fc1b0f7824 */ /* 0x008fe200078e02ff */
[-C--:B------:R-:W-:Y:S01]  /*7310*/  LEA.HI.X.SX32 R7, R7, R123.reuse, 0x1, P0 ;  /* 0x0000007b07077211 */ /* 0x080fe200000f0eff */
[----:B------:R-:W-:Y:S01]  /*7320*/  IMAD R89, R89, 0x15e, RZ ;  /* 0x0000015e59597824 */ /* 0x000fe200078e02ff */
[----:B------:R-:W3:Y:S02]  /*7330*/  LDG.E.U16 R234, desc[UR4][R234.64] ;  /* 0x00000004eaea7981 */ /* 0x000ee4000c1e1500 */
[-C--:B------:R-:W-:Y:S01]  /*7340*/  IADD3 R10, P1, R15, R122.reuse, RZ ;  /* 0x0000007a0f0a7210 */ /* 0x080fe20007f3e0ff */
[----:B------:R-:W-:Y:S01]  /*7350*/  IMAD R5, R27, 0x47, RZ ;  /* 0x000000471b057824 */ /* 0x000fe200078e02ff */
[----:B------:R4:W-:Y:S01]  /*7360*/  STS.U16 [R4+0x1980], R3 ;  /* 0x0019800304007388 */ /* 0x0009e20000000400 */
[-C--:B------:R-:W-:Y:S01]  /*7370*/  IADD3 R212, P2, R212, R122.reuse, RZ ;  /* 0x0000007ad4d47210 */ /* 0x080fe20007f5e0ff */
[----:B------:R-:W5:Y:S01]  /*7380*/  LDC R40, c[0x0][0x248] ;  /* 0x00009200ff287b82 */ /* 0x000f620000000800 */
[----:B------:R-:W-:Y:S01]  /*7390*/  LEA.HI.X.SX32 R11, R11, R123, 0x1, P1 ;  /* 0x0000007b0b0b7211 */ /* 0x000fe200008f0eff */
[----:B------:R-:W-:Y:S01]  /*73a0*/  IMAD R84, R84, 0x156, RZ ;  /* 0x0000015654547824 */ /* 0x000fe200078e02ff */
[-C--:B------:R-:W-:Y:S01]  /*73b0*/  IADD3 R218, P1, R41, R122.reuse, RZ ;  /* 0x0000007a29da7210 */ /* 0x080fe20007f3e0ff */
[----:B------:R-:W-:Y:S01]  /*73c0*/  STS.U16 [R4+0x180], R161 ;  /* 0x000180a104007388 */ /* 0x000fe20000000400 */
[----:B------:R-:W-:Y:S01]  /*73d0*/  IADD3 R220, P0, R39, R122, RZ ;  /* 0x0000007a27dc7210 */ /* 0x000fe20007f1e0ff */
[----:B----4-:R-:W-:-:S02]  /*73e0*/  IMAD R3, R27, 0x43, RZ ;  /* 0x000000431b037824 */ /* 0x010fc400078e02ff */
[----:B------:R-:W-:Y:S01]  /*73f0*/  STS.U16 [R4+0x580], R159 ;  /* 0x0005809f04007388 */ /* 0x000fe20000000400 */
[-C--:B------:R-:W-:Y:S01]  /*7400*/  LEA.HI.X.SX32 R213, R15, R123.reuse, 0x1, P2 ;  /* 0x0000007b0fd57211 */ /* 0x080fe200010f0eff */
[----:B------:R-:W4:Y:S02]  /*7410*/  LDC R44, c[0x0][0x248] ;  /* 0x00009200ff2c7b82 */ /* 0x000f240000000800 */
[----:B------:R-:W-:Y:S01]  /*7420*/  STS.U16 [R4+0x980], R157 ;  /* 0x0009809d04007388 */ /* 0x000fe20000000400 */
[----:B------:R-:W-:-:S03]  /*7430*/  LEA.HI.X.SX32 R219, R5, R123, 0x1, P1 ;  /* 0x0000007b05db7211 */ /* 0x000fc600008f0eff */
[----:B------:R-:W-:Y:S01]  /*7440*/  STS.U16 [R4+0xd80], R153 ;  /* 0x000d809904007388 */ /* 0x000fe20000000400 */
[----:B------:R-:W-:Y:S01]  /*7450*/  IADD3 R216, P2, R33, R122, RZ ;  /* 0x0000007a21d87210 */ /* 0x000fe20007f5e0ff */
[----:B------:R-:W-:Y:S01]  /*7460*/  IMAD R35, R27, 0x7b, RZ ;  /* 0x0000007b1b237824 */ /* 0x000fe200078e02ff */
[----:B------:R-:W4:Y:S01]  /*7470*/  LDC R130, c[0x0][0x248] ;  /* 0x00009200ff827b82 */ /* 0x000f220000000800 */
[----:B------:R-:W-:Y:S01]  /*7480*/  STS.U16 [R4+0x1180], R147 ;  /* 0x0011809304007388 */ /* 0x000fe20000000400 */
[----:B------:R-:W-:-:S03]  /*7490*/  LEA.HI.X.SX32 R221, R3, R123, 0x1, P0 ;  /* 0x0000007b03dd7211 */ /* 0x000fc600000f0eff */
[----:B------:R-:W-:Y:S01]  /*74a0*/  STS.U16 [R4+0x1580], R137 ;  /* 0x0015808904007388 */ /* 0x000fe20000000400 */
[----:B------:R-:W-:Y:S02]  /*74b0*/  IMAD R5, R27, 0x4f, RZ ;  /* 0x0000004f1b057824 */ /* 0x000fe400078e02ff */
[----:B------:R-:W-:Y:S01]  /*74c0*/  IMAD R88, R88, 0x15c, RZ ;  /* 0x0000015c58587824 */ /* 0x000fe200078e02ff */
[----:B------:R5:W-:Y:S01]  /*74d0*/  STS.U16 [R4+0x1d80], R0 ;  /* 0x001d800004007388 */ /* 0x000be20000000400 */
[----:B0-----:R-:W-:Y:S01]  /*74e0*/  IMAD R37, R37, 0x10c, RZ ;  /* 0x0000010c25257824 */ /* 0x001fe200078e02ff */
[----:B------:R-:W0:Y:S02]  /*74f0*/  LDC R150, c[0x0][0x248] ;  /* 0x00009200ff967b82 */ /* 0x000e240000000800 */
[----:B------:R5:W3:Y:S04]  /*7500*/  LDG.E.U16 R222, desc[UR4][R6.64] ;  /* 0x0000000406de7981 */ /* 0x000ae8000c1e1500 */
[----:B------:R5:W3:Y:S01]  /*7510*/  LDG.E.U16 R193, desc[UR4][R8.64] ;  /* 0x0000000408c17981 */ /* 0x000ae2000c1e1500 */
[C---:B-1----:R-:W-:Y:S01]  /*7520*/  IMAD R237, R27.reuse, 0x106, RZ ;  /* 0x000001061bed7824 */ /* 0x042fe200078e02ff */
[----:B------:R-:W1:Y:S02]  /*7530*/  LDC R166, c[0x0][0x248] ;  /* 0x00009200ffa67b82 */ /* 0x000e640000000800 */
[----:B------:R5:W2:Y:S02]  /*7540*/  LDG.E.U16 R3, desc[UR4][R212.64] ;  /* 0x00000004d4037981 */ /* 0x000aa4000c1e1500 */
[----:B-----5:R-:W-:Y:S01]  /*7550*/  IMAD R7, R27, 0x4b, RZ ;  /* 0x0000004b1b077824 */ /* 0x020fe200078e02ff */
[----:B------:R-:W-:Y:S01]  /*7560*/  IADD3 R6, P0, R31, R122, RZ ;  /* 0x0000007a1f067210 */ /* 0x000fe20007f1e0ff */
[----:B------:R5:W3:Y:S01]  /*7570*/  LDG.E.U16 R187, desc[UR4][R10.64] ;  /* 0x000000040abb7981 */ /* 0x000ae2000c1e1500 */
[----:B------:R-:W-:-:S02]  /*7580*/  IMAD R9, R27, 0x53, RZ ;  /* 0x000000531b097824 */ /* 0x000fc400078e02ff */
[-C--:B------:R-:W-:Y:S01]  /*7590*/  LEA.HI.X.SX32 R217, R7, R123.reuse, 0x1, P2 ;  /* 0x0000007b07d97211 */ /* 0x080fe200010f0eff */
[----:B------:R4:W2:Y:S01]  /*75a0*/  LDG.E.U16 R0, desc[UR4][R12.64] ;  /* 0x000000040c007981 */ /* 0x0008a2000c1e1500 */
[-C--:B------:R-:W-:Y:S01]  /*75b0*/  LEA.HI.X.SX32 R7, R5, R123.reuse, 0x1, P0 ;  /* 0x0000007b05077211 */ /* 0x080fe200000f0eff */
[----:B------:R-:W-:Y:S01]  /*75c0*/  IMAD R5, R27, 0x5b, RZ ;  /* 0x0000005b1b057824 */ /* 0x000fe200078e02ff */
[-C--:B------:R-:W-:Y:S01]  /*75d0*/  IADD3 R212, P1, R29, R122.reuse, RZ ;  /* 0x0000007a1dd47210 */ /* 0x080fe20007f3e0ff */
[----:B------:R-:W-:Y:S01]  /*75e0*/  IMAD R15, R27, 0xde, RZ ;  /* 0x000000de1b0f7824 */ /* 0x000fe200078e02ff */
[-C--:B------:R-:W-:Y:S01]  /*75f0*/  IADD3 R208, P0, R17, R122.reuse, RZ ;  /* 0x0000007a11d07210 */ /* 0x080fe20007f1e0ff */
[----:B-----5:R-:W-:Y:S01]  /*7600*/  IMAD R11, R27, 0x57, RZ ;  /* 0x000000571b0b7824 */ /* 0x020fe200078e02ff */
[-C--:B------:R-:W-:Y:S01]  /*7610*/  LEA.HI.X.SX32 R213, R9, R123.reuse, 0x1, P1 ;  /* 0x0000007b09d57211 */ /* 0x080fe200008f0eff */
[----:B------:R-:W-:Y:S01]  /*7620*/  IMAD R9, R27, 0x5f, RZ ;  /* 0x0000005f1b097824 */ /* 0x000fe200078e02ff */
[-C--:B------:R-:W-:Y:S01]  /*7630*/  LEA.HI.X.SX32 R209, R5, R123.reuse, 0x1, P0 ;  /* 0x0000007b05d17211 */ /* 0x080fe200000f0eff */
[----:B------:R5:W3:Y:S01]  /*7640*/  LDG.E.U16 R214, desc[UR4][R6.64] ;  /* 0x0000000406d67981 */ /* 0x000ae2000c1e1500 */
[-C--:B------:R-:W-:Y:S01]  /*7650*/  IADD3 R206, P0, R21, R122.reuse, RZ ;  /* 0x0000007a15ce7210 */ /* 0x080fe20007f1e0ff */
[----:B------:R-:W-:Y:S01]  /*7660*/  IMAD R93, R93, 0x166, RZ ;  /* 0x000001665d5d7824 */ /* 0x000fe200078e02ff */
[-C--:B------:R-:W-:Y:S01]  /*7670*/  IADD3 R210, P2, R25, R122.reuse, RZ ;  /* 0x0000007a19d27210 */ /* 0x080fe20007f5e0ff */
[----:B------:R-:W-:Y:S01]  /*7680*/  IMAD R5, R27, 0xc6, RZ ;  /* 0x000000c61b057824 */ /* 0x000fe200078e02ff */
[-C--:B------:R-:W-:Y:S01]  /*7690*/  LEA.HI.X.SX32 R207, R9, R123.reuse, 0x1, P0 ;  /* 0x0000007b09cf7211 */ /* 0x080fe200000f0eff */
[----:B----4-:R-:W-:Y:S01]  /*76a0*/  IMAD R13, R27, 0x67, RZ ;  /* 0x000000671b0d7824 */ /* 0x010fe200078e02ff */
[-C--:B------:R-:W-:Y:S01]  /*76b0*/  LEA.HI.X.SX32 R211, R11, R123.reuse, 0x1, P2 ;  /* 0x0000007b0bd37211 */ /* 0x080fe200010f0eff */
[----:B------:R-:W-:Y:S01]  /*76c0*/  IMAD R40, R40, 0x10e, RZ ;  /* 0x0000010e28287824 */ /* 0x000fe200078e02ff */
[-C--:B------:R-:W-:Y:S01]  /*76d0*/  IADD3 R200, P0, R14, R122.reuse, RZ ;  /* 0x0000007a0ec87210 */ /* 0x080fe20007f1e0ff */
[C---:B-----5:R-:W-:Y:S01]  /*76e0*/  IMAD R7, R27.reuse, 0x6b, RZ ;  /* 0x0000006b1b077824 */ /* 0x060fe200078e02ff */
[-C--:B------:R-:W-:Y:S01]  /*76f0*/  IADD3 R202, P2, R16, R122.reuse, RZ ;  /* 0x0000007a10ca7210 */ /* 0x080fe20007f5e0ff */
[----:B------:R-:W-:Y:S01]  /*7700*/  IMAD R11, R27, 0x63, RZ ;  /* 0x000000631b0b7824 */ /* 0x000fe200078e02ff */
[-C--:B------:R-:W-:Y:S01]  /*7710*/  IADD3 R204, P1, R5, R122.reuse, RZ ;  /* 0x0000007a05cc7210 */ /* 0x080fe20007f3e0ff */
[----:B------:R-:W-:Y:S01]  /*7720*/  IMAD R9, R27, 0x73, RZ ;  /* 0x000000731b097824 */ /* 0x000fe200078e02ff */
[-C--:B------:R-:W-:Y:S01]  /*7730*/  LEA.HI.X.SX32 R201, R7, R123.reuse, 0x1, P0 ;  /* 0x0000007b07c97211 */ /* 0x080fe200000f0eff */
[----:B------:R-:W-:Y:S01]  /*7740*/  IMAD R7, R27, 0x6f, RZ ;  /* 0x0000006f1b077824 */ /* 0x000fe200078e02ff */
[-C--:B------:R-:W-:Y:S01]  /*7750*/  LEA.HI.X.SX32 R203, R13, R123.reuse, 0x1, P2 ;  /* 0x0000007b0dcb7211 */ /* 0x080fe200010f0eff */
[----:B------:R-:W-:Y:S01]  /*7760*/  IMAD R13, R27, 0x77, RZ ;  /* 0x000000771b0d7824 */ /* 0x000fe200078e02ff */
        /* <DEDUP_REMOVED lines=8> */
[-C--:B------:R-:W-:Y:S01]  /*77f0*/  LEA.HI.X.SX32 R7, R13, R123.reuse, 0x1, P2 ;  /* 0x0000007b0d077211 */ /* 0x080fe200010f0eff */
[----:B------:R-:W-:Y:S01]  /*7800*/  IMAD R104, R104, 0x176, RZ ;  /* 0x0000017668687824 */ /* 0x000fe200078e02ff */
[----:B------:R-:W-:Y:S01]  /*7810*/  IADD3 R8, P1, R19, R122, RZ ;  /* 0x0000007a13087210 */ /* 0x000fe20007f3e0ff */
[----:B------:R4:W5:Y:S01]  /*7820*/  LDG.E.U16 R197, desc[UR4][R10.64] ;  /* 0x000000040ac57981 */ /* 0x000962000c1e1500 */
[----:B------:R-:W-:Y:S01]  /*7830*/  IMAD R109, R109, 0x17e, RZ ;  /* 0x0000017e6d6d7824 */ /* 0x000fe200078e02ff */
[----:B------:R-:W1:Y:S02]  /*7840*/  LDC R190, c[0x0][0x248] ;  /* 0x00009200ffbe7b82 */ /* 0x000e640000000800 */
[----:B------:R0:W5:Y:S01]  /*7850*/  LDG.E.U16 R191, desc[UR4][R6.64] ;  /* 0x0000000406bf7981 */ /* 0x000162000c1e1500 */
[----:B------:R-:W-:Y:S01]  /*7860*/  LEA.HI.X.SX32 R9, R9, R123, 0x1, P1 ;  /* 0x0000007b09097211 */ /* 0x000fe200008f0eff */
[----:B------:R-:W-:-:S02]  /*7870*/  IMAD R120, R120, 0x18e, RZ ;  /* 0x0000018e78787824 */ /* 0x000fc400078e02ff */
[----:B------:R-:W-:Y:S01]  /*7880*/  IMAD R113, R113, 0x186, RZ ;  /* 0x0000018671717824 */ /* 0x000fe200078e02ff */
[----:B------:R-:W5:Y:S01]  /*7890*/  LDG.E.U16 R228, desc[UR4][R228.64] ;  /* 0x00000004e4e47981 */ /* 0x000f62000c1e1500 */
[----:B----4-:R-:W-:Y:S01]  /*78a0*/  IMAD R11, R27, 0x7f, RZ ;  /* 0x0000007f1b0b7824 */ /* 0x010fe200078e02ff */
[----:B------:R-:W4:Y:S01]  /*78b0*/  LDC R152, c[0x0][0x248] ;  /* 0x00009200ff987b82 */ /* 0x000f220000000800 */
[----:B------:R-:W-:Y:S01]  /*78c0*/  IMAD R117, R117, 0x18c, RZ ;  /* 0x0000018c75757824 */ /* 0x000fe200078e02ff */
[----:B------:R-:W5:Y:S01]  /*78d0*/  LDG.E.U16 R232, desc[UR4][R232.64] ;  /* 0x00000004e8e87981 */ /* 0x000f62000c1e1500 */
[-C--:B0-----:R-:W-:Y:S02]  /*78e0*/  IADD3 R6, P0, R23, R122.reuse, RZ ;  /* 0x0000007a17067210 */ /* 0x081fe40007f1e0ff */
[-C--:B------:R-:W-:Y:S01]  /*78f0*/  IADD3 R10, P1, R26, R122.reuse, RZ ;  /* 0x0000007a1a0a7210 */ /* 0x080fe20007f3e0ff */
[----:B------:R0:W2:Y:S01]  /*7900*/  LDG.E.U16 R195, desc[UR4][R8.64] ;  /* 0x0000000408c37981 */ /* 0x0000a2000c1e1500 */
[-C--:B------:R-:W-:Y:S01]  /*7910*/  LEA.HI.X.SX32 R7, R35, R123.reuse, 0x1, P0 ;  /* 0x0000007b23077211 */ /* 0x080fe200000f0eff */
[----:B------:R-:W-:Y:S01]  /*7920*/  IMAD R134, R134, 0x19e, RZ ;  /* 0x0000019e86867824 */ /* 0x000fe200078e02ff */
[-C--:B------:R-:W-:Y:S01]  /*7930*/  LEA.HI.X.SX32 R11, R11, R123.reuse, 0x1, P1 ;  /* 0x0000007b0b0b7211 */ /* 0x080fe200008f0eff */
[----:B------:R-:W-:Y:S01]  /*7940*/  IMAD R142, R142, 0x1a6, RZ ;  /* 0x000001a68e8e7824 */ /* 0x000fe200078e02ff */
[----:B------:R-:W-:Y:S01]  /*7950*/  SHF.L.U32 R13, R27, 0x2, RZ ;  /* 0x000000021b0d7819 */ /* 0x000fe200000006ff */
[----:B------:R0:W3:Y:S01]  /*7960*/  LDG.E.U16 R189, desc[UR4][R6.64] ;  /* 0x0000000406bd7981 */ /* 0x0000e2000c1e1500 */
[-C--:B------:R-:W-:Y:S01]  /*7970*/  LEA R224, P0, R225, R122.reuse, 0x3 ;  /* 0x0000007ae1e07211 */ /* 0x080fe200078018ff */
[----:B------:R-:W4:Y:S01]  /*7980*/  LDC R188, c[0x0][0x248] ;  /* 0x00009200ffbc7b82 */ /* 0x000f220000000800 */
[----:B0-----:R-:W-:Y:S01]  /*7990*/  IMAD R9, R27, 0x83, RZ ;  /* 0x000000831b097824 */ /* 0x001fe200078e02ff */
[-C--:B------:R-:W-:Y:S01]  /*79a0*/  IADD3 R8, P2, R237, R122.reuse, RZ ;  /* 0x0000007aed087210 */ /* 0x080fe20007f5e0ff */
[----:B------:R0:W5:Y:S01]  /*79b0*/  LDG.E.U16 R185, desc[UR4][R10.64] ;  /* 0x000000040ab97981 */ /* 0x000162000c1e1500 */
[-C--:B------:R-:W-:Y:S01]  /*79c0*/  IADD3 R6, P1, R37, R122.reuse, RZ ;  /* 0x0000007a25067210 */ /* 0x080fe20007f3e0ff */
[----:B------:R-:W-:Y:S01]  /*79d0*/  IMAD R130, R130, 0x19c, RZ ;  /* 0x0000019c82827824 */ /* 0x000fe200078e02ff */
[-C--:B------:R-:W-:Y:S01]  /*79e0*/  LEA.HI.X.SX32 R225, R13, R123.reuse, 0x1, P0 ;  /* 0x0000007b0de17211 */ /* 0x080fe200000f0eff */
[----:B------:R-:W-:Y:S01]  /*79f0*/  IMAD R13, R27, 0x87, RZ ;  /* 0x000000871b0d7824 */ /* 0x000fe200078e02ff */
[-C--:B------:R-:W-:Y:S01]  /*7a00*/  LEA.HI.X.SX32 R7, R39, R123.reuse, 0x1, P1 ;  /* 0x0000007b27077211 */ /* 0x080fe200008f0eff */
[----:B------:R-:W4:Y:S01]  /*7a10*/  LDC R196, c[0x0][0x248] ;  /* 0x00009200ffc47b82 */ /* 0x000f220000000800 */
[----:B------:R-:W-:Y:S01]  /*7a20*/  IADD3 R12, P0, R40, R122, RZ ;  /* 0x0000007a280c7210 */ /* 0x000fe20007f1e0ff */
[----:B------:R-:W-:Y:S01]  /*7a30*/  IMAD R35, R27, 0x93, RZ ;  /* 0x000000931b237824 */ /* 0x000fe200078e02ff */
[-C--:B------:R-:W-:Y:S01]  /*7a40*/  LEA.HI.X.SX32 R9, R9, R123.reuse, 0x1, P2 ;  /* 0x0000007b09097211 */ /* 0x080fe200010f0eff */
[----:B------:R1:W5:Y:S01]  /*7a50*/  LDG.E.U16 R181, desc[UR4][R6.64] ;  /* 0x0000000406b57981 */ /* 0x000362000c1e1500 */
[----:B------:R-:W-:-:S03]  /*7a60*/  LEA.HI.X.SX32 R13, R13, R123, 0x1, P0 ;  /* 0x0000007b0d0d7211 */ /* 0x000fc600000f0eff */
[----:B------:R1:W5:Y:S01]  /*7a70*/  LDG.E.U16 R183, desc[UR4][R8.64] ;  /* 0x0000000408b77981 */ /* 0x000362000c1e1500 */
[-C--:B0-----:R-:W-:Y:S01]  /*7a80*/  IADD3 R10, P1, R44, R122.reuse, RZ ;  /* 0x0000007a2c0a7210 */ /* 0x081fe20007f3e0ff */
[----:B------:R-:W0:Y:S02]  /*7a90*/  LDC R235, c[0x0][0x248] ;  /* 0x00009200ffeb7b82 */ /* 0x000e240000000800 */
[----:B------:R1:W5:Y:S02]  /*7aa0*/  LDG.E.U16 R179, desc[UR4][R12.64] ;  /* 0x000000040cb37981 */ /* 0x000364000c1e1500 */
[----:B-1----:R-:W-:Y:S01]  /*7ab0*/  IMAD R7, R27, 0x8f, RZ ;  /* 0x0000008f1b077824 */ /* 0x002fe200078e02ff */
[-C--:B------:R-:W-:Y:S01]  /*7ac0*/  IADD3 R6, P0, R49, R122.reuse, RZ ;  /* 0x0000007a31067210 */ /* 0x080fe20007f1e0ff */
[----:B------:R1:W5:Y:S01]  /*7ad0*/  LDG.E.U16 R224, desc[UR4][R224.64] ;  /* 0x00000004e0e07981 */ /* 0x000362000c1e1500 */
[----:B------:R-:W-:Y:S01]  /*7ae0*/  IMAD R9, R27, 0x8b, RZ ;  /* 0x0000008b1b097824 */ /* 0x000fe200078e02ff */
[-C--:B------:R-:W-:Y:S01]  /*7af0*/  IADD3 R8, P2, R48, R122.reuse, RZ ;  /* 0x0000007a30087210 */ /* 0x080fe20007f5e0ff */
[----:B------:R-:W-:Y:S01]  /*7b00*/  IMAD R150, R150, 0x1ac, RZ ;  /* 0x000001ac96967824 */ /* 0x000fe200078e02ff */
[-C--:B------:R-:W-:Y:S01]  /*7b10*/  LEA.HI.X.SX32 R7, R7, R123.reuse, 0x1, P0 ;  /* 0x0000007b07077211 */ /* 0x080fe200000f0eff */
[----:B------:R-:W-:Y:S01]  /*7b20*/  IMAD R166, R166, 0x1b6, RZ ;  /* 0x000001b6a6a67824 */ /* 0x000fe200078e02ff */
[-C--:B------:R-:W-:Y:S01]  /*7b30*/  IADD3 R12, P0, R53, R122.reuse, RZ ;  /* 0x0000007a350c7210 */ /* 0x080fe20007f1e0ff */
[----:B------:R-:W-:Y:S01]  /*7b40*/  IMAD R190, R190, 0x1bc, RZ ;  /* 0x000001bcbebe7824 */ /* 0x000fe200078e02ff */
[-C--:B------:R-:W-:Y:S01]  /*7b50*/  LEA.HI.X.SX32 R11, R9, R123.reuse, 0x1, P1 ;  /* 0x0000007b090b7211 */ /* 0x080fe200008f0eff */
[----:B------:R1:W5:Y:S01]  /*7b60*/  LDG.E.U16 R173, desc[UR4][R6.64] ;  /* 0x0000000406ad7981 */ /* 0x000362000c1e1500 */
[-C--:B------:R-:W-:Y:S01]  /*7b70*/  LEA.HI.X.SX32 R9, R41, R123.reuse, 0x1, P2 ;  /* 0x0000007b29097211 */ /* 0x080fe200010f0eff */
[----:B------:R-:W-:Y:S01]  /*7b80*/  IMAD R39, R27, 0x97, RZ ;  /* 0x000000971b277824 */ /* 0x000fe200078e02ff */
[----:B------:R-:W-:Y:S01]  /*7b90*/  LEA.HI.X.SX32 R13, R35, R123, 0x1, P0 ;  /* 0x0000007b230d7211 */ /* 0x000fe200000f0eff */
[----:B------:R4:W5:Y:S01]  /*7ba0*/  LDG.E.U16 R177, desc[UR4][R10.64] ;  /* 0x000000040ab17981 */ /* 0x000962000c1e1500 */
[----:B-1----:R-:W1:Y:S03]  /*7bb0*/  LDC R225, c[0x0][0x248] ;  /* 0x00009200ffe17b82 */ /* 0x002e660000000800 */
[----:B------:R4:W5:Y:S01]  /*7bc0*/  LDG.E.U16 R175, desc[UR4][R8.64] ;  /* 0x0000000408af7981 */ /* 0x000962000c1e1500 */
[----:B------:R-:W-:Y:S01]  /*7bd0*/  IMAD R7, R27, 0x9b, RZ ;  /* 0x0000009b1b077824 */ /* 0x000fe200078e02ff */
[----:B------:R-:W-:-:S02]  /*7be0*/  IADD3 R6, P0, R64, R122, RZ ;  /* 0x0000007a40067210 */ /* 0x000fc40007f1e0ff */
[----:B------:R4:W5:Y:S01]  /*7bf0*/  LDG.E.U16 R171, desc[UR4][R12.64] ;  /* 0x000000040cab7981 */ /* 0x000962000c1e1500 */
[----:B------:R-:W0:Y:S01]  /*7c00*/  LDC R229, c[0x0][0x248] ;  /* 0x00009200ffe57b82 */ /* 0x000e220000000800 */
[-C--:B----4-:R-:W-:Y:S02]  /*7c10*/  IADD3 R10, P1, R57, R122.reuse, RZ ;  /* 0x0000007a390a7210 */ /* 0x090fe40007f3e0ff */
[-C--:B------:R-:W-:Y:S01]  /*7c20*/  LEA.HI.X.SX32 R7, R7, R123.reuse, 0x1, P0 ;  /* 0x0000007b07077211 */ /* 0x080fe200000f0eff */
[----:B------:R-:W4:Y:S01]  /*7c30*/  LDG.E.U16 R230, desc[UR4][R230.64] ;  /* 0x00000004e6e67981 */ /* 0x000f22000c1e1500 */
[-C--:B------:R-:W-:Y:S02]  /*7c40*/  IADD3 R8, P2, R60, R122.reuse, RZ ;  /* 0x0000007a3c087210 */ /* 0x080fe40007f5e0ff */
[-C--:B------:R-:W-:Y:S01]  /*7c50*/  LEA.HI.X.SX32 R11, R33, R123.reuse, 0x1, P1 ;  /* 0x0000007b210b7211 */ /* 0x080fe200008f0eff */
[----:B------:R1:W4:Y:S01]  /*7c60*/  LDG.E.U16 R165, desc[UR4][R6.64] ;  /* 0x0000000406a57981 */ /* 0x000322000c1e1500 */
[-C--:B------:R-:W-:Y:S01]  /*7c70*/  IADD3 R12, P0, R68, R122.reuse, RZ ;  /* 0x0000007a440c7210 */ /* 0x080fe20007f1e0ff */
[----:B------:R-:W-:Y:S01]  /*7c80*/  IMAD R152, R152, 0x1ae, RZ ;  /* 0x000001ae98987824 */ /* 0x000fe200078e02ff */
[-C--:B------:R-:W-:Y:S01]  /*7c90*/  LEA.HI.X.SX32 R9, R39, R123.reuse, 0x1, P2 ;  /* 0x0000007b27097211 */ /* 0x080fe200010f0eff */
[----:B------:R-:W-:Y:S01]  /*7ca0*/  IMAD R35, R27, 0xa3, RZ ;  /* 0x000000a31b237824 */ /* 0x000fe200078e02ff */
[-C--:B------:R-:W-:Y:S01]  /*7cb0*/  LEA.HI.X.SX32 R13, R31, R123.reuse, 0x1, P0 ;  /* 0x0000007b1f0d7211 */ /* 0x080fe200000f0eff */
[----:B------:R1:W4:Y:S01]  /*7cc0*/  LDG.E.U16 R169, desc[UR4][R10.64] ;  /* 0x000000040aa97981 */ /* 0x000322000c1e1500 */
[----:B------:R-:W-:Y:S01]  /*7cd0*/  IMAD R33, R27, 0x9f, RZ ;  /* 0x0000009f1b217824 */ /* 0x000fe200078e02ff */
[----:B------:R-:W0:Y:S01]  /*7ce0*/  LDC R198, c[0x0][0x248] ;  /* 0x00009200ffc67b82 */ /* 0x000e220000000800 */
[-C--:B-1----:R-:W-:Y:S01]  /*7cf0*/  IADD3 R6, P0, R77, R122.reuse, RZ ;  /* 0x0000007a4d067210 */ /* 0x082fe20007f1e0ff */
[----:B------:R1:W4:Y:S03]  /*7d00*/  LDG.E.U16 R167, desc[UR4][R8.64] ;  /* 0x0000000408a77981 */ /* 0x000326000c1e1500 */
[----:B------:R-:W-:Y:S01]  /*7d10*/  LEA.HI.X.SX32 R7, R29, R123, 0x1, P0 ;  /* 0x0000007b1d077211 */ /* 0x000fe200000f0eff */
[----:B------:R1:W4:Y:S01]  /*7d20*/  LDG.E.U16 R163, desc[UR4][R12.64] ;  /* 0x000000040ca37981 */ /* 0x000322000c1e1500 */
[-C--:B------:R-:W-:Y:S01]  /*7d30*/  IADD3 R10, P1, R69, R122.reuse, RZ ;  /* 0x0000007a450a7210 */ /* 0x080fe20007f3e0ff */
[----:B------:R-:W0:Y:S02]  /*7d40*/  LDC R233, c[0x0][0x248] ;  /* 0x00009200ffe97b82 */ /* 0x000e240000000800 */
[----:B------:R1:W4:Y:S02]  /*7d50*/  LDG.E.U16 R157, desc[UR4][R6.64] ;  /* 0x00000004069d7981 */ /* 0x000324000c1e1500 */
[----:B-1----:R-:W-:-:S02]  /*7d60*/  IADD3 R8, P2, R73, R122, RZ ;  /* 0x0000007a49087210 */ /* 0x002fc40007f5e0ff */
[----:B------:R-:W4:Y:S01]  /*7d70*/  LDG.E.U16 R242, desc[UR4][R242.64] ;  /* 0x00000004f2f27981 */ /* 0x000f22000c1e1500 */
[----:B------:R-:W-:Y:S01]  /*7d80*/  IMAD R13, R27, 0xa7, RZ ;  /* 0x000000a71b0d7824 */ /* 0x000fe200078e02ff */
[-C--:B------:R-:W-:Y:S01]  /*7d90*/  IADD3 R12, P0, R80, R122.reuse, RZ ;  /* 0x0000007a500c7210 */ /* 0x080fe20007f1e0ff */
[----:B------:R-:W1:Y:S01]  /*7da0*/  LDC R231, c[0x0][0x248] ;  /* 0x00009200ffe77b82 */ /* 0x000e620000000800 */
[-C--:B------:R-:W-:Y:S01]  /*7db0*/  LEA.HI.X.SX32 R9, R35, R123.reuse, 0x1, P2 ;  /* 0x0000007b23097211 */ /* 0x080fe200010f0eff */
[----:B------:R-:W4:Y:S01]  /*7dc0*/  LDG.E.U16 R240, desc[UR4][R240.64] ;  /* 0x00000004f0f07981 */ /* 0x000f22000c1e1500 */
[-C--:B------:R-:W-:Y:S01]  /*7dd0*/  LEA.HI.X.SX32 R11, R33, R123.reuse, 0x1, P1 ;  /* 0x0000007b210b7211 */ /* 0x080fe200008f0eff */
[----:B------:R-:W-:Y:S01]  /*7de0*/  IMAD R7, R27, 0xaf, RZ ;  /* 0x000000af1b077824 */ /* 0x000fe200078e02ff */
[-C--:B------:R-:W-:Y:S01]  /*7df0*/  LEA.HI.X.SX32 R13, R13, R123.reuse, 0x1, P0 ;  /* 0x0000007b0d0d7211 */ /* 0x080fe200000f0eff */
[----:B------:R0:W4:Y:S01]  /*7e00*/  LDG.E.U16 R159, desc[UR4][R8.64] ;  /* 0x00000004089f7981 */ /* 0x000122000c1e1500 */
[----:B------:R-:W-:Y:S01]  /*7e10*/  IADD3 R6, P0, R89, R122, RZ ;  /* 0x0000007a59067210 */ /* 0x000fe20007f1e0ff */
[----:B------:R-:W-:Y:S01]  /*7e20*/  IMAD R29, R27, 0xb7, RZ ;  /* 0x000000b71b1d7824 */ /* 0x000fe200078e02ff */
[----:B------:R-:W1:Y:S01]  /*7e30*/  LDC R199, c[0x0][0x248] ;  /* 0x00009200ffc77b82 */ /* 0x000e620000000800 */
[----:B------:R0:W4:Y:S01]  /*7e40*/  LDG.E.U16 R161, desc[UR4][R10.64] ;  /* 0x000000040aa17981 */ /* 0x000122000c1e1500 */
[----:B------:R-:W-:-:S03]  /*7e50*/  LEA.HI.X.SX32 R7, R7, R123, 0x1, P0 ;  /* 0x0000007b07077211 */ /* 0x000fc600000f0eff */
[----:B------:R-:W4:Y:S01]  /*7e60*/  LDG.E.U16 R155, desc[UR4][R12.64] ;  /* 0x000000040c9b7981 */ /* 0x000f22000c1e1500 */
[C---:B0-----:R-:W-:Y:S01]  /*7e70*/  IMAD R9, R27.reuse, 0xab, RZ ;  /* 0x000000ab1b097824 */ /* 0x041fe200078e02ff */
[-C--:B------:R-:W-:Y:S02]  /*7e80*/  IADD3 R8, P2, R88, R122.reuse, RZ ;  /* 0x0000007a58087210 */ /* 0x080fe40007f5e0ff */
[----:B------:R0:W4:Y:S01]  /*7e90*/  LDG.E.U16 R149, desc[UR4][R6.64] ;  /* 0x0000000406957981 */ /* 0x000122000c1e1500 */
[----:B------:R-:W-:Y:S01]  /*7ea0*/  IMAD R31, R27, 0xbb, RZ ;  /* 0x000000bb1b1f7824 */ /* 0x000fe200078e02ff */
[----:B------:R-:W-:Y:S01]  /*7eb0*/  IADD3 R10, P1, R84, R122, RZ ;  /* 0x0000007a540a7210 */ /* 0x000fe20007f3e0ff */
[----:B------:R-:W-:Y:S01]  /*7ec0*/  IMAD R188, R188, 0x1be, RZ ;  /* 0x000001bebcbc7824 */ /* 0x000fe200078e02ff */
[----:B------:R-:W1:Y:S01]  /*7ed0*/  LDC R243, c[0x0][0x248] ;  /* 0x00009200fff37b82 */ /* 0x000e620000000800 */
[----:B------:R-:W4:Y:S01]  /*7ee0*/  LDG.E.U16 R238, desc[UR4][R238.64] ;  /* 0x00000004eeee7981 */ /* 0x000f22000c1e1500 */
[----:B------:R-:W-:-:S02]  /*7ef0*/  LEA.HI.X.SX32 R11, R9, R123, 0x1, P1 ;  /* 0x0000007b090b7211 */ /* 0x000fc400008f0eff */
[-C--:B------:R-:W-:Y:S01]  /*7f00*/  LEA.HI.X.SX32 R9, R25, R123.reuse, 0x1, P2 ;  /* 0x0000007b19097211 */ /* 0x080fe200010f0eff */
[----:B------:R-:W-:Y:S01]  /*7f10*/  IMAD R25, R27, 0xb3, RZ ;  /* 0x000000b31b197824 */ /* 0x000fe200078e02ff */
[-C--:B0-----:R-:W-:Y:S01]  /*7f20*/  IADD3 R6, P0, R93, R122.reuse, RZ ;  /* 0x0000007a5d067210 */ /* 0x081fe20007f1e0ff */
[----:B------:R0:W4:Y:S01]  /*7f30*/  LDG.E.U16 R153, desc[UR4][R10.64] ;  /* 0x000000040a997981 */ /* 0x000122000c1e1500 */
[-C--:B------:R-:W-:Y:S01]  /*7f40*/  IADD3 R12, P1, R97, R122.reuse, RZ ;  /* 0x0000007a610c7210 */ /* 0x080fe20007f3e0ff */
[----:B------:R-:W-:Y:S01]  /*7f50*/  IMAD R225, R225, 0x1c6, RZ ;  /* 0x000001c6e1e17824 */ /* 0x000fe200078e02ff */
[-C--:B------:R-:W-:Y:S01]  /*7f60*/  LEA.HI.X.SX32 R7, R25, R123.reuse, 0x1, P0 ;  /* 0x0000007b19077211 */ /* 0x080fe200000f0eff */
[----:B------:R-:W4:Y:S01]  /*7f70*/  LDG.E.U16 R151, desc[UR4][R8.64] ;  /* 0x0000000408977981 */ /* 0x000f22000c1e1500 */
[----:B------:R-:W-:Y:S01]  /*7f80*/  LEA.HI.X.SX32 R13, R17, R123, 0x1, P1 ;  /* 0x0000007b110d7211 */ /* 0x000fe200008f0eff */
[----:B------:R-:W-:Y:S01]  /*7f90*/  IMAD R196, R196, 0x1cc, RZ ;  /* 0x000001ccc4c47824 */ /* 0x000fe200078e02ff */
[----:B------:R-:W1:Y:S01]  /*7fa0*/  LDC R241, c[0x0][0x248] ;  /* 0x00009200fff17b82 */ /* 0x000e620000000800 */
[----:B------:R0:W4:Y:S02]  /*7fb0*/  LDG.E.U16 R147, desc[UR4][R6.64] ;  /* 0x0000000406937981 */ /* 0x000124000c1e1500 */
[----:B0-----:R-:W-:Y:S01]  /*7fc0*/  IADD3 R10, P0, R100, R122, RZ ;  /* 0x0000007a640a7210 */ /* 0x001fe20007f1e0ff */
[----:B------:R-:W-:Y:S01]  /*7fd0*/  IMAD R17, R27, 0xbf, RZ ;  /* 0x000000bf1b117824 */ /* 0x000fe200078e02ff */
[----:B------:R0:W4:Y:S01]  /*7fe0*/  LDG.E.U16 R145, desc[UR4][R12.64] ;  /* 0x000000040c917981 */ /* 0x000122000c1e1500 */
[----:B------:R-:W-:-:S02]  /*7ff0*/  IMAD R235, R235, 0x1ce, RZ ;  /* 0x000001ceebeb7824 */ /* 0x000fc400078e02ff */
[----:B------:R-:W1:Y:S01]  /*8000*/  LDC R239, c[0x0][0x248] ;  /* 0x00009200ffef7b82 */ /* 0x000e620000000800 */
[----:B------:R0:W2:Y:S01]  /*8010*/  LDG.E.U16 R204, desc[UR4][R204.64] ;  /* 0x00000004cccc7981 */ /* 0x0000a2000c1e1500 */
[-C--:B------:R-:W-:Y:S02]  /*8020*/  IADD3 R6, P1, R108, R122.reuse, RZ ;  /* 0x0000007a6c067210 */ /* 0x080fe40007f3e0ff */
[-C--:B------:R-:W-:Y:S01]  /*8030*/  IADD3 R8, P2, R104, R122.reuse, RZ ;  /* 0x0000007a68087210 */ /* 0x080fe20007f5e0ff */
[----:B------:R-:W-:Y:S01]  /*8040*/  IMAD R65, R65, 0x23e, RZ ;  /* 0x0000023e41417824 */ /* 0x000fe200078e02ff */
[-C--:B------:R-:W-:Y:S01]  /*8050*/  LEA.HI.X.SX32 R7, R21, R123.reuse, 0x1, P1 ;  /* 0x0000007b15077211 */ /* 0x080fe200008f0eff */
[----:B------:R-:W-:Y:S01]  /*8060*/  IMAD R229, R229, 0x1d6, RZ ;  /* 0x000001d6e5e57824 */ /* 0x000fe200078e02ff */
[-C--:B------:R-:W-:Y:S01]  /*8070*/  LEA.HI.X.SX32 R11, R29, R123.reuse, 0x1, P0 ;  /* 0x0000007b1d0b7211 */ /* 0x080fe200000f0eff */
[----:B------:R-:W-:Y:S01]  /*8080*/  IMAD R198, R198, 0x1dc, RZ ;  /* 0x000001dcc6c67824 */ /* 0x000fe200078e02ff */
[-C--:B0-----:R-:W-:Y:S01]  /*8090*/  IADD3 R12, P0, R109, R122.reuse, RZ ;  /* 0x0000007a6d0c7210 */ /* 0x081fe20007f1e0ff */
[----:B------:R0:W4:Y:S01]  /*80a0*/  LDG.E.U16 R139, desc[UR4][R6.64] ;  /* 0x00000004068b7981 */ /* 0x000122000c1e1500 */
[-C--:B------:R-:W-:Y:S01]  /*80b0*/  LEA.HI.X.SX32 R9, R31, R123.reuse, 0x1, P2 ;  /* 0x0000007b1f097211 */ /* 0x080fe200010f0eff */
[----:B------:R-:W-:Y:S01]  /*80c0*/  IMAD R25, R27, 0xe7, RZ ;  /* 0x000000e71b197824 */ /* 0x000fe200078e02ff */
[-C--:B------:R-:W-:Y:S01]  /*80d0*/  LEA.HI.X.SX32 R13, R17, R123.reuse, 0x1, P0 ;  /* 0x0000007b110d7211 */ /* 0x080fe200000f0eff */
[----:B------:R0:W4:Y:S01]  /*80e0*/  LDG.E.U16 R143, desc[UR4][R10.64] ;  /* 0x000000040a8f7981 */ /* 0x000122000c1e1500 */
[----:B------:R-:W1:Y:S03]  /*80f0*/  LDC R205, c[0x0][0x248] ;  /* 0x00009200ffcd7b82 */ /* 0x000e660000000800 */
[----:B------:R1:W4:Y:S01]  /*8100*/  LDG.E.U16 R141, desc[UR4][R8.64] ;  /* 0x00000004088d7981 */ /* 0x000322000c1e1500 */
[C---:B0-----:R-:W-:Y:S01]  /*8110*/  IMAD R7, R27.reuse, 0xc7, RZ ;  /* 0x000000c71b077824 */ /* 0x041fe200078e02ff */
[-C--:B------:R-:W-:Y:S01]  /*8120*/  IADD3 R6, P0, R120, R122.reuse, RZ ;  /* 0x0000007a78067210 */ /* 0x080fe20007f1e0ff */
[C---:B------:R-:W-:Y:S01]  /*8130*/  IMAD R17, R27.reuse, 0xcb, RZ ;  /* 0x000000cb1b117824 */ /* 0x040fe200078e02ff */
[----:B------:R-:W4:Y:S01]  /*8140*/  LDG.E.U16 R137, desc[UR4][R12.64] ;  /* 0x000000040c897981 */ /* 0x000f22000c1e1500 */
[----:B------:R-:W-:Y:S01]  /*8150*/  IMAD R11, R27, 0xc3, RZ ;  /* 0x000000c31b0b7824 */ /* 0x000fe200078e02ff */
[-C--:B------:R-:W-:Y:S01]  /*8160*/  IADD3 R10, P1, R113, R122.reuse, RZ ;  /* 0x0000007a710a7210 */ /* 0x080fe20007f3e0ff */
[----:B------:R-:W-:Y:S01]  /*8170*/  IMAD R233, R233, 0x1de, RZ ;  /* 0x000001dee9e97824 */ /* 0x000fe200078e02ff */
[-C--:B------:R-:W-:Y:S01]  /*8180*/  LEA.HI.X.SX32 R7, R7, R123.reuse, 0x1, P0 ;  /* 0x0000007b07077211 */ /* 0x080fe200000f0eff */
[----:B-1----:R-:W-:Y:S01]  /*8190*/  IMAD R231, R231, 0x1e6, RZ ;  /* 0x000001e6e7e77824 */ /* 0x002fe200078e02ff */
[-C--:B------:R-:W-:Y:S01]  /*81a0*/  IADD3 R8, P2, R117, R122.reuse, RZ ;  /* 0x0000007a75087210 */ /* 0x080fe20007f5e0ff */
[----:B------:R-:W0:Y:S01]  /*81b0*/  LDC R43, c[0x0][0x248] ;  /* 0x00009200ff2b7b82 */ /* 0x000e220000000800 */
[-C--:B------:R-:W-:Y:S01]  /*81c0*/  LEA.HI.X.SX32 R11, R11, R123.reuse, 0x1, P1 ;  /* 0x0000007b0b0b7211 */ /* 0x080fe200008f0eff */
[----:B------:R-:W-:Y:S01]  /*81d0*/  IMAD R71, R71, 0x133, RZ ;  /* 0x0000013347477824 */ /* 0x000fe200078e02ff */
[-C--:B------:R-:W-:Y:S01]  /*81e0*/  LEA.HI.X.SX32 R9, R5, R123.reuse, 0x1, P2 ;  /* 0x0000007b05097211 */ /* 0x080fe200010f0eff */
[----:B------:R-:W-:Y:S01]  /*81f0*/  IMAD R72, R72, 0x12f, RZ ;  /* 0x0000012f48487824 */ /* 0x000fe200078e02ff */
[----:B------:R1:W4:Y:S03]  /*8200*/  LDG.E.U16 R5, desc[UR4][R6.64] ;  /* 0x0000000406057981 */ /* 0x000326000c1e1500 */
[----:B------:R-:W0:Y:S01]  /*8210*/  LDC R34, c[0x0][0x248] ;  /* 0x00009200ff227b82 */ /* 0x000e220000000800 */
[----:B------:R1:W4:Y:S04]  /*8220*/  LDG.E.U16 R135, desc[UR4][R10.64] ;  /* 0x000000040a877981 */ /* 0x000328000c1e1500 */
[----:B------:R1:W4:Y:S02]  /*8230*/  LDG.E.U16 R133, desc[UR4][R8.64] ;  /* 0x0000000408857981 */ /* 0x000324000c1e1500 */
[-C--:B-1----:R-:W-:Y:S01]  /*8240*/  IADD3 R6, P0, R127, R122.reuse, RZ ;  /* 0x0000007a7f067210 */ /* 0x082fe20007f1e0ff */
[----:B------:R-:W1:Y:S01]  /*8250*/  LDC R42, c[0x0][0x248] ;  /* 0x00009200ff2a7b82 */ /* 0x000e620000000800 */
[----:B------:R-:W-:Y:S01]  /*8260*/  IMAD R76, R76, 0x276, RZ ;  /* 0x000002764c4c7824 */ /* 0x000fe200078e02ff */
[----:B------:R-:W4:Y:S01]  /*8270*/  LDG.E.U16 R248, desc[UR4][R248.64] ;  /* 0x00000004f8f87981 */ /* 0x000f22000c1e1500 */
[----:B------:R-:W-:Y:S01]  /*8280*/  IMAD R11, R27, 0xcf, RZ ;  /* 0x000000cf1b0b7824 */ /* 0x000fe200078e02ff */
[-C--:B------:R-:W-:Y:S01]  /*8290*/  LEA.HI.X.SX32 R7, R17, R123.reuse, 0x1, P0 ;  /* 0x0000007b11077211 */ /* 0x080fe200000f0eff */
[----:B------:R-:W-:Y:S01]  /*82a0*/  IMAD R17, R27, 0xd3, RZ ;  /* 0x000000d31b117824 */ /* 0x000fe200078e02ff */
[-C--:B------:R-:W-:Y:S01]  /*82b0*/  IADD3 R10, P0, R142, R122.reuse, RZ ;  /* 0x0000007a8e0a7210 */ /* 0x080fe20007f1e0ff */
[----:B------:R-:W3:Y:S01]  /*82c0*/  LDG.E.U16 R216, desc[UR4][R216.64] ;  /* 0x00000004d8d87981 */ /* 0x000ee2000c1e1500 */
[-C--:B------:R-:W-:Y:S01]  /*82d0*/  IADD3 R8, P2, R134, R122.reuse, RZ ;  /* 0x0000007a86087210 */ /* 0x080fe20007f5e0ff */
[----:B------:R-:W5:Y:S01]  /*82e0*/  LDC R35, c[0x0][0x248] ;  /* 0x00009200ff237b82 */ /* 0x000f620000000800 */
[----:B------:R-:W-:Y:S01]  /*82f0*/  IADD3 R12, P1, R130, R122, RZ ;  /* 0x0000007a820c7210 */ /* 0x000fe20007f3e0ff */
[----:B------:R-:W4:Y:S01]  /*8300*/  LDG.E.U16 R6, desc[UR4][R6.64] ;  /* 0x0000000406067981 */ /* 0x000f22000c1e1500 */
[----:B------:R-:W-:-:S02]  /*8310*/  LEA.HI.X.SX32 R9, R11, R123, 0x1, P2 ;  /* 0x0000007b0b097211 */ /* 0x000fc400010f0eff */
[-C--:B------:R-:W-:Y:S01]  /*8320*/  LEA.HI.X.SX32 R11, R17, R123.reuse, 0x1, P0 ;  /* 0x0000007b110b7211 */ /* 0x080fe200000f0eff */
[----:B------:R-:W2:Y:S01]  /*8330*/  LDG.E.U16 R208, desc[UR4][R208.64] ;  /* 0x00000004d0d07981 */ /* 0x000ea2000c1e1500 */
[----:B------:R-:W-:Y:S01]  /*8340*/  LEA.HI.X.SX32 R13, R16, R123, 0x1, P1 ;  /* 0x0000007b100d7211 */ /* 0x000fe200008f0eff */
[C---:B------:R-:W-:Y:S01]  /*8350*/  IMAD R21, R27.reuse, 0xdb, RZ ;  /* 0x000000db1b157824 */ /* 0x040fe200078e02ff */
[----:B------:R-:W5:Y:S01]  /*8360*/  LDC R41, c[0x0][0x248] ;  /* 0x00009200ff297b82 */ /* 0x000f620000000800 */
[----:B------:R-:W4:Y:S01]  /*8370*/  LDG.E.U16 R8, desc[UR4][R8.64] ;  /* 0x0000000408087981 */ /* 0x000f22000c1e1500 */
[----:B------:R-:W-:-:S03]  /*8380*/  IMAD R17, R27, 0xd7, RZ ;  /* 0x000000d71b117824 */ /* 0x000fc600078e02ff */
[----:B------:R0:W4:Y:S01]  /*8390*/  LDG.E.U16 R7, desc[UR4][R12.64] ;  /* 0x000000040c077981 */ /* 0x000122000c1e1500 */
[C---:B------:R-:W-:Y:S02]  /*83a0*/  IMAD R31, R27.reuse, 0xef, RZ ;  /* 0x000000ef1b1f7824 */ /* 0x040fe400078e02ff */
[----:B------:R-:W-:Y:S01]  /*83b0*/  IMAD R33, R27, 0xf3, RZ ;  /* 0x000000f31b217824 */ /* 0x000fe200078e02ff */
[----:B------:R-:W5:Y:S01]  /*83c0*/  LDC R38, c[0x0][0x248] ;  /* 0x00009200ff267b82 */ /* 0x000f620000000800 */
[----:B------:R-:W4:Y:S04]  /*83d0*/  LDG.E.U16 R210, desc[UR4][R210.64] ;  /* 0x00000004d2d27981 */ /* 0x000f28000c1e1500 */
[----:B------:R1:W4:Y:S01]  /*83e0*/  LDG.E.U16 R9, desc[UR4][R10.64] ;  /* 0x000000040a097981 */ /* 0x000322000c1e1500 */
[----:B0-----:R-:W-:-:S02]  /*83f0*/  IADD3 R12, P2, R166, R122, RZ ;  /* 0x0000007aa60c7210 */ /* 0x001fc40007f5e0ff */
[-C--:B------:R-:W-:Y:S01]  /*8400*/  IADD3 R16, P1, R152, R122.reuse, RZ ;  /* 0x0000007a98107210 */ /* 0x080fe20007f3e0ff */
[----:B------:R-:W-:Y:S01]  /*8410*/  IMAD R199, R199, 0x1ec, RZ ;  /* 0x000001ecc7c77824 */ /* 0x000fe200078e02ff */
[----:B------:R-:W0:Y:S01]  /*8420*/  LDC R36, c[0x0][0x248] ;  /* 0x00009200ff247b82 */ /* 0x000e220000000800 */
[----:B------:R-:W4:Y:S01]  /*8430*/  LDG.E.U16 R202, desc[UR4][R202.64] ;  /* 0x00000004caca7981 */ /* 0x000f22000c1e1500 */
[-C--:B-1----:R-:W-:Y:S01]  /*8440*/  IADD3 R10, P0, R150, R122.reuse, RZ ;  /* 0x0000007a960a7210 */ /* 0x082fe20007f1e0ff */
[----:B------:R-:W-:Y:S02]  /*8450*/  IMAD R243, R243, 0x1ee, RZ ;  /* 0x000001eef3f37824 */ /* 0x000fe400078e02ff */
[----:B------:R-:W4:Y:S01]  /*8460*/  LDG.E.U16 R200, desc[UR4][R200.64] ;  /* 0x00000004c8c87981 */ /* 0x000f22000c1e1500 */
[----:B------:R-:W-:Y:S01]  /*8470*/  IMAD R241, R241, 0x1f6, RZ ;  /* 0x000001f6f1f17824 */ /* 0x000fe200078e02ff */
[-C--:B------:R-:W-:Y:S01]  /*8480*/  LEA.HI.X.SX32 R11, R14, R123.reuse, 0x1, P0 ;  /* 0x0000007b0e0b7211 */ /* 0x080fe200000f0eff */
[----:B------:R-:W-:Y:S01]  /*8490*/  IMAD R239, R239, 0x1fe, RZ ;  /* 0x000001feefef7824 */ /* 0x000fe200078e02ff */
[-C--:B------:R-:W-:Y:S01]  /*84a0*/  IADD3 R14, P0, R190, R122.reuse, RZ ;  /* 0x0000007abe0e7210 */ /* 0x080fe20007f1e0ff */
[----:B------:R-:W-:Y:S01]  /*84b0*/  IMAD R39, R27, 0xff, RZ ;  /* 0x000000ff1b277824 */ /* 0x000fe200078e02ff */
[-C--:B------:R-:W-:Y:S01]  /*84c0*/  LEA.HI.X.SX32 R13, R21, R123.reuse, 0x1, P2 ;  /* 0x0000007b150d7211 */ /* 0x080fe200010f0eff */
[----:B------:R-:W4:Y:S01]  /*84d0*/  LDG.E.U16 R10, desc[UR4][R10.64] ;  /* 0x000000040a0a7981 */ /* 0x000f22000c1e1500 */
[-C--:B------:R-:W-:Y:S01]  /*84e0*/  LEA.HI.X.SX32 R15, R15, R123.reuse, 0x1, P0 ;  /* 0x0000007b0f0f7211 */ /* 0x080fe200000f0eff */
[----:B------:R-:W-:Y:S01]  /*84f0*/  IMAD R205, R205, 0x1fc, RZ ;  /* 0x000001fccdcd7824 */ /* 0x000fe200078e02ff */
[----:B------:R-:W-:Y:S01]  /*8500*/  LEA.HI.X.SX32 R17, R17, R123, 0x1, P1 ;  /* 0x0000007b11117211 */ /* 0x000fe200008f0eff */
[----:B------:R-:W4:Y:S01]  /*8510*/  LDG.E.U16 R12, desc[UR4][R12.64] ;  /* 0x000000040c0c7981 */ /* 0x000f22000c1e1500 */
[----:B------:R-:W-:Y:S01]  /*8520*/  IMAD R21, R27, 0xdf, RZ ;  /* 0x000000df1b157824 */ /* 0x000fe200078e02ff */
[----:B------:R-:W-:Y:S01]  /*8530*/  IADD3 R20, P1, R225, R122, RZ ;  /* 0x0000007ae1147210 */ /* 0x000fe20007f3e0ff */
[----:B------:R-:W-:Y:S01]  /*8540*/  IMAD R43, R43, 0x206, RZ ;  /* 0x000002062b2b7824 */ /* 0x000fe200078e02ff */
[----:B------:R-:W1:Y:S01]  /*8550*/  LDC R46, c[0x0][0x248] ;  /* 0x00009200ff2e7b82 */ /* 0x000e620000000800 */
[----:B------:R-:W4:Y:S04]  /*8560*/  LDG.E.U16 R206, desc[UR4][R206.64] ;  /* 0x00000004cece7981 */ /* 0x000f28000c1e1500 */
[----:B------:R0:W4:Y:S01]  /*8570*/  LDG.E.U16 R11, desc[UR4][R16.64] ;  /* 0x00000004100b7981 */ /* 0x000122000c1e1500 */
[----:B------:R-:W-:-:S02]  /*8580*/  IMAD R47, R34, 0x208, RZ ;  /* 0x00000208222f7824 */ /* 0x000fc400078e02ff */
[----:B------:R-:W-:Y:S01]  /*8590*/  IMAD R51, R42, 0x20a, RZ ;  /* 0x0000020a2a337824 */ /* 0x000fe200078e02ff */
[----:B------:R0:W4:Y:S01]  /*85a0*/  LDG.E.U16 R13, desc[UR4][R14.64] ;  /* 0x000000040e0d7981 */ /* 0x000122000c1e1500 */
[----:B------:R-:W1:Y:S03]  /*85b0*/  LDC R45, c[0x0][0x248] ;  /* 0x00009200ff2d7b82 */ /* 0x000e660000000800 */
[----:B------:R-:W2:Y:S01]  /*85c0*/  LDG.E.U16 R212, desc[UR4][R212.64] ;  /* 0x00000004d4d47981 */ /* 0x000ea2000c1e1500 */
[----:B0-----:R-:W-:Y:S01]  /*85d0*/  IMAD R17, R27, 0xe3, RZ ;  /* 0x000000e31b117824 */ /* 0x001fe200078e02ff */
[-C--:B------:R-:W-:Y:S02]  /*85e0*/  IADD3 R16, P2, R196, R122.reuse, RZ ;  /* 0x0000007ac4107210 */ /* 0x080fe40007f5e0ff */
[----:B------:R-:W4:Y:S01]  /*85f0*/  LDG.E.U16 R218, desc[UR4][R218.64] ;  /* 0x00000004dada7981 */ /* 0x000f22000c1e1500 */
[----:B------:R-:W0:Y:S01]  /*8600*/  LDC R42, c[0x0][0x248] ;  /* 0x00009200ff2a7b82 */ /* 0x000e220000000800 */
[----:B------:R-:W-:-:S02]  /*8610*/  IADD3 R14, P0, R188, R122, RZ ;  /* 0x0000007abc0e7210 */ /* 0x000fc40007f1e0ff */
[----:B------:R-:W3:Y:S02]  /*8620*/  LDG.E.U16 R220, desc[UR4][R220.64] ;  /* 0x00000004dcdc7981 */ /* 0x000ee4000c1e1500 */
[-C--:B------:R-:W-:Y:S02]  /*8630*/  LEA.HI.X.SX32 R15, R21, R123.reuse, 0x1, P0 ;  /* 0x0000007b150f7211 */ /* 0x080fe400000f0eff */
[-C--:B------:R-:W-:Y:S01]  /*8640*/  IADD3 R18, P0, R235, R122.reuse, RZ ;  /* 0x0000007aeb127210 */ /* 0x080fe20007f1e0ff */
[----:B------:R-:W2:Y:S01]  /*8650*/  LDC R111, c[0x0][0x248] ;  /* 0x00009200ff6f7b82 */ /* 0x000ea20000000800 */
[-C--:B------:R-:W-:Y:S01]  /*8660*/  LEA.HI.X.SX32 R21, R17, R123.reuse, 0x1, P1 ;  /* 0x0000007b11157211 */ /* 0x080fe200008f0eff */
[----:B------:R-:W4:Y:S01]  /*8670*/  LDG.E.U16 R14, desc[UR4][R14.64] ;  /* 0x000000040e0e7981 */ /* 0x000f22000c1e1500 */
[-C--:B------:R-:W-:Y:S02]  /*8680*/  LEA.HI.X.SX32 R17, R19, R123.reuse, 0x1, P2 ;  /* 0x0000007b13117211 */ /* 0x080fe400010f0eff */
[----:B------:R-:W-:Y:S01]  /*8690*/  LEA.HI.X.SX32 R19, R25, R123, 0x1, P0 ;  /* 0x0000007b19137211 */ /* 0x000fe200000f0eff */
[----:B------:R-:W-:Y:S01]  /*86a0*/  IMAD R25, R27, 0xeb, RZ ;  /* 0x000000eb1b197824 */ /* 0x000fe200078e02ff */
[----:B------:R-:W4:Y:S01]  /*86b0*/  LDG.E.U16 R246, desc[UR4][R246.64] ;  /* 0x00000004f6f67981 */ /* 0x000f22000c1e1500 */
[----:B-1----:R-:W-:Y:S01]  /*86c0*/  IMAD R45, R45, 0x21c, RZ ;  /* 0x0000021c2d2d7824 */ /* 0x002fe200078e02ff */
[----:B------:R-:W1:Y:S02]  /*86d0*/  LDC R102, c[0x0][0x248] ;  /* 0x00009200ff667b82 */ /* 0x000e640000000800 */
[----:B------:R-:W4:Y:S01]  /*86e0*/  LDG.E.U16 R16, desc[UR4][R16.64] ;  /* 0x0000000410107981 */ /* 0x000f22000c1e1500 */
[----:B------:R-:W-:-:S03]  /*86f0*/  IADD3 R28, P1, R198, R122, RZ ;  /* 0x0000007ac61c7210 */ /* 0x000fc60007f3e0ff */
[----:B------:R-:W4:Y:S01]  /*8700*/  LDG.E.U16 R15, desc[UR4][R20.64] ;  /* 0x00000004140f7981 */ /* 0x000f22000c1e1500 */
[-C--:B------:R-:W-:Y:S01]  /*8710*/  IADD3 R24, P2, R231, R122.reuse, RZ ;  /* 0x0000007ae7187210 */ /* 0x080fe20007f5e0ff */
[----:B------:R-:W1:Y:S02]  /*8720*/  LDC R106, c[0x0][0x248] ;  /* 0x00009200ff6a7b82 */ /* 0x000e640000000800 */
[----:B------:R-:W4:Y:S04]  /*8730*/  LDG.E.U16 R226, desc[UR4][R226.64] ;  /* 0x00000004e2e27981 */ /* 0x000f28000c1e1500 */
[----:B------:R0:W4:Y:S01]  /*8740*/  LDG.E.U16 R17, desc[UR4][R18.64] ;  /* 0x0000000412117981 */ /* 0x000122000c1e1500 */
[----:B------:R-:W-:Y:S01]  /*8750*/  LEA.HI.X.SX32 R29, R22, R123, 0x1, P1 ;  /* 0x0000007b161d7211 */ /* 0x000fe200008f0eff */
[----:B------:R-:W1:Y:S02]  /*8760*/  LDC R110, c[0x0][0x248] ;  /* 0x00009200ff6e7b82 */ /* 0x000e640000000800 */
[----:B------:R-:W4:Y:S01]  /*8770*/  LDG.E.U16 R244, desc[UR4][R244.64] ;  /* 0x00000004f4f47981 */ /* 0x000f22000c1e1500 */
[----:B0-----:R-:W-:-:S05]  /*8780*/  IADD3 R18, P0, R229, R122, RZ ;  /* 0x0000007ae5127210 */ /* 0x001fca0007f1e0ff */
[----:B------:R-:W0:Y:S01]  /*8790*/  LDC R114, c[0x0][0x248] ;  /* 0x00009200ff727b82 */ /* 0x000e220000000800 */
[-C--:B------:R-:W-:Y:S02]  /*87a0*/  LEA.HI.X.SX32 R19, R25, R123.reuse, 0x1, P0 ;  /* 0x0000007b19137211 */ /* 0x080fe400000f0eff */
[-C--:B------:R-:W-:Y:S02]  /*87b0*/  IADD3 R20, P0, R233, R122.reuse, RZ ;  /* 0x0000007ae9147210 */ /* 0x080fe40007f1e0ff */
[-C--:B------:R-:W-:Y:S01]  /*87c0*/  LEA.HI.X.SX32 R25, R33, R123.reuse, 0x1, P2 ;  /* 0x0000007b21197211 */ /* 0x080fe200010f0eff */
[----:B------:R-:W4:Y:S01]  /*87d0*/  LDG.E.U16 R18, desc[UR4][R18.64] ;  /* 0x0000000412127981 */ /* 0x000f22000c1e1500 */
[-C--:B------:R-:W-:Y:S01]  /*87e0*/  LEA.HI.X.SX32 R21, R31, R123.reuse, 0x1, P0 ;  /* 0x0000007b1f157211 */ /* 0x080fe200000f0eff */
[----:B------:R-:W-:Y:S01]  /*87f0*/  IMAD R31, R27, 0xf7, RZ ;  /* 0x000000f71b1f7824 */ /* 0x000fe200078e02ff */
[-C--:B------:R-:W-:Y:S01]  /*8800*/  IADD3 R22, P1, R199, R122.reuse, RZ ;  /* 0x0000007ac7167210 */ /* 0x080fe20007f3e0ff */
[----:B------:R-:W0:Y:S01]  /*8810*/  LDC R107, c[0x0][0x248] ;  /* 0x00009200ff6b7b82 */ /* 0x000e220000000800 */
[----:B------:R-:W-:Y:S01]  /*8820*/  IADD3 R32, P0, R243, R122, RZ ;  /* 0x0000007af3207210 */ /* 0x000fe20007f1e0ff */
[----:B------:R-:W4:Y:S01]  /*8830*/  LDG.E.U16 R20, desc[UR4][R20.64] ;  /* 0x0000000414147981 */ /* 0x000f22000c1e1500 */
[----:B------:R-:W-:-:S03]  /*8840*/  LEA.HI.X.SX32 R23, R23, R123, 0x1, P1 ;  /* 0x0000007b17177211 */ /* 0x000fc600008f0eff */
[----:B------:R5:W4:Y:S01]  /*8850*/  LDG.E.U16 R19, desc[UR4][R28.64] ;  /* 0x000000041c137981 */ /* 0x000b22000c1e1500 */
[-C--:B------:R-:W-:Y:S01]  /*8860*/  LEA.HI.X.SX32 R33, R31, R123.reuse, 0x1, P0 ;  /* 0x0000007b1f217211 */ /* 0x080fe200000f0eff */
[----:B------:R-:W0:Y:S01]  /*8870*/  LDC R112, c[0x0][0x248] ;  /* 0x00009200ff707b82 */ /* 0x000e220000000800 */
[-C--:B------:R-:W-:Y:S01]  /*8880*/  IADD3 R30, P2, R205, R122.reuse, RZ ;  /* 0x0000007acd1e7210 */ /* 0x080fe20007f5e0ff */
[----:B------:R-:W4:Y:S04]  /*8890*/  LDG.E.U16 R22, desc[UR4][R22.64] ;  /* 0x0000000416167981 */ /* 0x000f28000c1e1500 */
[----:B------:R1:W4:Y:S01]  /*88a0*/  LDG.E.U16 R21, desc[UR4][R24.64] ;  /* 0x0000000418157981 */ /* 0x000322000c1e1500 */
[----:B-----5:R-:W-:Y:S01]  /*88b0*/  IMAD R29, R27, 0xfb, RZ ;  /* 0x000000fb1b1d7824 */ /* 0x020fe200078e02ff */
[-C--:B------:R-:W-:Y:S01]  /*88c0*/  IADD3 R28, P0, R239, R122.reuse, RZ ;  /* 0x0000007aef1c7210 */ /* 0x080fe20007f1e0ff */
[----:B------:R-:W5:Y:S01]  /*88d0*/  LDC R115, c[0x0][0x248] ;  /* 0x00009200ff737b82 */ /* 0x000f620000000800 */
[----:B------:R-:W-:Y:S01]  /*88e0*/  LEA.HI.X.SX32 R31, R26, R123, 0x1, P2 ;  /* 0x0000007b1a1f7211 */ /* 0x000fe200010f0eff */
[----:B------:R1:W4:Y:S02]  /*88f0*/  LDG.E.U16 R23, desc[UR4][R32.64] ;  /* 0x0000000420177981 */ /* 0x000324000c1e1500 */
[----:B-1----:R-:W-:-:S04]  /*8900*/  IADD3 R24, P1, R241, R122, RZ ;  /* 0x0000007af1187210 */ /* 0x002fc80007f3e0ff */
[----:B------:R-:W1:Y:S01]  /*8910*/  LDC R118, c[0x0][0x248] ;  /* 0x00009200ff767b82 */ /* 0x000e620000000800 */
[-C--:B------:R-:W-:Y:S02]  /*8920*/  LEA.HI.X.SX32 R25, R29, R123.reuse, 0x1, P1 ;  /* 0x0000007b1d197211 */ /* 0x080fe400008f0eff */
[----:B------:R-:W-:Y:S01]  /*8930*/  LEA.HI.X.SX32 R29, R39, R123, 0x1, P0 ;  /* 0x0000007b271d7211 */ /* 0x000fe200000f0eff */
[----:B------:R-:W-:Y:S02]  /*8940*/  IMAD R33, R27, 0x103, RZ ;  /* 0x000001031b217824 */ /* 0x000fe400078e02ff */
[----:B------:R-:W4:Y:S02]  /*8950*/  LDG.E.U16 R24, desc[UR4][R24.64] ;  /* 0x0000000418187981 */ /* 0x000f24000c1e1500 */
[----:B------:R-:W0:Y:S01]  /*8960*/  LDC R39, c[0x0][0x248] ;  /* 0x00009200ff277b82 */ /* 0x000e220000000800 */
[-C--:B------:R-:W-:Y:S01]  /*8970*/  IADD3 R34, P0, R43, R122.reuse, RZ ;  /* 0x0000007a2b227210 */ /* 0x080fe20007f1e0ff */
[----:B------:R5:W4:Y:S06]  /*8980*/  LDG.E.U16 R26, desc[UR4][R28.64] ;  /* 0x000000041c1a7981 */ /* 0x000b2c000c1e1500 */
[----:B------:R-:W1:Y:S01]  /*8990*/  LDC R43, c[0x0][0x248] ;  /* 0x00009200ff2b7b82 */ /* 0x000e620000000800 */
[----:B------:R5:W4:Y:S02]  /*89a0*/  LDG.E.U16 R25, desc[UR4][R30.64] ;  /* 0x000000041e197981 */ /* 0x000b24000c1e1500 */
[----:B-----5:R-:W-:Y:S01]  /*89b0*/  IMAD R29, R35, 0x20e, RZ ;  /* 0x0000020e231d7824 */ /* 0x020fe200078e02ff */
[----:B------:R-:W-:-:S02]  /*89c0*/  IADD3 R28, P1, R47, R122, RZ ;  /* 0x0000007a2f1c7210 */ /* 0x000fc40007f3e0ff */
[-C--:B------:R-:W-:Y:S01]  /*89d0*/  LEA.HI.X.SX32 R35, R33, R123.reuse, 0x1, P0 ;  /* 0x0000007b21237211 */ /* 0x080fe200000f0eff */
[C---:B------:R-:W-:Y:S01]  /*89e0*/  IMAD R33, R27.reuse, 0x107, RZ ;  /* 0x000001071b217824 */ /* 0x040fe200078e02ff */
[----:B------:R-:W5:Y:S01]  /*89f0*/  LDC R121, c[0x0][0x248] ;  /* 0x00009200ff797b82 */ /* 0x000f620000000800 */
[----:B------:R-:W-:Y:S01]  /*8a00*/  IMAD R31, R27, 0x105, RZ ;  /* 0x000001051b1f7824 */ /* 0x000fe200078e02ff */
[-C--:B------:R-:W-:Y:S01]  /*8a10*/  IADD3 R30, P2, R51, R122.reuse, RZ ;  /* 0x0000007a331e7210 */ /* 0x080fe20007f5e0ff */
[----:B------:R-:W-:Y:S01]  /*8a20*/  IMAD R47, R41, 0x216, RZ ;  /* 0x00000216292f7824 */ /* 0x000fe200078e02ff */
[-C--:B------:R-:W-:Y:S01]  /*8a30*/  IADD3 R32, P0, R29, R122.reuse, RZ ;  /* 0x0000007a1d207210 */ /* 0x080fe20007f1e0ff */
[----:B------:R0:W4:Y:S01]  /*8a40*/  LDG.E.U16 R27, desc[UR4][R34.64] ;  /* 0x00000004221b7981 */ /* 0x000122000c1e1500 */
[-C--:B------:R-:W-:Y:S02]  /*8a50*/  LEA.HI.X.SX32 R29, R129, R123.reuse, 0x1, P1 ;  /* 0x0000007b811d7211 */ /* 0x080fe400008f0eff */
[-C--:B------:R-:W-:Y:S01]  /*8a60*/  LEA.HI.X.SX32 R31, R31, R123.reuse, 0x1, P2 ;  /* 0x0000007b1f1f7211 */ /* 0x080fe200010f0eff */
[----:B------:R-:W5:Y:S01]  /*8a70*/  LDC R41, c[0x0][0x248] ;  /* 0x00009200ff297b82 */ /* 0x000f620000000800 */
[----:B------:R-:W-:Y:S01]  /*8a80*/  LEA.HI.X.SX32 R33, R33, R123, 0x1, P0 ;  /* 0x0000007b21217211 */ /* 0x000fe200000f0eff */
[----:B------:R-:W4:Y:S01]  /*8a90*/  LDG.E.U16 R28, desc[UR4][R28.64] ;  /* 0x000000041c1c7981 */ /* 0x000f22000c1e1500 */
[----:B0-----:R-:W-:Y:S01]  /*8aa0*/  IMAD R35, R38, 0x10b, RZ ;  /* 0x0000010b26237824 */ /* 0x001fe200078e02ff */
[----:B------:R-:W-:Y:S01]  /*8ab0*/  IADD3 R38, P0, R47, R122, RZ ;  /* 0x0000007a2f267210 */ /* 0x000fe20007f1e0ff */
[----:B------:R-:W-:-:S03]  /*8ac0*/  IMAD R51, R46, 0x218, RZ ;  /* 0x000002182e337824 */ /* 0x000fc600078e02ff */
[----:B------:R-:W0:Y:S01]  /*8ad0*/  LDC R47, c[0x0][0x248] ;  /* 0x00009200ff2f7b82 */ /* 0x000e220000000800 */
[----:B------:R1:W4:Y:S02]  /*8ae0*/  LDG.E.U16 R29, desc[UR4][R30.64] ;  /* 0x000000041e1d7981 */ /* 0x000324000c1e1500 */
[----:B-1----:R-:W-:-:S05]  /*8af0*/  IMAD R43, R43, 0x21e, RZ ;  /* 0x0000021e2b2b7824 */ /* 0x002fca00078e02ff */
[----:B------:R-:W1:Y:S01]  /*8b00*/  LDC R46, c[0x0][0x248] ;  /* 0x00009200ff2e7b82 */ /* 0x000e620000000800 */
[----:B------:R-:W-:Y:S01]  /*8b10*/  IMAD R31, R39, 0x21a, RZ ;  /* 0x0000021a271f7824 */ /* 0x000fe200078e02ff */
[----:B------:R-:W-:Y:S01]  /*8b20*/  LEA.HI.X.SX32 R39, R35, R123, 0x1, P0 ;  /* 0x0000007b23277211 */ /* 0x000fe200000f0eff */
[----:B------:R-:W-:Y:S01]  /*8b30*/  IMAD R35, R36, 0x10d, RZ ;  /* 0x0000010d24237824 */ /* 0x000fe200078e02ff */
[----:B------:R5:W4:Y:S04]  /*8b40*/  LDG.E.U16 R30, desc[UR4][R32.64] ;  /* 0x00000004201e7981 */ /* 0x000b28000c1e1500 */
[----:B------:R-:W2:Y:S01]  /*8b50*/  LDC R129, c[0x0][0x248] ;  /* 0x00009200ff817b82 */ /* 0x000ea20000000800 */
[-C--:B------:R-:W-:Y:S02]  /*8b60*/  IADD3 R36, P0, R31, R122.reuse, RZ ;  /* 0x0000007a1f247210 */ /* 0x080fe40007f1e0ff */
[----:B------:R0:W4:Y:S05]  /*8b70*/  LDG.E.U16 R31, desc[UR4][R38.64] ;  /* 0x00000004261f7981 */ /* 0x00012a000c1e1500 */
[----:B------:R-:W3:Y:S01]  /*8b80*/  LDC R119, c[0x0][0x248] ;  /* 0x00009200ff777b82 */ /* 0x000ee20000000800 */
[----:B-----5:R-:W-:-:S07]  /*8b90*/  IADD3 R32, P1, R51, R122, RZ ;  /* 0x0000007a33207210 */ /* 0x020fce0007f3e0ff */
[----:B0-----:R-:W0:Y:S08]  /*8ba0*/  LDC R38, c[0x0][0x248] ;  /* 0x00009200ff267b82 */ /* 0x001e300000000800 */
[----:B------:R-:W5:Y:S01]  /*8bb0*/  LDC R51, c[0x0][0x248] ;  /* 0x00009200ff337b82 */ /* 0x000f620000000800 */
[-C--:B------:R-:W-:Y:S02]  /*8bc0*/  IADD3 R34, P2, R45, R122.reuse, RZ ;  /* 0x0000007a2d227210 */ /* 0x080fe40007f5e0ff */
[-C--:B------:R-:W-:Y:S01]  /*8bd0*/  LEA.HI.X.SX32 R33, R37, R123.reuse, 0x1, P1 ;  /* 0x0000007b25217211 */ /* 0x080fe200008f0eff */
[----:B------:R-:W-:Y:S01]  /*8be0*/  IMAD R39, R42, 0x10f, RZ ;  /* 0x0000010f2a277824 */ /* 0x000fe200078e02ff */
[-C--:B------:R-:W-:Y:S01]  /*8bf0*/  LEA.HI.X.SX32 R37, R35, R123.reuse, 0x1, P0 ;  /* 0x0000007b23257211 */ /* 0x080fe200000f0eff */
[----:B------:R-:W-:Y:S01]  /*8c00*/  IMAD R41, R41, 0x22a, RZ ;  /* 0x0000022a29297824 */ /* 0x000fe200078e02ff */
[----:B------:R-:W-:Y:S01]  /*8c10*/  IADD3 R42, P0, R43, R122, RZ ;  /* 0x0000007a2b2a7210 */ /* 0x000fe20007f1e0ff */
[----:B------:R-:W4:Y:S01]  /*8c20*/  LDG.E.U16 R32, desc[UR4][R32.64] ;  /* 0x0000000420207981 */ /* 0x000f22000c1e1500 */
[-C--:B------:R-:W-:Y:S01]  /*8c30*/  LEA.HI.X.SX32 R35, R40, R123.reuse, 0x1, P2 ;  /* 0x0000007b28237211 */ /* 0x080fe200010f0eff */
[----:B------:R-:W1:Y:S01]  /*8c40*/  LDC R45, c[0x0][0x248] ;  /* 0x00009200ff2d7b82 */ /* 0x000e620000000800 */
[----:B------:R-:W-:-:S03]  /*8c50*/  LEA.HI.X.SX32 R43, R39, R123, 0x1, P0 ;  /* 0x0000007b272b7211 */ /* 0x000fc600000f0eff */
[----:B------:R0:W4:Y:S02]  /*8c60*/  LDG.E.U16 R34, desc[UR4][R34.64] ;  /* 0x0000000422227981 */ /* 0x000124000c1e1500 */
[----:B0-----:R-:W-:Y:S02]  /*8c70*/  IMAD R39, R38, 0x115, RZ ;  /* 0x0000011526277824 */ /* 0x001fe400078e02ff */
[----:B------:R0:W4:Y:S01]  /*8c80*/  LDG.E.U16 R33, desc[UR4][R36.64] ;  /* 0x0000000424217981 */ /* 0x000122000c1e1500 */
[-C--:B------:R-:W-:Y:S01]  /*8c90*/  IADD3 R38, P0, R41, R122.reuse, RZ ;  /* 0x0000007a29267210 */ /* 0x080fe20007f1e0ff */
[----:B------:R-:W3:Y:S01]  /*8ca0*/  LDC R116, c[0x0][0x248] ;  /* 0x00009200ff747b82 */ /* 0x000ee20000000800 */
[----:B------:R-:W-:Y:S02]  /*8cb0*/  IMAD R35, R50, 0x113, RZ ;  /* 0x0000011332237824 */ /* 0x000fe400078e02ff */
[----:B0-----:R-:W-:Y:S01]  /*8cc0*/  IMAD R37, R56, 0x228, RZ ;  /* 0x0000022838257824 */ /* 0x001fe200078e02ff */
[----:B------:R-:W-:Y:S01]  /*8cd0*/  IADD3 R36, P1, R55, R122, RZ ;  /* 0x0000007a37247210 */ /* 0x000fe20007f3e0ff */
[----:B-----5:R-:W-:Y:S01]  /*8ce0*/  IMAD R61, R51, 0x22c, RZ ;  /* 0x0000022c333d7824 */ /* 0x020fe200078e02ff */
[----:B------:R-:W-:-:S02]  /*8cf0*/  LEA.HI.X.SX32 R39, R39, R123, 0x1, P0 ;  /* 0x0000007b27277211 */ /* 0x000fc400000f0eff */
[----:B------:R-:W0:Y:S01]  /*8d00*/  LDC R56, c[0x0][0x248] ;  /* 0x00009200ff387b82 */ /* 0x000e220000000800 */
[-C--:B------:R-:W-:Y:S02]  /*8d10*/  IADD3 R40, P2, R37, R122.reuse, RZ ;  /* 0x0000007a25287210 */ /* 0x080fe40007f5e0ff */
[-C--:B------:R-:W-:Y:S01]  /*8d20*/  LEA.HI.X.SX32 R37, R35, R123.reuse, 0x1, P1 ;  /* 0x0000007b23257211 */ /* 0x080fe200008f0eff */
[----:B------:R1:W5:Y:S01]  /*8d30*/  LDG.E.U16 R38, desc[UR4][R38.64] ;  /* 0x0000000426267981 */ /* 0x000362000c1e1500 */
[----:B------:R-:W-:Y:S01]  /*8d40*/  LEA.HI.X.SX32 R41, R215, R123, 0x1, P2 ;  /* 0x0000007bd7297211 */ /* 0x000fe200010f0eff */
[----:B------:R-:W-:Y:S02]  /*8d50*/  IMAD R55, R54, 0x22e, RZ ;  /* 0x0000022e36377824 */ /* 0x000fe400078e02ff */
[----:B------:R-:W5:Y:S01]  /*8d60*/  LDG.E.U16 R36, desc[UR4][R36.64] ;  /* 0x0000000424247981 */ /* 0x000f62000c1e1500 */
[----:B------:R-:W2:Y:S03]  /*8d70*/  LDC R50, c[0x0][0x248] ;  /* 0x00009200ff327b82 */ /* 0x000ea60000000800 */
[----:B------:R1:W5:Y:S02]  /*8d80*/  LDG.E.U16 R35, desc[UR4][R42.64] ;  /* 0x000000042a237981 */ /* 0x000364000c1e1500 */
[----:B-1----:R-:W-:Y:S01]  /*8d90*/  IMAD R39, R46, 0x117, RZ ;  /* 0x000001172e277824 */ /* 0x002fe200078e02ff */
[----:B------:R-:W-:-:S02]  /*8da0*/  IADD3 R46, P0, R61, R122, RZ ;  /* 0x0000007a3d2e7210 */ /* 0x000fc40007f1e0ff */
[----:B------:R-:W1:Y:S01]  /*8db0*/  LDC R51, c[0x0][0x248] ;  /* 0x00009200ff337b82 */ /* 0x000e620000000800 */
[----:B------:R3:W5:Y:S01]  /*8dc0*/  LDG.E.U16 R37, desc[UR4][R40.64] ;  /* 0x0000000428257981 */ /* 0x000762000c1e1500 */
[----:B------:R-:W-:Y:S02]  /*8dd0*/  IMAD R43, R52, 0x238, RZ ;  /* 0x00000238342b7824 */ /* 0x000fe400078e02ff */
[----:B------:R-:W-:-:S04]  /*8de0*/  IMAD R45, R45, 0x11b, RZ ;  /* 0x0000011b2d2d7824 */ /* 0x000fc800078e02ff */
[----:B------:R-:W2:Y:S01]  /*8df0*/  LDC R54, c[0x0][0x248] ;  /* 0x00009200ff367b82 */ /* 0x000ea20000000800 */
[----:B---3--:R-:W-:Y:S01]  /*8e00*/  IMAD R41, R47, 0x236, RZ ;  /* 0x000002362f297824 */ /* 0x008fe200078e02ff */
[-C--:B------:R-:W-:Y:S02]  /*8e10*/  IADD3 R40, P1, R55, R122.reuse, RZ ;  /* 0x0000007a37287210 */ /* 0x080fe40007f3e0ff */
[-C--:B------:R-:W-:Y:S02]  /*8e20*/  LEA.HI.X.SX32 R47, R44, R123.reuse, 0x1, P0 ;  /* 0x0000007b2c2f7211 */ /* 0x080fe400000f0eff */
[-C--:B------:R-:W-:Y:S01]  /*8e30*/  IADD3 R44, P0, R41, R122.reuse, RZ ;  /* 0x0000007a292c7210 */ /* 0x080fe20007f1e0ff */
[----:B0-----:R-:W-:Y:S01]  /*8e40*/  IMAD R56, R56, 0x23a, RZ ;  /* 0x0000023a38387824 */ /* 0x001fe200078e02ff */
[----:B------:R-:W-:Y:S01]  /*8e50*/  LEA.HI.X.SX32 R41, R39, R123, 0x1, P1 ;  /* 0x0000007b27297211 */ /* 0x000fe200008f0eff */
[----:B------:R-:W0:Y:S01]  /*8e60*/  LDC R55, c[0x0][0x248] ;  /* 0x00009200ff377b82 */ /* 0x000e220000000800 */
[----:B------:R3:W5:Y:S01]  /*8e70*/  LDG.E.U16 R39, desc[UR4][R46.64] ;  /* 0x000000042e277981 */ /* 0x000762000c1e1500 */
[----:B------:R-:W-:-:S02]  /*8e80*/  IADD3 R42, P2, R43, R122, RZ ;  /* 0x0000007a2b2a7210 */ /* 0x000fc40007f5e0ff */
[-C--:B------:R-:W-:Y:S01]  /*8e90*/  LEA.HI.X.SX32 R45, R45, R123.reuse, 0x1, P0 ;  /* 0x0000007b2d2d7211 */ /* 0x080fe200000f0eff */
[----:B------:R-:W5:Y:S03]  /*8ea0*/  LDG.E.U16 R40, desc[UR4][R40.64] ;  /* 0x0000000428287981 */ /* 0x000f66000c1e1500 */
[----:B------:R-:W0:Y:S08]  /*8eb0*/  LDC R52, c[0x0][0x248] ;  /* 0x00009200ff347b82 */ /* 0x000e300000000800 */
[----:B---3--:R-:W3:Y:S01]  /*8ec0*/  LDC R46, c[0x0][0x248] ;  /* 0x00009200ff2e7b82 */ /* 0x008ee20000000800 */
[----:B------:R-:W-:Y:S01]  /*8ed0*/  LEA.HI.X.SX32 R43, R48, R123, 0x1, P2 ;  /* 0x0000007b302b7211 */ /* 0x000fe200010f0eff */
[----:B------:R1:W5:Y:S04]  /*8ee0*/  LDG.E.U16 R41, desc[UR4][R44.64] ;  /* 0x000000042c297981 */ /* 0x000368000c1e1500 */
[----:B------:R2:W5:Y:S01]  /*8ef0*/  LDG.E.U16 R42, desc[UR4][R42.64] ;  /* 0x000000042a2a7981 */ /* 0x000562000c1e1500 */
[-C--:B------:R-:W-:Y:S01]  /*8f00*/  IADD3 R48, P2, R65, R122.reuse, RZ ;  /* 0x0000007a41307210 */ /* 0x080fe20007f5e0ff */
[----:B------:R-:W0:Y:S01]  /*8f10*/  LDC R61, c[0x0][0x248] ;  /* 0x00009200ff3d7b82 */ /* 0x000e220000000800 */
[----:B-1----:R-:W-:Y:S01]  /*8f20*/  IMAD R45, R51, 0x246, RZ ;  /* 0x00000246332d7824 */ /* 0x002fe200078e02ff */
[-C--:B------:R-:W-:Y:S01]  /*8f30*/  IADD3 R44, P1, R59, R122.reuse, RZ ;  /* 0x0000007a3b2c7210 */ /* 0x080fe20007f3e0ff */
[----:B--2---:R-:W-:Y:S01]  /*8f40*/  IMAD R43, R50, 0x11d, RZ ;  /* 0x0000011d322b7824 */ /* 0x004fe200078e02ff */
[----:B------:R-:W-:-:S04]  /*8f50*/  IADD3 R50, P0, R56, R122, RZ ;  /* 0x0000007a38327210 */ /* 0x000fc80007f1e0ff */
[----:B------:R-:W1:Y:S01]  /*8f60*/  LDC R65, c[0x0][0x248] ;  /* 0x00009200ff417b82 */ /* 0x000e620000000800 */
[----:B------:R-:W-:Y:S01]  /*8f70*/  LEA.HI.X.SX32 R51, R43, R123, 0x1, P0 ;  /* 0x0000007b2b337211 */ /* 0x000fe200000f0eff */
[----:B---3--:R-:W-:Y:S01]  /*8f80*/  IMAD R47, R46, 0x123, RZ ;  /* 0x000001232e2f7824 */ /* 0x008fe200078e02ff */
[----:B------:R-:W-:-:S05]  /*8f90*/  IADD3 R46, P0, R45, R122, RZ ;  /* 0x0000007a2d2e7210 */ /* 0x000fca0007f1e0ff */
[----:B------:R-:W2:Y:S01]  /*8fa0*/  LDC R59, c[0x0][0x248] ;  /* 0x00009200ff3b7b82 */ /* 0x000ea20000000800 */
[-C--:B------:R-:W-:Y:S01]  /*8fb0*/  LEA.HI.X.SX32 R45, R49, R123.reuse, 0x1, P1 ;  /* 0x0000007b312d7211 */ /* 0x080fe200008f0eff */
[----:B0-----:R-:W-:Y:S01]  /*8fc0*/  IMAD R55, R55, 0x24a, RZ ;  /* 0x0000024a37377824 */ /* 0x001fe200078e02ff */
[-C--:B------:R-:W-:Y:S01]  /*8fd0*/  LEA.HI.X.SX32 R49, R62, R123.reuse, 0x1, P2 ;  /* 0x0000007b3e317211 */ /* 0x080fe200010f0eff */
[----:B------:R0:W3:Y:S04]  /*8fe0*/  LDG.E.U16 R43, desc[UR4][R50.64] ;  /* 0x00000004322b7981 */ /* 0x0000e8000c1e1500 */
[----:B------:R-:W1:Y:S01]  /*8ff0*/  LDC R62, c[0x0][0x248] ;  /* 0x00009200ff3e7b82 */ /* 0x000e620000000800 */
[----:B------:R-:W-:Y:S01]  /*9000*/  LEA.HI.X.SX32 R47, R47, R123, 0x1, P0 ;  /* 0x0000007b2f2f7211 */ /* 0x000fe200000f0eff */
[----:B------:R-:W3:Y:S04]  /*9010*/  LDG.E.U16 R44, desc[UR4][R44.64] ;  /* 0x000000042c2c7981 */ /* 0x000ee8000c1e1500 */
[----:B------:R0:W3:Y:S02]  /*9020*/  LDG.E.U16 R46, desc[UR4][R46.64] ;  /* 0x000000042e2e7981 */ /* 0x0000e4000c1e1500 */
[----:B------:R-:W2:Y:S02]  /*9030*/  LDC R56, c[0x0][0x248] ;  /* 0x00009200ff387b82 */ /* 0x000ea40000000800 */
[----:B------:R0:W3:Y:S02]  /*9040*/  LDG.E.U16 R45, desc[UR4][R48.64] ;  /* 0x00000004302d7981 */ /* 0x0000e4000c1e1500 */
[----:B0-----:R-:W-:-:S02]  /*9050*/  IMAD R50, R52, 0x24e, RZ ;  /* 0x0000024e34327824 */ /* 0x001fc400078e02ff */
[----:B------:R-:W-:Y:S02]  /*9060*/  IMAD R47, R54, 0x125, RZ ;  /* 0x00000125362f7824 */ /* 0x000fe400078e02ff */
[----:B------:R-:W0:Y:S01]  /*9070*/  LDC R138, c[0x0][0x248] ;  /* 0x00009200ff8a7b82 */ /* 0x000e220000000800 */
[----:B------:R-:W-:-:S07]  /*9080*/  IMAD R48, R63, 0x248, RZ ;  /* 0x000002483f307824 */ /* 0x000fce00078e02ff */
[----:B------:R-:W0:Y:S01]  /*9090*/  LDC R63, c[0x0][0x248] ;  /* 0x00009200ff3f7b82 */ /* 0x000e220000000800 */
[-C--:B------:R-:W-:Y:S02]  /*90a0*/  IADD3 R54, P0, R48, R122.reuse, RZ ;  /* 0x0000007a30367210 */ /* 0x080fe40007f1e0ff */
[-C--:B------:R-:W-:Y:S02]  /*90b0*/  IADD3 R48, P1, R55, R122.reuse, RZ ;  /* 0x0000007a37307210 */ /* 0x080fe40007f3e0ff */
[-C--:B------:R-:W-:Y:S02]  /*90c0*/  LEA.HI.X.SX32 R55, R223, R123.reuse, 0x1, P0 ;  /* 0x0000007bdf377211 */ /* 0x080fe400000f0eff */
[-C--:B------:R-:W-:Y:S01]  /*90d0*/  IADD3 R50, P0, R50, R122.reuse, RZ ;  /* 0x0000007a32327210 */ /* 0x080fe20007f1e0ff */
[----:B------:R-:W-:Y:S01]  /*90e0*/  IMAD R61, R61, 0x24c, RZ ;  /* 0x0000024c3d3d7824 */ /* 0x000fe200078e02ff */
[----:B------:R-:W4:Y:S02]  /*90f0*/  LDC R136, c[0x0][0x248] ;  /* 0x00009200ff887b82 */ /* 0x000f240000000800 */
[----:B------:R-:W-:Y:S01]  /*9100*/  LEA.HI.X.SX32 R51, R58, R123, 0x1, P0 ;  /* 0x0000007b3a337211 */ /* 0x000fe200000f0eff */
[----:B-1----:R-:W-:Y:S01]  /*9110*/  IMAD R58, R62, 0x256, RZ ;  /* 0x000002563e3a7824 */ /* 0x002fe200078e02ff */
[----:B------:R-:W-:Y:S01]  /*9120*/  IADD3 R52, P2, R61, R122, RZ ;  /* 0x0000007a3d347210 */ /* 0x000fe20007f5e0ff */
[----:B------:R-:W-:-:S02]  /*9130*/  IMAD R65, R65, 0x12b, RZ ;  /* 0x0000012b41417824 */ /* 0x000fc400078e02ff */
[----:B------:R2:W3:Y:S01]  /*9140*/  LDG.E.U16 R50, desc[UR4][R50.64] ;  /* 0x0000000432327981 */ /* 0x0004e2000c1e1500 */
[----:B------:R-:W1:Y:S01]  /*9150*/  LDC R61, c[0x0][0x248] ;  /* 0x00009200ff3d7b82 */ /* 0x000e620000000800 */
[-C--:B------:R-:W-:Y:S02]  /*9160*/  IADD3 R58, P0, R58, R122.reuse, RZ ;  /* 0x0000007a3a3a7210 */ /* 0x080fe40007f1e0ff */
[-C--:B------:R-:W-:Y:S02]  /*9170*/  LEA.HI.X.SX32 R49, R47, R123.reuse, 0x1, P1 ;  /* 0x0000007b2f317211 */ /* 0x080fe400008f0eff */
[----:B------:R2:W3:Y:S03]  /*9180*/  LDG.E.U16 R47, desc[UR4][R54.64] ;  /* 0x00000004362f7981 */ /* 0x0004e6000c1e1500 */
[----:B------:R-:W1:Y:S01]  /*9190*/  LDC R62, c[0x0][0x248] ;  /* 0x00009200ff3e7b82 */ /* 0x000e620000000800 */
[----:B--2---:R-:W-:Y:S01]  /*91a0*/  IMAD R51, R59, 0x25a, RZ ;  /* 0x0000025a3b337824 */ /* 0x004fe200078e02ff */
[-C--:B------:R-:W-:Y:S01]  /*91b0*/  LEA.HI.X.SX32 R59, R65, R123.reuse, 0x1, P0 ;  /* 0x0000007b413b7211 */ /* 0x080fe200000f0eff */
[----:B------:R-:W2:Y:S01]  /*91c0*/  LDG.E.U16 R48, desc[UR4][R48.64] ;  /* 0x0000000430307981 */ /* 0x000ea2000c1e1500 */
[----:B------:R-:W-:Y:S01]  /*91d0*/  LEA.HI.X.SX32 R53, R53, R123, 0x1, P2 ;  /* 0x0000007b35357211 */ /* 0x000fe200010f0eff */
[----:B------:R-:W-:Y:S01]  /*91e0*/  IMAD R55, R56, 0x12d, RZ ;  /* 0x0000012d38377824 */ /* 0x000fe200078e02ff */
[-C--:B------:R-:W-:Y:S01]  /*91f0*/  IADD3 R56, P0, R51, R122.reuse, RZ ;  /* 0x0000007a33387210 */ /* 0x080fe20007f1e0ff */
[----:B0-----:R-:W-:Y:S01]  /*9200*/  IMAD R63, R63, 0x25c, RZ ;  /* 0x0000025c3f3f7824 */ /* 0x001fe200078e02ff */
[----:B------:R0:W2:Y:S01]  /*9210*/  LDG.E.U16 R51, desc[UR4][R58.64] ;  /* 0x000000043a337981 */ /* 0x0000a2000c1e1500 */
[----:B------:R-:W-:Y:S01]  /*9220*/  IMAD R129, R129, 0x134, RZ ;  /* 0x0000013481817824 */ /* 0x000fe200078e02ff */
[----:B------:R-:W4:Y:S02]  /*9230*/  LDC R65, c[0x0][0x248] ;  /* 0x00009200ff417b82 */ /* 0x000f240000000800 */
[----:B------:R0:W2:Y:S06]  /*9240*/  LDG.E.U16 R49, desc[UR4][R52.64] ;  /* 0x0000000434317981 */ /* 0x0000ac000c1e1500 */
[----:B0-----:R-:W0:Y:S01]  /*9250*/  LDC R58, c[0x0][0x248] ;  /* 0x00009200ff3a7b82 */ /* 0x001e220000000800 */
[----:B------:R-:W-:-:S07]  /*9260*/  IADD3 R52, P1, R66, R122, RZ ;  /* 0x0000007a42347210 */ /* 0x000fce0007f3e0ff */
[----:B------:R-:W4:Y:S01]  /*9270*/  LDC R66, c[0x0][0x248] ;  /* 0x00009200ff427b82 */ /* 0x000f220000000800 */
[-C--:B------:R-:W-:Y:S02]  /*9280*/  IADD3 R54, P2, R63, R122.reuse, RZ ;  /* 0x0000007a3f367210 */ /* 0x080fe40007f5e0ff */
[-C--:B------:R-:W-:Y:S01]  /*9290*/  LEA.HI.X.SX32 R53, R57, R123.reuse, 0x1, P1 ;  /* 0x0000007b39357211 */ /* 0x080fe200008f0eff */
[----:B-1----:R-:W-:Y:S01]  /*92a0*/  IMAD R61, R61, 0x266, RZ ;  /* 0x000002663d3d7824 */ /* 0x002fe200078e02ff */
[-C--:B------:R-:W-:Y:S02]  /*92b0*/  LEA.HI.X.SX32 R57, R55, R123.reuse, 0x1, P0 ;  /* 0x0000007b37397211 */ /* 0x080fe400000f0eff */
[-C--:B------:R-:W-:Y:S01]  /*92c0*/  LEA.HI.X.SX32 R55, R60, R123.reuse, 0x1, P2 ;  /* 0x0000007b3c377211 */ /* 0x080fe200010f0eff */
[----:B------:R-:W-:Y:S01]  /*92d0*/  IMAD R60, R62, 0x268, RZ ;  /* 0x000002683e3c7824 */ /* 0x000fe200078e02ff */
[----:B------:R-:W2:Y:S01]  /*92e0*/  LDG.E.U16 R52, desc[UR4][R52.64] ;  /* 0x0000000434347981 */ /* 0x000ea2000c1e1500 */
[-C--:B------:R-:W-:Y:S01]  /*92f0*/  IADD3 R62, P0, R70, R122.reuse, RZ ;  /* 0x0000007a463e7210 */ /* 0x080fe20007f1e0ff */
[----:B------:R-:W-:Y:S01]  /*9300*/  IMAD R138, R138, 0x184, RZ ;  /* 0x000001848a8a7824 */ /* 0x000fe200078e02ff */
[----:B------:R-:W1:Y:S01]  /*9310*/  LDC R70, c[0x0][0x248] ;  /* 0x00009200ff467b82 */ /* 0x000e620000000800 */
[-C--:B------:R-:W-:Y:S01]  /*9320*/  IADD3 R60, P2, R60, R122.reuse, RZ ;  /* 0x0000007a3c3c7210 */ /* 0x080fe20007f5e0ff */
[----:B------:R-:W2:Y:S04]  /*9330*/  LDG.E.U16 R54, desc[UR4][R54.64] ;  /* 0x0000000436367981 */ /* 0x000ea8000c1e1500 */
[----:B------:R0:W2:Y:S01]  /*9340*/  LDG.E.U16 R53, desc[UR4][R56.64] ;  /* 0x0000000438357981 */ /* 0x0000a2000c1e1500 */
[----:B------:R-:W-:Y:S01]  /*9350*/  LEA.HI.X.SX32 R63, R72, R123, 0x1, P0 ;  /* 0x0000007b483f7211 */ /* 0x000fe200000f0eff */
[----:B0-----:R-:W-:Y:S01]  /*9360*/  IMAD R59, R58, 0x135, RZ ;  /* 0x000001353a3b7824 */ /* 0x001fe200078e02ff */
[-C--:B------:R-:W-:Y:S01]  /*9370*/  IADD3 R58, P0, R74, R122.reuse, RZ ;  /* 0x0000007a4a3a7210 */ /* 0x080fe20007f1e0ff */
[----:B------:R-:W0:Y:S02]  /*9380*/  LDC R72, c[0x0][0x248] ;  /* 0x00009200ff487b82 */ /* 0x000e240000000800 */
[----:B------:R4:W2:Y:S01]  /*9390*/  LDG.E.U16 R55, desc[UR4][R62.64] ;  /* 0x000000043e377981 */ /* 0x0008a2000c1e1500 */
[----:B------:R-:W-:-:S02]  /*93a0*/  IADD3 R56, P1, R61, R122, RZ ;  /* 0x0000007a3d387210 */ /* 0x000fc40007f3e0ff */
[----:B------:R-:W-:-:S03]  /*93b0*/  LEA.HI.X.SX32 R61, R129, R123, 0x1, P2 ;  /* 0x0000007b813d7211 */ /* 0x000fc600010f0eff */
[----:B------:R-:W1:Y:S01]  /*93c0*/  LDC R74, c[0x0][0x248] ;  /* 0x00009200ff4a7b82 */ /* 0x000e620000000800 */
[-C--:B------:R-:W-:Y:S02]  /*93d0*/  LEA.HI.X.SX32 R57, R71, R123.reuse, 0x1, P1 ;  /* 0x0000007b47397211 */ /* 0x080fe400008f0eff */
[----:B------:R-:W-:-:S03]  /*93e0*/  LEA.HI.X.SX32 R59, R59, R123, 0x1, P0 ;  /* 0x0000007b3b3b7211 */ /* 0x000fc600000f0eff */
[----:B------:R-:W2:Y:S02]  /*93f0*/  LDG.E.U16 R56, desc[UR4][R56.64] ;  /* 0x0000000438387981 */ /* 0x000ea4000c1e1500 */
[----:B------:R-:W1:Y:S02]  /*9400*/  LDC R71, c[0x0][0x248] ;  /* 0x00009200ff477b82 */ /* 0x000e640000000800 */
[----:B------:R-:W2:Y:S04]  /*9410*/  LDG.E.U16 R58, desc[UR4][R58.64] ;  /* 0x000000043a3a7981 */ /* 0x000ea8000c1e1500 */
[----:B------:R4:W2:Y:S02]  /*9420*/  LDG.E.U16 R57, desc[UR4][R60.64] ;  /* 0x000000043c397981 */ /* 0x0008a4000c1e1500 */
[----:B----4-:R-:W-:Y:S01]  /*9430*/  IMAD R63, R79, 0x13b, RZ ;  /* 0x0000013b4f3f7824 */ /* 0x010fe200078e02ff */
[----:B------:R-:W4:Y:S01]  /*9440*/  LDC R129, c[0x0][0x248] ;  /* 0x00009200ff817b82 */ /* 0x000f220000000800 */
[----:B------:R-:W-:Y:S01]  /*9450*/  IMAD R60, R66, 0x26e, RZ ;  /* 0x0000026e423c7824 */ /* 0x000fe200078e02ff */
[----:B------:R-:W-:-:S06]  /*9460*/  IADD3 R66, P0, R67, R122, RZ ;  /* 0x0000007a43427210 */ /* 0x000fcc0007f1e0ff */
[----:B------:R-:W4:Y:S01]  /*9470*/  LDC R79, c[0x0][0x248] ;  /* 0x00009200ff4f7b82 */ /* 0x000f220000000800 */
[----:B------:R-:W-:Y:S01]  /*9480*/  LEA.HI.X.SX32 R67, R64, R123, 0x1, P0 ;  /* 0x0000007b40437211 */ /* 0x000fe200000f0eff */
[----:B------:R-:W-:-:S04]  /*9490*/  IMAD R65, R65, 0x137, RZ ;  /* 0x0000013741417824 */ /* 0x000fc800078e02ff */
[----:B------:R0:W2:Y:S01]  /*94a0*/  LDG.E.U16 R59, desc[UR4][R66.64] ;  /* 0x00000004423b7981 */ /* 0x0000a2000c1e1500 */
[-C--:B------:R-:W-:Y:S01]  /*94b0*/  IADD3 R62, P2, R75, R122.reuse, RZ ;  /* 0x0000007a4b3e7210 */ /* 0x080fe20007f5e0ff */
[----:B------:R-:W5:Y:S01]  /*94c0*/  LDC R131, c[0x0][0x248] ;  /* 0x00009200ff837b82 */ /* 0x000f620000000800 */
[-C--:B------:R-:W-:Y:S02]  /*94d0*/  IADD3 R60, P1, R60, R122.reuse, RZ ;  /* 0x0000007a3c3c7210 */ /* 0x080fe40007f3e0ff */
[----:B------:R-:W-:-:S05]  /*94e0*/  IADD3 R64, P0, R76, R122, RZ ;  /* 0x0000007a4c407210 */ /* 0x000fca0007f1e0ff */
[----:B0-----:R-:W0:Y:S01]  /*94f0*/  LDC R66, c[0x0][0x248] ;  /* 0x00009200ff427b82 */ /* 0x001e220000000800 */
[-C--:B------:R-:W-:Y:S02]  /*9500*/  LEA.HI.X.SX32 R61, R65, R123.reuse, 0x1, P1 ;  /* 0x0000007b413d7211 */ /* 0x080fe400008f0eff */
[----:B------:R-:W-:-:S05]  /*9510*/  LEA.HI.X.SX32 R65, R63, R123, 0x1, P0 ;  /* 0x0000007b3f417211 */ /* 0x000fca00000f0eff */
[----:B------:R-:W5:Y:S01]  /*9520*/  LDC R75, c[0x0][0x248] ;  /* 0x00009200ff4b7b82 */ /* 0x000f620000000800 */
[----:B------:R-:W-:Y:S01]  /*9530*/  LEA.HI.X.SX32 R63, R68, R123, 0x1, P2 ;  /* 0x0000007b443f7211 */ /* 0x000fe200010f0eff */
[----:B------:R-:W-:Y:S01]  /*9540*/  IMAD R72, R72, 0x27a, RZ ;  /* 0x0000027a48487824 */ /* 0x000fe200078e02ff */
[----:B------:R-:W2:Y:S01]  /*9550*/  LDG.E.U16 R60, desc[UR4][R60.64] ;  /* 0x000000043c3c7981 */ /* 0x000ea2000c1e1500 */
[----:B-1----:R-:W-:-:S03]  /*9560*/  IMAD R71, R71, 0x27c, RZ ;  /* 0x0000027c47477824 */ /* 0x002fc600078e02ff */
[----:B------:R1:W2:Y:S01]  /*9570*/  LDG.E.U16 R62, desc[UR4][R62.64] ;  /* 0x000000043e3e7981 */ /* 0x0002a2000c1e1500 */
[----:B------:R-:W-:Y:S01]  /*9580*/  IMAD R68, R70, 0x27e, RZ ;  /* 0x0000027e46447824 */ /* 0x000fe200078e02ff */
[----:B------:R-:W-:Y:S01]  /*9590*/  IADD3 R70, P0, R72, R122, RZ ;  /* 0x0000007a48467210 */ /* 0x000fe20007f1e0ff */
[----:B------:R-:W-:Y:S01]  /*95a0*/  IMAD R74, R74, 0x13d, RZ ;  /* 0x0000013d4a4a7824 */ /* 0x000fe200078e02ff */
[----:B------:R-:W5:Y:S01]  /*95b0*/  LDC R76, c[0x0][0x248] ;  /* 0x00009200ff4c7b82 */ /* 0x000f620000000800 */
[----:B------:R4:W2:Y:S01]  /*95c0*/  LDG.E.U16 R61, desc[UR4][R64.64] ;  /* 0x00000004403d7981 */ /* 0x0008a2000c1e1500 */
[----:B-1----:R-:W-:-:S06]  /*95d0*/  IMAD R63, R78, 0x13f, RZ ;  /* 0x0000013f4e3f7824 */ /* 0x002fcc00078e02ff */
[----:B------:R-:W1:Y:S01]  /*95e0*/  LDC R78, c[0x0][0x248] ;  /* 0x00009200ff4e7b82 */ /* 0x000e620000000800 */
[-C--:B------:R-:W-:Y:S01]  /*95f0*/  IADD3 R68, P2, R68, R122.reuse, RZ ;  /* 0x0000007a44447210 */ /* 0x080fe20007f5e0ff */
[----:B----4-:R-:W-:Y:S01]  /*9600*/  IMAD R65, R83, 0x286, RZ ;  /* 0x0000028653417824 */ /* 0x010fe200078e02ff */
[-C--:B------:R-:W-:Y:S01]  /*9610*/  IADD3 R64, P1, R71, R122.reuse, RZ ;  /* 0x0000007a47407210 */ /* 0x080fe20007f3e0ff */
[----:B0-----:R-:W-:Y:S01]  /*9620*/  IMAD R67, R66, 0x143, RZ ;  /* 0x0000014342437824 */ /* 0x001fe200078e02ff */
[-C--:B------:R-:W-:Y:S01]  /*9630*/  LEA.HI.X.SX32 R71, R74, R123.reuse, 0x1, P0 ;  /* 0x0000007b4a477211 */ /* 0x080fe200000f0eff */
[----:B------:R-:W-:Y:S01]  /*9640*/  IMAD R79, R79, 0x288, RZ ;  /* 0x000002884f4f7824 */ /* 0x000fe200078e02ff */
[-C--:B------:R-:W-:Y:S01]  /*9650*/  IADD3 R66, P0, R65, R122.reuse, RZ ;  /* 0x0000007a41427210 */ /* 0x080fe20007f1e0ff */
[----:B-----5:R-:W-:Y:S01]  /*9660*/  IMAD R75, R75, 0x28a, RZ ;  /* 0x0000028a4b4b7824 */ /* 0x020fe200078e02ff */
[-C--:B------:R-:W-:Y:S01]  /*9670*/  LEA.HI.X.SX32 R65, R69, R123.reuse, 0x1, P1 ;  /* 0x0000007b45417211 */ /* 0x080fe200008f0eff */
[----:B------:R-:W-:Y:S01]  /*9680*/  IMAD R129, R129, 0x144, RZ ;  /* 0x0000014481817824 */ /* 0x000fe200078e02ff */
[-C--:B------:R-:W-:Y:S01]  /*9690*/  LEA.HI.X.SX32 R69, R63, R123.reuse, 0x1, P2 ;  /* 0x0000007b3f457211 */ /* 0x080fe200010f0eff */
[----:B------:R-:W-:Y:S01]  /*96a0*/  IMAD R72, R81, 0x28c, RZ ;  /* 0x0000028c51487824 */ /* 0x000fe200078e02ff */
[----:B------:R0:W4:Y:S01]  /*96b0*/  LDG.E.U16 R63, desc[UR4][R70.64] ;  /* 0x00000004463f7981 */ /* 0x000122000c1e1500 */
[----:B------:R-:W-:Y:S01]  /*96c0*/  LEA.HI.X.SX32 R67, R67, R123, 0x1, P0 ;  /* 0x0000007b43437211 */ /* 0x000fe200000f0eff */
[----:B------:R-:W5:Y:S01]  /*96d0*/  LDC R83, c[0x0][0x248] ;  /* 0x00009200ff537b82 */ /* 0x000f620000000800 */
[-C--:B------:R-:W-:Y:S01]  /*96e0*/  IADD3 R74, P0, R79, R122.reuse, RZ ;  /* 0x0000007a4f4a7210 */ /* 0x080fe20007f1e0ff */
[----:B------:R-:W4:Y:S01]  /*96f0*/  LDG.E.U16 R64, desc[UR4][R64.64] ;  /* 0x0000000440407981 */ /* 0x000f22000c1e1500 */
[----:B------:R-:W-:-:S03]  /*9700*/  IADD3 R72, P2, R72, R122, RZ ;  /* 0x0000007a48487210 */ /* 0x000fc60007f5e0ff */
[----:B------:R1:W4:Y:S01]  /*9710*/  LDG.E.U16 R66, desc[UR4][R66.64] ;  /* 0x0000000442427981 */ /* 0x000322000c1e1500 */
[----:B0-----:R-:W-:Y:S01]  /*9720*/  IMAD R70, R85, 0x28e, RZ ;  /* 0x0000028e55467824 */ /* 0x001fe200078e02ff */
[----:B------:R-:W0:Y:S01]  /*9730*/  LDC R81, c[0x0][0x248] ;  /* 0x00009200ff517b82 */ /* 0x000e220000000800 */
[----:B------:R-:W-:Y:S01]  /*9740*/  IMAD R71, R91, 0x147, RZ ;  /* 0x000001475b477824 */ /* 0x000fe200078e02ff */
[----:B------:R1:W4:Y:S02]  /*9750*/  LDG.E.U16 R65, desc[UR4][R68.64] ;  /* 0x0000000444417981 */ /* 0x000324000c1e1500 */
[----:B-1----:R-:W-:Y:S02]  /*9760*/  IMAD R78, R78, 0x296, RZ ;  /* 0x000002964e4e7824 */ /* 0x002fe400078e02ff */
[----:B------:R-:W-:Y:S02]  /*9770*/  IMAD R67, R82, 0x145, RZ ;  /* 0x0000014552437824 */ /* 0x000fe400078e02ff */
[----:B------:R-:W1:Y:S01]  /*9780*/  LDC R85, c[0x0][0x248] ;  /* 0x00009200ff557b82 */ /* 0x000e620000000800 */
[----:B------:R-:W-:-:S02]  /*9790*/  IADD3 R68, P1, R75, R122, RZ ;  /* 0x0000007a4b447210 */ /* 0x000fc40007f3e0ff */
[----:B------:R-:W-:-:S05]  /*97a0*/  LEA.HI.X.SX32 R75, R129, R123, 0x1, P0 ;  /* 0x0000007b814b7211 */ /* 0x000fca00000f0eff */
[----:B------:R-:W5:Y:S01]  /*97b0*/  LDC R82, c[0x0][0x248] ;  /* 0x00009200ff527b82 */ /* 0x000f620000000800 */
[----:B------:R-:W-:-:S04]  /*97c0*/  IADD3 R70, P0, R70, R122, RZ ;  /* 0x0000007a46467210 */ /* 0x000fc80007f1e0ff */
[-C--:B------:R-:W-:Y:S02]  /*97d0*/  LEA.HI.X.SX32 R71, R71, R123.reuse, 0x1, P0 ;  /* 0x0000007b47477211 */ /* 0x080fe400000f0eff */
[----:B------:R-:W-:Y:S01]  /*97e0*/  IADD3 R78, P0, R78, R122, RZ ;  /* 0x0000007a4e4e7210 */ /* 0x000fe20007f1e0ff */
[----:B------:R-:W0:Y:S02]  /*97f0*/  LDC R91, c[0x0][0x248] ;  /* 0x00009200ff5b7b82 */ /* 0x000e240000000800 */
[----:B------:R1:W4:Y:S01]  /*9800*/  LDG.E.U16 R70, desc[UR4][R70.64] ;  /* 0x0000000446467981 */ /* 0x000322000c1e1500 */
[-C--:B------:R-:W-:Y:S02]  /*9810*/  LEA.HI.X.SX32 R69, R67, R123.reuse, 0x1, P1 ;  /* 0x0000007b43457211 */ /* 0x080fe400008f0eff */
[----:B------:R-:W-:Y:S01]  /*9820*/  LEA.HI.X.SX32 R73, R73, R123, 0x1, P2 ;  /* 0x0000007b49497211 */ /* 0x000fe200010f0eff */
[----:B------:R1:W4:Y:S02]  /*9830*/  LDG.E.U16 R67, desc[UR4][R74.64] ;  /* 0x000000044a437981 */ /* 0x000324000c1e1500 */
[----:B------:R-:W0:Y:S02]  /*9840*/  LDC R129, c[0x0][0x248] ;  /* 0x00009200ff817b82 */ /* 0x000e240000000800 */
[----:B------:R-:W4:Y:S01]  /*9850*/  LDG.E.U16 R68, desc[UR4][R68.64] ;  /* 0x0000000444447981 */ /* 0x000f22000c1e1500 */
[----:B-1----:R-:W-:-:S05]  /*9860*/  IMAD R71, R86, 0x14b, RZ ;  /* 0x0000014b56477824 */ /* 0x002fca00078e02ff */
[----:B------:R-:W1:Y:S01]  /*9870*/  LDC R86, c[0x0][0x248] ;  /* 0x00009200ff567b82 */ /* 0x000e620000000800 */
[----:B------:R-:W-:Y:S01]  /*9880*/  LEA.HI.X.SX32 R79, R71, R123, 0x1, P0 ;  /* 0x0000007b474f7211 */ /* 0x000fe200000f0eff */
[----:B------:R5:W4:Y:S04]  /*9890*/  LDG.E.U16 R69, desc[UR4][R72.64] ;  /* 0x0000000448457981 */ /* 0x000b28000c1e1500 */
[----:B------:R5:W4:Y:S01]  /*98a0*/  LDG.E.U16 R71, desc[UR4][R78.64] ;  /* 0x000000044e477981 */ /* 0x000b22000c1e1500 */
[----:B------:R-:W-:Y:S01]  /*98b0*/  IMAD R74, R87, 0x29c, RZ ;  /* 0x0000029c574a7824 */ /* 0x000fe200078e02ff */
[----:B------:R-:W3:Y:S01]  /*98c0*/  LDC R132, c[0x0][0x248] ;  /* 0x00009200ff847b82 */ /* 0x000ee20000000800 */
[----:B-----5:R-:W-:Y:S02]  /*98d0*/  IMAD R72, R76, 0x298, RZ ;  /* 0x000002984c487824 */ /* 0x020fe400078e02ff */
[----:B------:R-:W-:-:S05]  /*98e0*/  IMAD R76, R90, 0x29a, RZ ;  /* 0x0000029a5a4c7824 */ /* 0x000fca00078e02ff */
[----:B------:R-:W5:Y:S01]  /*98f0*/  LDC R79, c[0x0][0x248] ;  /* 0x00009200ff4f7b82 */ /* 0x000f620000000800 */
[-C--:B------:R-:W-:Y:S01]  /*9900*/  IADD3 R72, P1, R72, R122.reuse, RZ ;  /* 0x0000007a48487210 */ /* 0x080fe20007f3e0ff */
[----:B------:R-:W-:Y:S01]  /*9910*/  IMAD R75, R94, 0x14d, RZ ;  /* 0x0000014d5e4b7824 */ /* 0x000fe200078e02ff */
[----:B------:R-:W-:Y:S02]  /*9920*/  IADD3 R76, P0, R76, R122, RZ ;  /* 0x0000007a4c4c7210 */ /* 0x000fe40007f1e0ff */
[----:B------:R-:W-:-:S03]  /*9930*/  LEA.HI.X.SX32 R73, R77, R123, 0x1, P1 ;  /* 0x0000007b4d497211 */ /* 0x000fc600008f0eff */
[----:B------:R-:W3:Y:S01]  /*9940*/  LDC R87, c[0x0][0x248] ;  /* 0x00009200ff577b82 */ /* 0x000ee20000000800 */
[-C--:B------:R-:W-:Y:S01]  /*9950*/  IADD3 R74, P2, R74, R122.reuse, RZ ;  /* 0x0000007a4a4a7210 */ /* 0x080fe20007f5e0ff */
[----:B------:R-:W4:Y:S01]  /*9960*/  LDG.E.U16 R72, desc[UR4][R72.64] ;  /* 0x0000000448487981 */ /* 0x000f22000c1e1500 */
[-C--:B------:R-:W-:Y:S01]  /*9970*/  LEA.HI.X.SX32 R77, R75, R123.reuse, 0x1, P0 ;  /* 0x0000007b4b4d7211 */ /* 0x080fe200000f0eff */
[----:B------:R-:W-:Y:S01]  /*9980*/  IMAD R82, R82, 0x29e, RZ ;  /* 0x0000029e52527824 */ /* 0x000fe200078e02ff */
[----:B------:R-:W-:Y:S01]  /*9990*/  LEA.HI.X.SX32 R75, R80, R123, 0x1, P2 ;  /* 0x0000007b504b7211 */ /* 0x000fe200010f0eff */
[----:B------:R-:W-:Y:S02]  /*99a0*/  IMAD R80, R83, 0x2a8, RZ ;  /* 0x000002a853507824 */ /* 0x000fe400078e02ff */
[----:B------:R-:W-:Y:S01]  /*99b0*/  IMAD R78, R92, 0x2aa, RZ ;  /* 0x000002aa5c4e7824 */ /* 0x000fe200078e02ff */
[----:B------:R-:W3:Y:S01]  /*99c0*/  LDC R90, c[0x0][0x248] ;  /* 0x00009200ff5a7b82 */ /* 0x000ee20000000800 */
[----:B------:R1:W4:Y:S04]  /*99d0*/  LDG.E.U16 R74, desc[UR4][R74.64] ;  /* 0x000000044a4a7981 */ /* 0x000328000c1e1500 */
[----:B------:R1:W4:Y:S01]  /*99e0*/  LDG.E.U16 R73, desc[UR4][R76.64] ;  /* 0x000000044c497981 */ /* 0x000322000c1e1500 */
[-C--:B------:R-:W-:Y:S01]  /*99f0*/  IADD3 R82, P0, R82, R122.reuse, RZ ;  /* 0x0000007a52527210 */ /* 0x080fe20007f1e0ff */
[----:B0-----:R-:W-:Y:S01]  /*9a00*/  IMAD R129, R129, 0x154, RZ ;  /* 0x0000015481817824 */ /* 0x001fe200078e02ff */
[----:B------:R-:W-:Y:S01]  /*9a10*/  IADD3 R80, P2, R80, R122, RZ ;  /* 0x0000007a50507210 */ /* 0x000fe20007f5e0ff */
[----:B-----5:R-:W-:Y:S01]  /*9a20*/  IMAD R79, R79, 0x155, RZ ;  /* 0x000001554f4f7824 */ /* 0x020fe200078e02ff */
[----:B------:R-:W0:Y:S01]  /*9a30*/  LDC R92, c[0x0][0x248] ;  /* 0x00009200ff5c7b82 */ /* 0x000e220000000800 */
[----:B-1----:R-:W-:-:S02]  /*9a40*/  IMAD R75, R91, 0x153, RZ ;  /* 0x000001535b4b7824 */ /* 0x002fc400078e02ff */
[----:B------:R-:W-:Y:S02]  /*9a50*/  IMAD R76, R85, 0x2a6, RZ ;  /* 0x000002a6554c7824 */ /* 0x000fe400078e02ff */
[----:B------:R-:W-:-:S03]  /*9a60*/  IMAD R77, R81, 0x14f, RZ ;  /* 0x0000014f514d7824 */ /* 0x000fc600078e02ff */
[----:B------:R-:W1:Y:S01]  /*9a70*/  LDC R91, c[0x0][0x248] ;  /* 0x00009200ff5b7b82 */ /* 0x000e620000000800 */
[-C--:B------:R-:W-:Y:S02]  /*9a80*/  IADD3 R76, P1, R76, R122.reuse, RZ ;  /* 0x0000007a4c4c7210 */ /* 0x080fe40007f3e0ff */
[-C--:B------:R-:W-:Y:S02]  /*9a90*/  LEA.HI.X.SX32 R83, R77, R123.reuse, 0x1, P0 ;  /* 0x0000007b4d537211 */ /* 0x080fe400000f0eff */
[-C--:B------:R-:W-:Y:S02]  /*9aa0*/  LEA.HI.X.SX32 R77, R75, R123.reuse, 0x1, P1 ;  /* 0x0000007b4b4d7211 */ /* 0x080fe400008f0eff */
[-C--:B------:R-:W-:Y:S01]  /*9ab0*/  IADD3 R78, P0, R78, R122.reuse, RZ ;  /* 0x0000007a4e4e7210 */ /* 0x080fe20007f1e0ff */
[----:B------:R-:W-:Y:S01]  /*9ac0*/  IMAD R86, R86, 0x2ac, RZ ;  /* 0x000002ac56567824 */ /* 0x000fe200078e02ff */
[-C--:B------:R-:W-:Y:S01]  /*9ad0*/  LEA.HI.X.SX32 R81, R129, R123.reuse, 0x1, P2 ;  /* 0x0000007b81517211 */ /* 0x080fe200010f0eff */
[----:B------:R-:W5:Y:S01]  /*9ae0*/  LDG.E.U16 R76, desc[UR4][R76.64] ;  /* 0x000000044c4c7981 */ /* 0x000f62000c1e1500 */
[----:B------:R-:W-:Y:S01]  /*9af0*/  LEA.HI.X.SX32 R79, R79, R123, 0x1, P0 ;  /* 0x0000007b4f4f7211 */ /* 0x000fe200000f0eff */
[----:B------:R-:W0:Y:S01]  /*9b00*/  LDC R94, c[0x0][0x248] ;  /* 0x00009200ff5e7b82 */ /* 0x000e220000000800 */
[----:B------:R-:W-:Y:S01]  /*9b10*/  IADD3 R86, P0, R86, R122, RZ ;  /* 0x0000007a56567210 */ /* 0x000fe20007f1e0ff */
[----:B------:R-:W-:Y:S01]  /*9b20*/  IMAD R85, R98, 0x2b6, RZ ;  /* 0x000002b662557824 */ /* 0x000fe200078e02ff */
[----:B------:R-:W5:Y:S04]  /*9b30*/  LDG.E.U16 R75, desc[UR4][R82.64] ;  /* 0x00000004524b7981 */ /* 0x000f68000c1e1500 */
[----:B------:R3:W5:Y:S01]  /*9b40*/  LDG.E.U16 R78, desc[UR4][R78.64] ;  /* 0x000000044e4e7981 */ /* 0x000762000c1e1500 */
[----:B------:R-:W1:Y:S03]  /*9b50*/  LDC R129, c[0x0][0x248] ;  /* 0x00009200ff817b82 */ /* 0x000e660000000800 */
[----:B------:R3:W5:Y:S02]  /*9b60*/  LDG.E.U16 R77, desc[UR4][R80.64] ;  /* 0x00000004504d7981 */ /* 0x000764000c1e1500 */
[----:B---3--:R-:W-:-:S03]  /*9b70*/  IMAD R90, R90, 0x2ba, RZ ;  /* 0x000002ba5a5a7824 */ /* 0x008fc600078e02ff */
[----:B------:R-:W3:Y:S01]  /*9b80*/  LDC R98, c[0x0][0x248] ;  /* 0x00009200ff627b82 */ /* 0x000ee20000000800 */
[----:B------:R-:W-:Y:S02]  /*9b90*/  IMAD R79, R95, 0x157, RZ ;  /* 0x000001575f4f7824 */ /* 0x000fe400078e02ff */
[----:B------:R-:W-:Y:S01]  /*9ba0*/  IMAD R80, R87, 0x2ae, RZ ;  /* 0x000002ae57507824 */ /* 0x000fe200078e02ff */
[----:B------:R-:W-:-:S04]  /*9bb0*/  LEA.HI.X.SX32 R87, R84, R123, 0x1, P0 ;  /* 0x0000007b54577211 */ /* 0x000fc800000f0eff */
[----:B------:R-:W3:Y:S01]  /*9bc0*/  LDC R95, c[0x0][0x248] ;  /* 0x00009200ff5f7b82 */ /* 0x000ee20000000800 */
[----:B------:R-:W-:-:S04]  /*9bd0*/  IADD3 R80, P1, R80, R122, RZ ;  /* 0x0000007a50507210 */ /* 0x000fc80007f3e0ff */
[-C--:B------:R-:W-:Y:S02]  /*9be0*/  LEA.HI.X.SX32 R81, R79, R123.reuse, 0x1, P1 ;  /* 0x0000007b4f517211 */ /* 0x080fe400008f0eff */
[----:B------:R0:W5:Y:S01]  /*9bf0*/  LDG.E.U16 R79, desc[UR4][R86.64] ;  /* 0x00000004564f7981 */ /* 0x000162000c1e1500 */
[----:B------:R-:W-:Y:S01]  /*9c00*/  IMAD R83, R101, 0x15b, RZ ;  /* 0x0000015b65537824 */ /* 0x000fe200078e02ff */
[----:B------:R-:W-:Y:S01]  /*9c10*/  IADD3 R84, P0, R85, R122, RZ ;  /* 0x0000007a55547210 */ /* 0x000fe20007f1e0ff */
[----:B------:R-:W-:Y:S01]  /*9c20*/  IMAD R82, R99, 0x2b8, RZ ;  /* 0x000002b863527824 */ /* 0x000fe200078e02ff */
[----:B------:R-:W5:Y:S01]  /*9c30*/  LDG.E.U16 R80, desc[UR4][R80.64] ;  /* 0x0000000450507981 */ /* 0x000f62000c1e1500 */
[----:B------:R-:W2:Y:S08]  /*9c40*/  LDC R99, c[0x0][0x248] ;  /* 0x00009200ff637b82 */ /* 0x000eb00000000800 */
[----:B0-----:R-:W0:Y:S01]  /*9c50*/  LDC R87, c[0x0][0x248] ;  /* 0x00009200ff577b82 */ /* 0x001e220000000800 */
[----:B------:R-:W-:-:S02]  /*9c60*/  LEA.HI.X.SX32 R85, R83, R123, 0x1, P0 ;  /* 0x0000007b53557211 */ /* 0x000fc400000f0eff */
[----:B------:R-:W-:-:S03]  /*9c70*/  IADD3 R82, P2, R82, R122, RZ ;  /* 0x0000007a52527210 */ /* 0x000fc60007f5e0ff */
[----:B------:R1:W5:Y:S01]  /*9c80*/  LDG.E.U16 R81, desc[UR4][R84.64] ;  /* 0x0000000454517981 */ /* 0x000362000c1e1500 */
[----:B------:R-:W-:Y:S01]  /*9c90*/  LEA.HI.X.SX32 R83, R88, R123, 0x1, P2 ;  /* 0x0000007b58537211 */ /* 0x000fe200010f0eff */
[----:B------:R-:W2:Y:S01]  /*9ca0*/  LDC R101, c[0x0][0x248] ;  /* 0x00009200ff657b82 */ /* 0x000ea20000000800 */
[----:B------:R-:W-:Y:S01]  /*9cb0*/  IMAD R88, R94, 0x2be, RZ ;  /* 0x000002be5e587824 */ /* 0x000fe200078e02ff */
[----:B------:R-:W-:Y:S01]  /*9cc0*/  IADD3 R90, P0, R90, R122, RZ ;  /* 0x0000007a5a5a7210 */ /* 0x000fe20007f1e0ff */
[----:B------:R-:W-:Y:S01]  /*9cd0*/  IMAD R86, R103, 0x2c6, RZ ;  /* 0x000002c667567824 */ /* 0x000fe200078e02ff */
[----:B------:R3:W5:Y:S01]  /*9ce0*/  LDG.E.U16 R82, desc[UR4][R82.64] ;  /* 0x0000000452527981 */ /* 0x000762000c1e1500 */
[----:B-1----:R-:W-:-:S03]  /*9cf0*/  IMAD R84, R92, 0x2bc, RZ ;  /* 0x000002bc5c547824 */ /* 0x002fc600078e02ff */
[----:B------:R-:W1:Y:S01]  /*9d00*/  LDC R140, c[0x0][0x248] ;  /* 0x00009200ff8c7b82 */ /* 0x000e620000000800 */
[----:B------:R-:W-:Y:S01]  /*9d10*/  IMAD R85, R91, 0x15d, RZ ;  /* 0x0000015d5b557824 */ /* 0x000fe200078e02ff */
[-C--:B------:R-:W-:Y:S02]  /*9d20*/  IADD3 R88, P2, R88, R122.reuse, RZ ;  /* 0x0000007a58587210 */ /* 0x080fe40007f5e0ff */
[-C--:B------:R-:W-:Y:S01]  /*9d30*/  IADD3 R84, P1, R84, R122.reuse, RZ ;  /* 0x0000007a54547210 */ /* 0x080fe20007f3e0ff */
[----:B---3--:R-:W-:Y:S01]  /*9d40*/  IMAD R83, R96, 0x15f, RZ ;  /* 0x0000015f60537824 */ /* 0x008fe200078e02ff */
[-C--:B------:R-:W-:Y:S01]  /*9d50*/  LEA.HI.X.SX32 R91, R85, R123.reuse, 0x1, P0 ;  /* 0x0000007b555b7211 */ /* 0x080fe200000f0eff */
[----:B0-----:R-:W-:Y:S01]  /*9d60*/  IMAD R87, R87, 0x163, RZ ;  /* 0x0000016357577824 */ /* 0x001fe200078e02ff */
[----:B------:R-:W-:Y:S01]  /*9d70*/  IADD3 R86, P0, R86, R122, RZ ;  /* 0x0000007a56567210 */ /* 0x000fe20007f1e0ff */
[----:B------:R-:W-:Y:S01]  /*9d80*/  IMAD R94, R95, 0x2c8, RZ ;  /* 0x000002c85f5e7824 */ /* 0x000fe200078e02ff */
[-C--:B------:R-:W-:Y:S01]  /*9d90*/  LEA.HI.X.SX32 R85, R89, R123.reuse, 0x1, P1 ;  /* 0x0000007b59557211 */ /* 0x080fe200008f0eff */
[----:B------:R-:W-:Y:S01]  /*9da0*/  IMAD R129, R129, 0x164, RZ ;  /* 0x0000016481817824 */ /* 0x000fe200078e02ff */
[-C--:B------:R-:W-:Y:S01]  /*9db0*/  LEA.HI.X.SX32 R89, R83, R123.reuse, 0x1, P2 ;  /* 0x0000007b53597211 */ /* 0x080fe200010f0eff */
[----:B------:R-:W0:Y:S01]  /*9dc0*/  LDC R96, c[0x0][0x248] ;  /* 0x00009200ff607b82 */ /* 0x000e220000000800 */
[----:B------:R3:W5:Y:S01]  /*9dd0*/  LDG.E.U16 R83, desc[UR4][R90.64] ;  /* 0x000000045a537981 */ /* 0x000762000c1e1500 */
[----:B------:R-:W-:-:S02]  /*9de0*/  LEA.HI.X.SX32 R87, R87, R123, 0x1, P0 ;  /* 0x0000007b57577211 */ /* 0x000fc400000f0eff */
[-C--:B------:R-:W-:Y:S01]  /*9df0*/  IADD3 R94, P0, R94, R122.reuse, RZ ;  /* 0x0000007a5e5e7210 */ /* 0x080fe20007f1e0ff */
[----:B------:R-:W5:Y:S01]  /*9e00*/  LDG.E.U16 R84, desc[UR4][R84.64] ;  /* 0x0000000454547981 */ /* 0x000f62000c1e1500 */
[----:B------:R-:W-:Y:S02]  /*9e10*/  IMAD R98, R98, 0x2d6, RZ ;  /* 0x000002d662627824 */ /* 0x000fe400078e02ff */
[----:B------:R-:W1:Y:S01]  /*9e20*/  LDC R103, c[0x0][0x248] ;  /* 0x00009200ff677b82 */ /* 0x000e620000000800 */
[----:B---3--:R-:W-:Y:S01]  /*9e30*/  IMAD R90, R105, 0x2ce, RZ ;  /* 0x000002ce695a7824 */ /* 0x008fe200078e02ff */
[-C--:B------:R-:W-:Y:S01]  /*9e40*/  LEA.HI.X.SX32 R95, R129, R123.reuse, 0x1, P0 ;  /* 0x0000007b815f7211 */ /* 0x080fe200000f0eff */
[----:B------:R-:W-:Y:S01]  /*9e50*/  IMAD R91, R111, 0x167, RZ ;  /* 0x000001676f5b7824 */ /* 0x000fe200078e02ff */
[----:B------:R3:W5:Y:S02]  /*9e60*/  LDG.E.U16 R86, desc[UR4][R86.64] ;  /* 0x0000000456567981 */ /* 0x000764000c1e1500 */
[----:B------:R-:W-:Y:S01]  /*9e70*/  IADD3 R90, P0, R90, R122, RZ ;  /* 0x0000007a5a5a7210 */ /* 0x000fe20007f1e0ff */
[----:B--2---:R-:W-:Y:S01]  /*9e80*/  IMAD R92, R101, 0x2cc, RZ ;  /* 0x000002cc655c7824 */ /* 0x004fe200078e02ff */
[----:B------:R2:W5:Y:S01]  /*9e90*/  LDG.E.U16 R85, desc[UR4][R88.64] ;  /* 0x0000000458557981 */ /* 0x000562000c1e1500 */
[----:B------:R-:W1:Y:S01]  /*9ea0*/  LDC R105, c[0x0][0x248] ;  /* 0x00009200ff697b82 */ /* 0x000e620000000800 */
[----:B------:R-:W-:-:S02]  /*9eb0*/  LEA.HI.X.SX32 R91, R91, R123, 0x1, P0 ;  /* 0x0000007b5b5b7211 */ /* 0x000fc400000f0eff */
[-C--:B------:R-:W-:Y:S01]  /*9ec0*/  IADD3 R92, P2, R92, R122.reuse, RZ ;  /* 0x0000007a5c5c7210 */ /* 0x080fe20007f5e0ff */
[----:B---3--:R-:W-:Y:S02]  /*9ed0*/  IMAD R87, R102, 0x165, RZ ;  /* 0x0000016566577824 */ /* 0x008fe400078e02ff */
[----:B------:R3:W5:Y:S02]  /*9ee0*/  LDG.E.U16 R90, desc[UR4][R90.64] ;  /* 0x000000045a5a7981 */ /* 0x000764000c1e1500 */
[----:B------:R-:W1:Y:S01]  /*9ef0*/  LDC R101, c[0x0][0x248] ;  /* 0x00009200ff657b82 */ /* 0x000e620000000800 */
[----:B--2---:R-:W-:Y:S01]  /*9f00*/  IMAD R88, R99, 0x2ca, RZ ;  /* 0x000002ca63587824 */ /* 0x004fe200078e02ff */
[----:B------:R-:W-:-:S04]  /*9f10*/  IADD3 R98, P0, R98, R122, RZ ;  /* 0x0000007a62627210 */ /* 0x000fc80007f1e0ff */
[----:B------:R-:W-:Y:S01]  /*9f20*/  IADD3 R88, P1, R88, R122, RZ ;  /* 0x0000007a58587210 */ /* 0x000fe20007f3e0ff */
[----:B---3--:R-:W-:Y:S01]  /*9f30*/  IMAD R91, R106, 0x16b, RZ ;  /* 0x0000016b6a5b7824 */ /* 0x008fe200078e02ff */
[----:B------:R-:W2:Y:S02]  /*9f40*/  LDC R102, c[0x0][0x248] ;  /* 0x00009200ff667b82 */ /* 0x000ea40000000800 */
[-C--:B------:R-:W-:Y:S02]  /*9f50*/  LEA.HI.X.SX32 R89, R87, R123.reuse, 0x1, P1 ;  /* 0x0000007b57597211 */ /* 0x080fe400008f0eff */
[-C--:B------:R-:W-:Y:S01]  /*9f60*/  LEA.HI.X.SX32 R93, R93, R123.reuse, 0x1, P2 ;  /* 0x0000007b5d5d7211 */ /* 0x080fe200010f0eff */
[----:B------:R3:W5:Y:S01]  /*9f70*/  LDG.E.U16 R87, desc[UR4][R94.64] ;  /* 0x000000045e577981 */ /* 0x000762000c1e1500 */
[----:B------:R-:W-:Y:S02]  /*9f80*/  LEA.HI.X.SX32 R99, R91, R123, 0x1, P0 ;  /* 0x0000007b5b637211 */ /* 0x000fe400000f0eff */
[----:B------:R-:W1:Y:S01]  /*9f90*/  LDC R111, c[0x0][0x248] ;  /* 0x00009200ff6f7b82 */ /* 0x000e620000000800 */
[----:B------:R-:W5:Y:S04]  /*9fa0*/  LDG.E.U16 R88, desc[UR4][R88.64] ;  /* 0x0000000458587981 */ /* 0x000f68000c1e1500 */
[----:B------:R0:W5:Y:S03]  /*9fb0*/  LDG.E.U16 R91, desc[UR4][R98.64] ;  /* 0x00000004625b7981 */ /* 0x000166000c1e1500 */
[----:B------:R-:W1:Y:S01]  /*9fc0*/  LDC R129, c[0x0][0x248] ;  /* 0x00009200ff817b82 */ /* 0x000e620000000800 */
[----:B------:R0:W5:Y:S01]  /*9fd0*/  LDG.E.U16 R89, desc[UR4][R92.64] ;  /* 0x000000045c597981 */ /* 0x000162000c1e1500 */
[----:B---3--:R-:W-:-:S06]  /*9fe0*/  IMAD R94, R107, 0x2dc, RZ ;  /* 0x000002dc6b5e7824 */ /* 0x008fcc00078e02ff */
[----:B0-----:R-:W0:Y:S01]  /*9ff0*/  LDC R99, c[0x0][0x248] ;  /* 0x00009200ff637b82 */ /* 0x001e220000000800 */
[----:B------:R-:W-:Y:S02]  /*a000*/  IMAD R92, R96, 0x2d8, RZ ;  /* 0x000002d8605c7824 */ /* 0x000fe400078e02ff */
[----:B------:R-:W-:-:S05]  /*a010*/  IMAD R96, R110, 0x2da, RZ ;  /* 0x000002da6e607824 */ /* 0x000fca00078e02ff */
[----:B------:R-:W3:Y:S01]  /*a020*/  LDC R106, c[0x0][0x248] ;  /* 0x00009200ff6a7b82 */ /* 0x000ee20000000800 */
[----:B------:R-:W-:Y:S01]  /*a030*/  IMAD R95, R114, 0x16d, RZ ;  /* 0x0000016d725f7824 */ /* 0x000fe200078e02ff */
[-C--:B------:R-:W-:Y:S02]  /*a040*/  IADD3 R92, P1, R92, R122.reuse, RZ ;  /* 0x0000007a5c5c7210 */ /* 0x080fe40007f3e0ff */
[-C--:B------:R-:W-:Y:S02]  /*a050*/  IADD3 R96, P0, R96, R122.reuse, RZ ;  /* 0x0000007a60607210 */ /* 0x080fe40007f1e0ff */
[-C--:B------:R-:W-:Y:S02]  /*a060*/  LEA.HI.X.SX32 R93, R97, R123.reuse, 0x1, P1 ;  /* 0x0000007b615d7211 */ /* 0x080fe400008f0eff */
[----:B------:R-:W4:Y:S01]  /*a070*/  LDC R107, c[0x0][0x248] ;  /* 0x00009200ff6b7b82 */ /* 0x000f220000000800 */
[----:B------:R-:W-:Y:S02]  /*a080*/  IADD3 R94, P2, R94, R122, RZ ;  /* 0x0000007a5e5e7210 */ /* 0x000fe40007f5e0ff */
[-C--:B------:R-:W-:Y:S01]  /*a090*/  LEA.HI.X.SX32 R97, R95, R123.reuse, 0x1, P0 ;  /* 0x0000007b5f617211 */ /* 0x080fe200000f0eff */
[----:B------:R-:W5:Y:S01]  /*a0a0*/  LDG.E.U16 R92, desc[UR4][R92.64] ;  /* 0x000000045c5c7981 */ /* 0x000f62000c1e1500 */
[----:B------:R-:W-:Y:S01]  /*a0b0*/  LEA.HI.X.SX32 R95, R100, R123, 0x1, P2 ;  /* 0x0000007b645f7211 */ /* 0x000fe200010f0eff */
[----:B--2---:R-:W-:-:S02]  /*a0c0*/  IMAD R102, R102, 0x2de, RZ ;  /* 0x000002de66667824 */ /* 0x004fc400078e02ff */
[----:B-1----:R-:W-:Y:S01]  /*a0d0*/  IMAD R100, R103, 0x2e8, RZ ;  /* 0x000002e867647824 */ /* 0x002fe200078e02ff */
[----:B------:R-:W1:Y:S01]  /*a0e0*/  LDC R110, c[0x0][0x248] ;  /* 0x00009200ff6e7b82 */ /* 0x000e620000000800 */
[----:B------:R2:W5:Y:S04]  /*a0f0*/  LDG.E.U16 R94, desc[UR4][R94.64] ;  /* 0x000000045e5e7981 */ /* 0x000568000c1e1500 */
[----:B------:R2:W5:Y:S01]  /*a100*/  LDG.E.U16 R93, desc[UR4][R96.64] ;  /* 0x00000004605d7981 */ /* 0x000562000c1e1500 */
[-C--:B------:R-:W-:Y:S01]  /*a110*/  IADD3 R102, P0, R102, R122.reuse, RZ ;  /* 0x0000007a66667210 */ /* 0x080fe20007f1e0ff */
[----:B------:R-:W-:Y:S01]  /*a120*/  IMAD R98, R112, 0x2ea, RZ ;  /* 0x000002ea70627824 */ /* 0x000fe200078e02ff */
[----:B------:R-:W-:Y:S01]  /*a130*/  IADD3 R100, P2, R100, R122, RZ ;  /* 0x0000007a64647210 */ /* 0x000fe20007f5e0ff */
[----:B------:R-:W-:Y:S01]  /*a140*/  IMAD R129, R129, 0x174, RZ ;  /* 0x0000017481817824 */ /* 0x000fe200078e02ff */
[----:B------:R-:W4:Y:S01]  /*a150*/  LDC R112, c[0x0][0x248] ;  /* 0x00009200ff707b82 */ /* 0x000f220000000800 */
[----:B--2---:R-:W-:-:S02]  /*a160*/  IMAD R95, R111, 0x173, RZ ;  /* 0x000001736f5f7824 */ /* 0x004fc400078e02ff */
[----:B------:R-:W-:Y:S02]  /*a170*/  IMAD R96, R105, 0x2e6, RZ ;  /* 0x000002e669607824 */ /* 0x000fe400078e02ff */
[----:B------:R-:W-:-:S03]  /*a180*/  IMAD R97, R101, 0x16f, RZ ;  /* 0x0000016f65617824 */ /* 0x000fc600078e02ff */
[----:B------:R-:W2:Y:S01]  /*a190*/  LDC R111, c[0x0][0x248] ;  /* 0x00009200ff6f7b82 */ /* 0x000ea20000000800 */
[-C--:B------:R-:W-:Y:S01]  /*a1a0*/  IADD3 R96, P1, R96, R122.reuse, RZ ;  /* 0x0000007a60607210 */ /* 0x080fe20007f3e0ff */
[----:B0-----:R-:W-:Y:S01]  /*a1b0*/  IMAD R99, R99, 0x175, RZ ;  /* 0x0000017563637824 */ /* 0x001fe200078e02ff */
[-C--:B------:R-:W-:Y:S02]  /*a1c0*/  LEA.HI.X.SX32 R103, R97, R123.reuse, 0x1, P0 ;  /* 0x0000007b61677211 */ /* 0x080fe400000f0eff */
[-C--:B------:R-:W-:Y:S02]  /*a1d0*/  LEA.HI.X.SX32 R97, R95, R123.reuse, 0x1, P1 ;  /* 0x0000007b5f617211 */ /* 0x080fe400008f0eff */
[-C--:B------:R-:W-:Y:S01]  /*a1e0*/  IADD3 R98, P0, R98, R122.reuse, RZ ;  /* 0x0000007a62627210 */ /* 0x080fe20007f1e0ff */
[----:B---3--:R-:W-:Y:S01]  /*a1f0*/  IMAD R106, R106, 0x2ec, RZ ;  /* 0x000002ec6a6a7824 */ /* 0x008fe200078e02ff */
[-C--:B------:R-:W-:Y:S01]  /*a200*/  LEA.HI.X.SX32 R101, R129, R123.reuse, 0x1, P2 ;  /* 0x0000007b81657211 */ /* 0x080fe200010f0eff */
[----:B------:R-:W3:Y:S01]  /*a210*/  LDG.E.U16 R96, desc[UR4][R96.64] ;  /* 0x0000000460607981 */ /* 0x000ee2000c1e1500 */
[----:B------:R-:W-:Y:S01]  /*a220*/  LEA.HI.X.SX32 R99, R99, R123, 0x1, P0 ;  /* 0x0000007b63637211 */ /* 0x000fe200000f0eff */
[----:B------:R-:W0:Y:S01]  /*a230*/  LDC R114, c[0x0][0x248] ;  /* 0x00009200ff727b82 */ /* 0x000e220000000800 */
[----:B------:R-:W-:Y:S01]  /*a240*/  IADD3 R106, P0, R106, R122, RZ ;  /* 0x0000007a6a6a7210 */ /* 0x000fe20007f1e0ff */
[----:B------:R-:W-:Y:S01]  /*a250*/  IMAD R105, R118, 0x2f6, RZ ;  /* 0x000002f676697824 */ /* 0x000fe200078e02ff */
[----:B------:R-:W3:Y:S04]  /*a260*/  LDG.E.U16 R95, desc[UR4][R102.64] ;  /* 0x00000004665f7981 */ /* 0x000ee8000c1e1500 */
[----:B------:R1:W3:Y:S02]  /*a270*/  LDG.E.U16 R98, desc[UR4][R98.64] ;  /* 0x0000000462627981 */ /* 0x0002e4000c1e1500 */
[----:B-1----:R-:W-:Y:S01]  /*a280*/  IMAD R110, R110, 0x2fa, RZ ;  /* 0x000002fa6e6e7824 */ /* 0x002fe200078e02ff */
[----:B------:R-:W1:Y:S01]  /*a290*/  LDC R118, c[0x0][0x248] ;  /* 0x00009200ff767b82 */ /* 0x000e620000000800 */
[----:B------:R4:W3:Y:S01]  /*a2a0*/  LDG.E.U16 R97, desc[UR4][R100.64] ;  /* 0x0000000464617981 */ /* 0x0008e2000c1e1500 */
[----:B------:R-:W-:-:S06]  /*a2b0*/  IMAD R99, R115, 0x177, RZ ;  /* 0x0000017773637824 */ /* 0x000fcc00078e02ff */
[----:B------:R-:W1:Y:S01]  /*a2c0*/  LDC R129, c[0x0][0x248] ;  /* 0x00009200ff817b82 */ /* 0x000e620000000800 */
[----:B----4-:R-:W-:Y:S01]  /*a2d0*/  IMAD R100, R107, 0x2ee, RZ ;  /* 0x000002ee6b647824 */ /* 0x010fe200078e02ff */
[----:B------:R-:W-:-:S04]  /*a2e0*/  LEA.HI.X.SX32 R107, R104, R123, 0x1, P0 ;  /* 0x0000007b686b7211 */ /* 0x000fc800000f0eff */
[-C--:B------:R-:W-:Y:S02]  /*a2f0*/  IADD3 R100, P1, R100, R122.reuse, RZ ;  /* 0x0000007a64647210 */ /* 0x080fe40007f3e0ff */
[----:B------:R-:W4:Y:S02]  /*a300*/  LDC R115, c[0x0][0x248] ;  /* 0x00009200ff737b82 */ /* 0x000f240000000800 */
[-C--:B------:R-:W-:Y:S02]  /*a310*/  LEA.HI.X.SX32 R101, R99, R123.reuse, 0x1, P1 ;  /* 0x0000007b63657211 */ /* 0x080fe400008f0eff */
[----:B------:R2:W3:Y:S01]  /*a320*/  LDG.E.U16 R99, desc[UR4][R106.64] ;  /* 0x000000046a637981 */ /* 0x0004e2000c1e1500 */
[----:B------:R-:W-:Y:S01]  /*a330*/  IMAD R103, R121, 0x17b, RZ ;  /* 0x0000017b79677824 */ /* 0x000fe200078e02ff */
[----:B------:R-:W-:Y:S01]  /*a340*/  IADD3 R104, P0, R105, R122, RZ ;  /* 0x0000007a69687210 */ /* 0x000fe20007f1e0ff */
[----:B------:R-:W-:Y:S01]  /*a350*/  IMAD R102, R119, 0x2f8, RZ ;  /* 0x000002f877667824 */ /* 0x000fe200078e02ff */
[----:B------:R-:W3:Y:S01]  /*a360*/  LDG.E.U16 R100, desc[UR4][R100.64] ;  /* 0x0000000464647981 */ /* 0x000ee2000c1e1500 */
[----:B------:R-:W1:Y:S08]  /*a370*/  LDC R119, c[0x0][0x248] ;  /* 0x00009200ff777b82 */ /* 0x000e700000000800 */
[----:B--2---:R-:W2:Y:S01]  /*a380*/  LDC R107, c[0x0][0x248] ;  /* 0x00009200ff6b7b82 */ /* 0x004ea20000000800 */
[----:B------:R-:W-:-:S02]  /*a390*/  LEA.HI.X.SX32 R105, R103, R123, 0x1, P0 ;  /* 0x0000007b67697211 */ /* 0x000fc400000f0eff */
[----:B------:R-:W-:-:S03]  /*a3a0*/  IADD3 R102, P2, R102, R122, RZ ;  /* 0x0000007a66667210 */ /* 0x000fc60007f5e0ff */
[----:B------:R0:W3:Y:S01]  /*a3b0*/  LDG.E.U16 R101, desc[UR4][R104.64] ;  /* 0x0000000468657981 */ /* 0x0000e2000c1e1500 */
[----:B------:R-:W-:Y:S01]  /*a3c0*/  LEA.HI.X.SX32 R103, R108, R123, 0x1, P2 ;  /* 0x0000007b6c677211 */ /* 0x000fe200010f0eff */
[----:B------:R-:W1:Y:S01]  /*a3d0*/  LDC R121, c[0x0][0x248] ;  /* 0x00009200ff797b82 */ /* 0x000e620000000800 */
[----:B0-----:R-:W-:Y:S01]  /*a3e0*/  IMAD R108, R114, 0x2fe, RZ ;  /* 0x000002fe726c7824 */ /* 0x001fe200078e02ff */
[----:B------:R-:W-:Y:S01]  /*a3f0*/  IADD3 R110, P0, R110, R122, RZ ;  /* 0x0000007a6e6e7210 */ /* 0x000fe20007f1e0ff */
[----:B------:R-:W-:Y:S01]  /*a400*/  IMAD R106, R125, 0x306, RZ ;  /* 0x000003067d6a7824 */ /* 0x000fe200078e02ff */
[----:B------:R0:W3:Y:S01]  /*a410*/  LDG.E.U16 R102, desc[UR4][R102.64] ;  /* 0x0000000466667981 */ /* 0x0000e2000c1e1500 */
[----:B------:R-:W-:-:S03]  /*a420*/  IMAD R104, R112, 0x2fc, RZ ;  /* 0x000002fc70687824 */ /* 0x000fc600078e02ff */
[----:B------:R-:W1:Y:S01]  /*a430*/  LDC R144, c[0x0][0x248] ;  /* 0x00009200ff907b82 */ /* 0x000e620000000800 */
[----:B------:R-:W-:Y:S01]  /*a440*/  IMAD R105, R111, 0x17d, RZ ;  /* 0x0000017d6f697824 */ /* 0x000fe200078e02ff */
[-C--:B------:R-:W-:Y:S02]  /*a450*/  IADD3 R108, P2, R108, R122.reuse, RZ ;  /* 0x0000007a6c6c7210 */ /* 0x080fe40007f5e0ff */
[-C--:B------:R-:W-:Y:S01]  /*a460*/  IADD3 R104, P1, R104, R122.reuse, RZ ;  /* 0x0000007a68687210 */ /* 0x080fe20007f3e0ff */
[----:B0-----:R-:W-:Y:S01]  /*a470*/  IMAD R103, R116, 0x17f, RZ ;  /* 0x0000017f74677824 */ /* 0x001fe200078e02ff */
[-C--:B------:R-:W-:Y:S01]  /*a480*/  LEA.HI.X.SX32 R111, R105, R123.reuse, 0x1, P0 ;  /* 0x0000007b696f7211 */ /* 0x080fe200000f0eff */
[----:B--2---:R-:W-:Y:S01]  /*a490*/  IMAD R107, R107, 0x183, RZ ;  /* 0x000001836b6b7824 */ /* 0x004fe200078e02ff */
[----:B------:R-:W-:Y:S01]  /*a4a0*/  IADD3 R106, P0, R106, R122, RZ ;  /* 0x0000007a6a6a7210 */ /* 0x000fe20007f1e0ff */
[----:B----4-:R-:W-:Y:S01]  /*a4b0*/  IMAD R114, R115, 0x308, RZ ;  /* 0x0000030873727824 */ /* 0x010fe200078e02ff */
[-C--:B------:R-:W-:Y:S01]  /*a4c0*/  LEA.HI.X.SX32 R105, R109, R123.reuse, 0x1, P1 ;  /* 0x0000007b6d697211 */ /* 0x080fe200008f0eff */
[----:B------:R-:W0:Y:S01]  /*a4d0*/  LDC R116, c[0x0][0x248] ;  /* 0x00009200ff747b82 */ /* 0x000e220000000800 */
[----:B------:R-:W-:-:S02]  /*a4e0*/  LEA.HI.X.SX32 R109, R103, R123, 0x1, P2 ;  /* 0x0000007b676d7211 */ /* 0x000fc400010f0eff */
[----:B------:R2:W4:Y:S01]  /*a4f0*/  LDG.E.U16 R103, desc[UR4][R110.64] ;  /* 0x000000046e677981 */ /* 0x000522000c1e1500 */
[-C--:B------:R-:W-:Y:S02]  /*a500*/  LEA.HI.X.SX32 R107, R107, R123.reuse, 0x1, P0 ;  /* 0x0000007b6b6b7211 */ /* 0x080fe400000f0eff */
[-C--:B------:R-:W-:Y:S01]  /*a510*/  IADD3 R114, P0, R114, R122.reuse, RZ ;  /* 0x0000007a72727210 */ /* 0x080fe20007f1e0ff */
[----:B------:R-:W4:Y:S01]  /*a520*/  LDG.E.U16 R104, desc[UR4][R104.64] ;  /* 0x0000000468687981 */ /* 0x000f22000c1e1500 */
[----:B-1----:R-:W-:Y:S01]  /*a530*/  IMAD R118, R118, 0x316, RZ ;  /* 0x0000031676767824 */ /* 0x002fe200078e02ff */
[----:B------:R-:W1:Y:S01]  /*a540*/  LDC R125, c[0x0][0x248] ;  /* 0x00009200ff7d7b82 */ /* 0x000e620000000800 */
[----:B--2---:R-:W-:Y:S01]  /*a550*/  IMAD R110, R126, 0x30e, RZ ;  /* 0x0000030e7e6e7824 */ /* 0x004fe200078e02ff */
[----:B------:R-:W-:Y:S01]  /*a560*/  LEA.HI.X.SX32 R115, R138, R123, 0x1, P0 ;  /* 0x0000007b8a737211 */ /* 0x000fe200000f0eff */
[----:B------:R-:W-:Y:S01]  /*a570*/  IMAD R111, R136, 0x187, RZ ;  /* 0x00000187886f7824 */ /* 0x000fe200078e02ff */
[----:B------:R2:W4:Y:S01]  /*a580*/  LDG.E.U16 R106, desc[UR4][R106.64] ;  /* 0x000000046a6a7981 */ /* 0x000522000c1e1500 */
[----:B------:R-:W-:Y:S01]  /*a590*/  IMAD R112, R121, 0x30c, RZ ;  /* 0x0000030c79707824 */ /* 0x000fe200078e02ff */
[----:B------:R-:W-:-:S02]  /*a5a0*/  IADD3 R110, P0, R110, R122, RZ ;  /* 0x0000007a6e6e7210 */ /* 0x000fc40007f1e0ff */
[----:B------:R-:W1:Y:S01]  /*a5b0*/  LDC R126, c[0x0][0x248] ;  /* 0x00009200ff7e7b82 */ /* 0x000e620000000800 */
[----:B------:R2:W4:Y:S01]  /*a5c0*/  LDG.E.U16 R105, desc[UR4][R108.64] ;  /* 0x000000046c697981 */ /* 0x000522000c1e1500 */
[----:B------:R-:W-:Y:S02]  /*a5d0*/  LEA.HI.X.SX32 R111, R111, R123, 0x1, P0 ;  /* 0x0000007b6f6f7211 */ /* 0x000fe400000f0eff */
[-C--:B------:R-:W-:Y:S01]  /*a5e0*/  IADD3 R112, P2, R112, R122.reuse, RZ ;  /* 0x0000007a70707210 */ /* 0x080fe20007f5e0ff */
[----:B--2---:R-:W-:Y:S02]  /*a5f0*/  IMAD R107, R124, 0x185, RZ ;  /* 0x000001857c6b7824 */ /* 0x004fe400078e02ff */
[----:B------:R2:W4:Y:S01]  /*a600*/  LDG.E.U16 R110, desc[UR4][R110.64] ;  /* 0x000000046e6e7981 */ /* 0x000522000c1e1500 */
[----:B------:R-:W1:Y:S01]  /*a610*/  LDC R121, c[0x0][0x248] ;  /* 0x00009200ff797b82 */ /* 0x000e620000000800 */
[----:B------:R-:W-:Y:S01]  /*a620*/  IMAD R108, R119, 0x30a, RZ ;  /* 0x0000030a776c7824 */ /* 0x000fe200078e02ff */
[----:B------:R-:W-:-:S04]  /*a630*/  IADD3 R118, P0, R118, R122, RZ ;  /* 0x0000007a76767210 */ /* 0x000fc80007f1e0ff */
[----:B------:R-:W-:Y:S02]  /*a640*/  IADD3 R108, P1, R108, R122, RZ ;  /* 0x0000007a6c6c7210 */ /* 0x000fe40007f3e0ff */
[----:B------:R-:W1:Y:S01]  /*a650*/  LDC R124, c[0x0][0x248] ;  /* 0x00009200ff7c7b82 */ /* 0x000e620000000800 */
[----:B--2---:R-:W-:Y:S01]  /*a660*/  IMAD R111, R128, 0x18b, RZ ;  /* 0x0000018b806f7824 */ /* 0x004fe200078e02ff */
[-C--:B------:R-:W-:Y:S02]  /*a670*/  LEA.HI.X.SX32 R113, R113, R123.reuse, 0x1, P2 ;  /* 0x0000007b71717211 */ /* 0x080fe400010f0eff */
[-C--:B------:R-:W-:Y:S02]  /*a680*/  LEA.HI.X.SX32 R109, R107, R123.reuse, 0x1, P1 ;  /* 0x0000007b6b6d7211 */ /* 0x080fe400008f0eff */
[----:B------:R-:W-:Y:S01]  /*a690*/  LEA.HI.X.SX32 R119, R111, R123, 0x1, P0 ;  /* 0x0000007b6f777211 */ /* 0x000fe200000f0eff */
[----:B------:R2:W4:Y:S01]  /*a6a0*/  LDG.E.U16 R107, desc[UR4][R114.64] ;  /* 0x00000004726b7981 */ /* 0x000522000c1e1500 */
[----:B------:R-:W1:Y:S03]  /*a6b0*/  LDC R136, c[0x0][0x248] ;  /* 0x00009200ff887b82 */ /* 0x000e660000000800 */
[----:B------:R-:W4:Y:S04]  /*a6c0*/  LDG.E.U16 R108, desc[UR4][R108.64] ;  /* 0x000000046c6c7981 */ /* 0x000f28000c1e1500 */
[----:B------:R-:W4:Y:S01]  /*a6d0*/  LDG.E.U16 R111, desc[UR4][R118.64] ;  /* 0x00000004766f7981 */ /* 0x000f22000c1e1500 */
[----:B------:R-:W1:Y:S03]  /*a6e0*/  LDC R138, c[0x0][0x248] ;  /* 0x00009200ff8a7b82 */ /* 0x000e660000000800 */
[----:B------:R0:W4:Y:S05]  /*a6f0*/  LDG.E.U16 R109, desc[UR4][R112.64] ;  /* 0x00000004706d7981 */ /* 0x00012a000c1e1500 */
[----:B------:R-:W1:Y:S01]  /*a700*/  LDC R128, c[0x0][0x248] ;  /* 0x00009200ff807b82 */ /* 0x000e620000000800 */
[----:B--2---:R-:W-:-:S02]  /*a710*/  IMAD R114, R129, 0x31c, RZ ;  /* 0x0000031c81727824 */ /* 0x004fc400078e02ff */
[----:B0-----:R-:W-:-:S05]  /*a720*/  IMAD R112, R116, 0x318, RZ ;  /* 0x0000031874707824 */ /* 0x001fca00078e02ff */
[----:B------:R-:W0:Y:S01]  /*a730*/  LDC R119, c[0x0][0x248] ;  /* 0x00009200ff777b82 */ /* 0x000e220000000800 */
[----:B------:R-:W-:Y:S02]  /*a740*/  IMAD R116, R131, 0x31a, RZ ;  /* 0x0000031a83747824 */ /* 0x000fe400078e02ff */
[----:B------:R-:W-:Y:S01]  /*a750*/  IMAD R115, R132, 0x18d, RZ ;  /* 0x0000018d84737824 */ /* 0x000fe200078e02ff */
[-C--:B------:R-:W-:Y:S02]  /*a760*/  IADD3 R112, P1, R112, R122.reuse, RZ ;  /* 0x0000007a70707210 */ /* 0x080fe40007f3e0ff */
[-C--:B------:R-:W-:Y:S02]  /*a770*/  IADD3 R116, P0, R116, R122.reuse, RZ ;  /* 0x0000007a74747210 */ /* 0x080fe40007f1e0ff */
[----:B------:R-:W2:Y:S01]  /*a780*/  LDC R129, c[0x0][0x248] ;  /* 0x00009200ff817b82 */ /* 0x000ea20000000800 */
[----:B------:R-:W-:Y:S02]  /*a790*/  LEA.HI.X.SX32 R113, R117, R123, 0x1, P1 ;  /* 0x0000007b75717211 */ /* 0x000fe400008f0eff */
[----:B------:R-:W-:-:S02]  /*a7a0*/  IADD3 R114, P2, R114, R122, RZ ;  /* 0x0000007a72727210 */ /* 0x000fc40007f5e0ff */
[-C--:B------:R-:W-:Y:S01]  /*a7b0*/  LEA.HI.X.SX32 R117, R115, R123.reuse, 0x1, P0 ;  /* 0x0000007b73757211 */ /* 0x080fe200000f0eff */
[----:B------:R-:W4:Y:S02]  /*a7c0*/  LDG.E.U16 R112, desc[UR4][R112.64] ;  /* 0x0000000470707981 */ /* 0x000f24000c1e1500 */
[----:B------:R-:W2:Y:S01]  /*a7d0*/  LDC R132, c[0x0][0x248] ;  /* 0x00009200ff847b82 */ /* 0x000ea20000000800 */
[----:B------:R-:W-:Y:S01]  /*a7e0*/  LEA.HI.X.SX32 R115, R120, R123, 0x1, P2 ;  /* 0x0000007b78737211 */ /* 0x000fe200010f0eff */
[----:B-1----:R-:W-:Y:S02]  /*a7f0*/  IMAD R124, R124, 0x31e, RZ ;  /* 0x0000031e7c7c7824 */ /* 0x002fe400078e02ff */
[----:B------:R-:W-:Y:S02]  /*a800*/  IMAD R120, R125, 0x328, RZ ;  /* 0x000003287d787824 */ /* 0x000fe400078e02ff */
[----:B------:R-:W4:Y:S02]  /*a810*/  LDG.E.U16 R114, desc[UR4][R114.64] ;  /* 0x0000000472727981 */ /* 0x000f24000c1e1500 */
[----:B------:R-:W1:Y:S02]  /*a820*/  LDC R148, c[0x0][0x248] ;  /* 0x00009200ff947b82 */ /* 0x000e640000000800 */
[----:B------:R0:W4:Y:S06]  /*a830*/  LDG.E.U16 R113, desc[UR4][R116.64] ;  /* 0x0000000474717981 */ /* 0x00012c000c1e1500 */
[----:B------:R-:W1:Y:S01]  /*a840*/  LDC R146, c[0x0][0x248] ;  /* 0x00009200ff927b82 */ /* 0x000e620000000800 */
[----:B0-----:R-:W-:Y:S01]  /*a850*/  IMAD R116, R126, 0x326, RZ ;  /* 0x000003267e747824 */ /* 0x001fe200078e02ff */
[----:B------:R-:W-:Y:S01]  /*a860*/  IADD3 R124, P0, R124, R122, RZ ;  /* 0x0000007a7c7c7210 */ /* 0x000fe20007f1e0ff */
[----:B------:R-:W-:-:S02]  /*a870*/  IMAD R115, R121, 0x18f, RZ ;  /* 0x0000018f79737824 */ /* 0x000fc400078e02ff */
[----:B------:R-:W-:Y:S01]  /*a880*/  IMAD R117, R136, 0x193, RZ ;  /* 0x0000019388757824 */ /* 0x000fe200078e02ff */
[-C--:B------:R-:W-:Y:S01]  /*a890*/  IADD3 R116, P1, R116, R122.reuse, RZ ;  /* 0x0000007a74747210 */ /* 0x080fe20007f3e0ff */
[----:B------:R-:W-:Y:S01]  /*a8a0*/  IMAD R118, R138, 0x32a, RZ ;  /* 0x0000032a8a767824 */ /* 0x000fe200078e02ff */
[-C--:B------:R-:W-:Y:S01]  /*a8b0*/  IADD3 R120, P2, R120, R122.reuse, RZ ;  /* 0x0000007a78787210 */ /* 0x080fe20007f5e0ff */
[----:B------:R-:W-:Y:S01]  /*a8c0*/  IMAD R140, R140, 0x194, RZ ;  /* 0x000001948c8c7824 */ /* 0x000fe200078e02ff */
[----:B------:R-:W0:Y:S01]  /*a8d0*/  LDC R138, c[0x0][0x248] ;  /* 0x00009200ff8a7b82 */ /* 0x000e220000000800 */
[-C--:B------:R-:W-:Y:S01]  /*a8e0*/  LEA.HI.X.SX32 R125, R115, R123.reuse, 0x1, P0 ;  /* 0x0000007b737d7211 */ /* 0x080fe200000f0eff */
[----:B------:R-:W-:Y:S01]  /*a8f0*/  IMAD R119, R119, 0x195, RZ ;  /* 0x0000019577777824 */ /* 0x000fe200078e02ff */
[-C--:B------:R-:W-:Y:S02]  /*a900*/  LEA.HI.X.SX32 R117, R117, R123.reuse, 0x1, P1 ;  /* 0x0000007b75757211 */ /* 0x080fe400008f0eff */
[-C--:B------:R-:W-:Y:S01]  /*a910*/  IADD3 R118, P0, R118, R122.reuse, RZ ;  /* 0x0000007a76767210 */ /* 0x080fe20007f1e0ff */
[----:B------:R-:W-:Y:S01]  /*a920*/  IMAD R128, R128, 0x32c, RZ ;  /* 0x0000032c80807824 */ /* 0x000fe200078e02ff */
[-C--:B------:R-:W-:Y:S01]  /*a930*/  LEA.HI.X.SX32 R121, R140, R123.reuse, 0x1, P2 ;  /* 0x0000007b8c797211 */ /* 0x080fe200010f0eff */
[----:B------:R-:W5:Y:S01]  /*a940*/  LDC R131, c[0x0][0x248] ;  /* 0x00009200ff837b82 */ /* 0x000f620000000800 */
[----:B------:R-:W-:Y:S01]  /*a950*/  LEA.HI.X.SX32 R119, R119, R123, 0x1, P0 ;  /* 0x0000007b77777211 */ /* 0x000fe200000f0eff */
[----:B------:R-:W4:Y:S01]  /*a960*/  LDG.E.U16 R116, desc[UR4][R116.64] ;  /* 0x0000000474747981 */ /* 0x000f22000c1e1500 */
[----:B------:R-:W-:Y:S01]  /*a970*/  IADD3 R128, P0, R128, R122, RZ ;  /* 0x0000007a80807210 */ /* 0x000fe20007f1e0ff */
[----:B------:R-:W-:-:S02]  /*a980*/  IMAD R126, R144, 0x336, RZ ;  /* 0x00000336907e7824 */ /* 0x000fc400078e02ff */
[----:B------:R2:W4:Y:S02]  /*a990*/  LDG.E.U16 R118, desc[UR4][R118.64] ;  /* 0x0000000476767981 */ /* 0x000524000c1e1500 */
[----:B------:R-:W5:Y:S02]  /*a9a0*/  LDC R136, c[0x0][0x248] ;  /* 0x00009200ff887b82 */ /* 0x000f640000000800 */
[----:B------:R-:W4:Y:S04]  /*a9b0*/  LDG.E.U16 R115, desc[UR4][R124.64] ;  /* 0x000000047c737981 */ /* 0x000f28000c1e1500 */
[----:B------:R1:W4:Y:S02]  /*a9c0*/  LDG.E.U16 R117, desc[UR4][R120.64] ;  /* 0x0000000478757981 */ /* 0x000324000c1e1500 */
[----:B------:R-:W5:Y:S01]  /*a9d0*/  LDC R140, c[0x0][0x248] ;  /* 0x00009200ff8c7b82 */ /* 0x000f620000000800 */
[----:B--2---:R-:W-:-:S02]  /*a9e0*/  IMAD R119, R132, 0x197, RZ ;  /* 0x0000019784777824 */ /* 0x004fc400078e02ff */
[----:B-1----:R-:W-:-:S05]  /*a9f0*/  IMAD R120, R129, 0x32e, RZ ;  /* 0x0000032e81787824 */ /* 0x002fca00078e02ff */
[----:B------:R-:W1:Y:S01]  /*aa00*/  LDC R154, c[0x0][0x248] ;  /* 0x00009200ff9a7b82 */ /* 0x000e620000000800 */
[----:B------:R-:W-:Y:S01]  /*aa10*/  LEA.HI.X.SX32 R129, R127, R123, 0x1, P0 ;  /* 0x0000007b7f817211 */ /* 0x000fe200000f0eff */
[----:B------:R-:W-:Y:S01]  /*aa20*/  IMAD R125, R148, 0x19b, RZ ;  /* 0x0000019b947d7824 */ /* 0x000fe200078e02ff */
[-C--:B------:R-:W-:Y:S01]  /*aa30*/  IADD3 R126, P0, R126, R122.reuse, RZ ;  /* 0x0000007a7e7e7210 */ /* 0x080fe20007f1e0ff */
[----:B------:R-:W-:Y:S01]  /*aa40*/  IMAD R124, R146, 0x338, RZ ;  /* 0x00000338927c7824 */ /* 0x000fe200078e02ff */
[----:B------:R-:W-:-:S03]  /*aa50*/  IADD3 R120, P1, R120, R122, RZ ;  /* 0x0000007a78787210 */ /* 0x000fc60007f3e0ff */
[----:B------:R-:W2:Y:S01]  /*aa60*/  LDC R156, c[0x0][0x248] ;  /* 0x00009200ff9c7b82 */ /* 0x000ea20000000800 */
[-C--:B------:R-:W-:Y:S02]  /*aa70*/  LEA.HI.X.SX32 R121, R119, R123.reuse, 0x1, P1 ;  /* 0x0000007b77797211 */ /* 0x080fe400008f0eff */
[-C--:B------:R-:W-:Y:S01]  /*aa80*/  LEA.HI.X.SX32 R127, R125, R123.reuse, 0x1, P0 ;  /* 0x0000007b7d7f7211 */ /* 0x080fe200000f0eff */
[----:B------:R-:W4:Y:S04]  /*aa90*/  LDG.E.U16 R119, desc[UR4][R128.64] ;  /* 0x0000000480777981 */ /* 0x000f28000c1e1500 */
[----:B------:R-:W2:Y:S01]  /*aaa0*/  LDC R144, c[0x0][0x248] ;  /* 0x00009200ff907b82 */ /* 0x000ea20000000800 */
[----:B------:R-:W-:Y:S01]  /*aab0*/  IADD3 R124, P2, R124, R122, RZ ;  /* 0x0000007a7c7c7210 */ /* 0x000fe20007f5e0ff */
[----:B------:R-:W4:Y:S06]  /*aac0*/  LDG.E.U16 R120, desc[UR4][R120.64] ;  /* 0x0000000478787981 */ /* 0x000f2c000c1e1500 */
[----:B------:R-:W2:Y:S01]  /*aad0*/  LDC R148, c[0x0][0x248] ;  /* 0x00009200ff947b82 */ /* 0x000ea20000000800 */
[----:B------:R-:W-:Y:S01]  /*aae0*/  LEA.HI.X.SX32 R125, R130, R123, 0x1, P2 ;  /* 0x0000007b827d7211 */ /* 0x000fe200010f0eff */
[----:B------:R0:W4:Y:S06]  /*aaf0*/  LDG.E.U16 R121, desc[UR4][R126.64] ;  /* 0x000000047e797981 */ /* 0x00012c000c1e1500 */
[----:B------:R-:W3:Y:S01]  /*ab00*/  LDC R162, c[0x0][0x248] ;  /* 0x00009200ffa27b82 */ /* 0x000ee20000000800 */
[----:B------:R5:W4:Y:S07]  /*ab10*/  LDG.E.U16 R132, desc[UR4][R124.64] ;  /* 0x000000047c847981 */ /* 0x000b2e000c1e1500 */
[----:B------:R-:W3:Y:S01]  /*ab20*/  LDC R146, c[0x0][0x248] ;  /* 0x00009200ff927b82 */ /* 0x000ee20000000800 */
[----:B0-----:R-:W-:-:S02]  /*ab30*/  IMAD R126, R138, 0x33c, RZ ;  /* 0x0000033c8a7e7824 */ /* 0x001fc400078e02ff */
[----:B-----5:R-:W-:-:S05]  /*ab40*/  IMAD R124, R131, 0x33a, RZ ;  /* 0x0000033a837c7824 */ /* 0x020fca00078e02ff */
[----:B------:R-:W0:Y:S01]  /*ab50*/  LDC R160, c[0x0][0x248] ;  /* 0x00009200ffa07b82 */ /* 0x000e220000000800 */
[----:B------:R-:W-:-:S07]  /*ab60*/  IADD3 R126, P1, R126, R122, RZ ;  /* 0x0000007a7e7e7210 */ /* 0x000fce0007f3e0ff */
[----:B------:R-:W5:Y:S08]  /*ab70*/  LDC R249, c[0x0][0x248] ;  /* 0x00009200fff97b82 */ /* 0x000f700000000800 */
[----:B------:R-:W5:Y:S01]  /*ab80*/  LDC R164, c[0x0][0x248] ;  /* 0x00009200ffa47b82 */ /* 0x000f620000000800 */
[----:B------:R-:W-:Y:S01]  /*ab90*/  IMAD R125, R136, 0x19d, RZ ;  /* 0x0000019d887d7824 */ /* 0x000fe200078e02ff */
[----:B------:R-:W-:Y:S01]  /*aba0*/  LEA.HI.X.SX32 R127, R134, R123, 0x1, P1 ;  /* 0x0000007b867f7211 */ /* 0x000fe200008f0eff */
[----:B------:R-:W-:-:S05]  /*abb0*/  IMAD R128, R140, 0x33e, RZ ;  /* 0x0000033e8c807824 */ /* 0x000fca00078e02ff */
[----:B------:R-:W5:Y:S01]  /*abc0*/  LDC R168, c[0x0][0x248] ;  /* 0x00009200ffa87b82 */ /* 0x000f620000000800 */
[----:B-1----:R-:W-:Y:S01]  /*abd0*/  IMAD R129, R154, 0x19f, RZ ;  /* 0x0000019f9a817824 */ /* 0x002fe200078e02ff */
[----:B------:R-:W-:Y:S01]  /*abe0*/  IADD3 R124, P0, R124, R122, RZ ;  /* 0x0000007a7c7c7210 */ /* 0x000fe20007f1e0ff */
[----:B--2---:R-:W-:-:S05]  /*abf0*/  IMAD R130, R156, 0x346, RZ ;  /* 0x000003469c827824 */ /* 0x004fca00078e02ff */
[----:B------:R-:W1:Y:S01]  /*ac00*/  LDC R158, c[0x0][0x248] ;  /* 0x00009200ff9e7b82 */ /* 0x000e620000000800 */
[-C--:B------:R-:W-:Y:S01]  /*ac10*/  IADD3 R128, P2, R128, R122.reuse, RZ ;  /* 0x0000007a80807210 */ /* 0x080fe20007f5e0ff */
[----:B------:R-:W-:Y:S01]  /*ac20*/  IMAD R131, R144, 0x1a3, RZ ;  /* 0x000001a390837824 */ /* 0x000fe200078e02ff */
[-C--:B------:R-:W-:Y:S01]  /*ac30*/  LEA.HI.X.SX32 R125, R125, R123.reuse, 0x1, P0 ;  /* 0x0000007b7d7d7211 */ /* 0x080fe200000f0eff */
[----:B------:R2:W4:Y:S04]  /*ac40*/  LDG.E.U16 R136, desc[UR4][R126.64] ;  /* 0x000000047e887981 */ /* 0x000528000c1e1500 */
[----:B------:R-:W1:Y:S01]  /*ac50*/  LDC R154, c[0x0][0x248] ;  /* 0x00009200ff9a7b82 */ /* 0x000e620000000800 */
[----:B------:R-:W-:Y:S01]  /*ac60*/  IADD3 R130, P0, R130, R122, RZ ;  /* 0x0000007a82827210 */ /* 0x000fe20007f1e0ff */
[----:B------:R0:W4:Y:S01]  /*ac70*/  LDG.E.U16 R134, desc[UR4][R124.64] ;  /* 0x000000047c867981 */ /* 0x000122000c1e1500 */
[----:B------:R-:W-:Y:S01]  /*ac80*/  LEA.HI.X.SX32 R129, R129, R123, 0x1, P2 ;  /* 0x0000007b81817211 */ /* 0x000fe200010f0eff */
[----:B--2---:R-:W-:-:S04]  /*ac90*/  IMAD R126, R148, 0x34a, RZ ;  /* 0x0000034a947e7824 */ /* 0x004fc800078e02ff */
[----:B------:R-:W2:Y:S01]  /*aca0*/  LDC R156, c[0x0][0x248] ;  /* 0x00009200ff9c7b82 */ /* 0x000ea20000000800 */
[-C--:B------:R-:W-:Y:S01]  /*acb0*/  LEA.HI.X.SX32 R131, R131, R123.reuse, 0x1, P0 ;  /* 0x0000007b83837211 */ /* 0x080fe200000f0eff */
[----:B---3--:R-:W-:Y:S01]  /*acc0*/  IMAD R127, R162, 0x1a5, RZ ;  /* 0x000001a5a27f7824 */ /* 0x008fe200078e02ff */
[----:B------:R-:W-:Y:S01]  /*acd0*/  IADD3 R126, P1, R126, R122, RZ ;  /* 0x0000007a7e7e7210 */ /* 0x000fe20007f3e0ff */
[----:B0-----:R-:W-:Y:S01]  /*ace0*/  IMAD R124, R146, 0x348, RZ ;  /* 0x00000348927c7824 */ /* 0x001fe200078e02ff */
[----:B------:R0:W3:Y:S03]  /*acf0*/  LDG.E.U16 R138, desc[UR4][R128.64] ;  /* 0x00000004808a7981 */ /* 0x0000e6000c1e1500 */
[----:B------:R-:W2:Y:S01]  /*ad00*/  LDC R170, c[0x0][0x248] ;  /* 0x00009200ffaa7b82 */ /* 0x000ea20000000800 */
[----:B------:R5:W3:Y:S07]  /*ad10*/  LDG.E.U16 R140, desc[UR4][R130.64] ;  /* 0x00000004828c7981 */ /* 0x000aee000c1e1500 */
[----:B------:R-:W2:Y:S01]  /*ad20*/  LDC R176, c[0x0][0x248] ;  /* 0x00009200ffb07b82 */ /* 0x000ea20000000800 */
[----:B0-----:R-:W-:Y:S01]  /*ad30*/  IMAD R128, R160, 0x34c, RZ ;  /* 0x0000034ca0807824 */ /* 0x001fe200078e02ff */
[----:B------:R-:W-:Y:S01]  /*ad40*/  LEA.HI.X.SX32 R127, R127, R123, 0x1, P1 ;  /* 0x0000007b7f7f7211 */ /* 0x000fe200008f0eff */
[----:B-----5:R-:W-:-:S05]  /*ad50*/  IMAD R249, R249, 0x1a4, RZ ;  /* 0x000001a4f9f97824 */ /* 0x020fca00078e02ff */
[----:B------:R-:W0:Y:S01]  /*ad60*/  LDC R174, c[0x0][0x248] ;  /* 0x00009200ffae7b82 */ /* 0x000e220000000800 */
[-C--:B------:R-:W-:Y:S01]  /*ad70*/  IADD3 R124, P0, R124, R122.reuse, RZ ;  /* 0x0000007a7c7c7210 */ /* 0x080fe20007f1e0ff */
[----:B------:R-:W-:Y:S01]  /*ad80*/  IMAD R130, R164, 0x34e, RZ ;  /* 0x0000034ea4827824 */ /* 0x000fe200078e02ff */
[-C--:B------:R-:W-:Y:S01]  /*ad90*/  IADD3 R128, P2, R128, R122.reuse, RZ ;  /* 0x0000007a80807210 */ /* 0x080fe20007f5e0ff */
[----:B------:R-:W-:Y:S01]  /*ada0*/  IMAD R131, R168, 0x1a7, RZ ;  /* 0x000001a7a8837824 */ /* 0x000fe200078e02ff */
[-C--:B------:R-:W-:Y:S01]  /*adb0*/  LEA.HI.X.SX32 R125, R249, R123.reuse, 0x1, P0 ;  /* 0x0000007bf97d7211 */ /* 0x080fe200000f0eff */
[----:B------:R1:W5:Y:S02]  /*adc0*/  LDG.E.U16 R144, desc[UR4][R126.64] ;  /* 0x000000047e907981 */ /* 0x000364000c1e1500 */
[----:B------:R-:W0:Y:S01]  /*add0*/  LDC R160, c[0x0][0x248] ;  /* 0x00009200ffa07b82 */ /* 0x000e220000000800 */
[----:B------:R-:W-:Y:S02]  /*ade0*/  IADD3 R130, P0, R130, R122, RZ ;  /* 0x0000007a82827210 */ /* 0x000fe40007f1e0ff */
[----:B------:R-:W-:-:S02]  /*adf0*/  LEA.HI.X.SX32 R129, R142, R123, 0x1, P2 ;  /* 0x0000007b8e817211 */ /* 0x000fc400010f0eff */
[----:B------:R1:W5:Y:S03]  /*ae00*/  LDG.E.U16 R142, desc[UR4][R124.64] ;  /* 0x000000047c8e7981 */ /* 0x000366000c1e1500 */
[----:B------:R-:W0:Y:S01]  /*ae10*/  LDC R162, c[0x0][0x248] ;  /* 0x00009200ffa27b82 */ /* 0x000e220000000800 */
[----:B-1----:R-:W-:Y:S01]  /*ae20*/  IMAD R126, R158, 0x358, RZ ;  /* 0x000003589e7e7824 */ /* 0x002fe200078e02ff */
[----:B------:R-:W-:Y:S01]  /*ae30*/  LEA.HI.X.SX32 R131, R131, R123, 0x1, P0 ;  /* 0x0000007b83837211 */ /* 0x000fe200000f0eff */
[----:B------:R1:W5:Y:S05]  /*ae40*/  LDG.E.U16 R146, desc[UR4][R128.64] ;  /* 0x0000000480927981 */ /* 0x00036a000c1e1500 */
[----:B------:R-:W0:Y:S01]  /*ae50*/  LDC R168, c[0x0][0x248] ;  /* 0x00009200ffa87b82 */ /* 0x000e220000000800 */
[----:B------:R-:W-:Y:S01]  /*ae60*/  IMAD R124, R154, 0x356, RZ ;  /* 0x000003569a7c7824 */ /* 0x000fe200078e02ff */
[----:B------:R1:W5:Y:S06]  /*ae70*/  LDG.E.U16 R148, desc[UR4][R130.64] ;  /* 0x0000000482947981 */ /* 0x00036c000c1e1500 */
[----:B------:R-:W0:Y:S01]  /*ae80*/  LDC R158, c[0x0][0x248] ;  /* 0x00009200ff9e7b82 */ /* 0x000e220000000800 */
[----:B--2---:R-:W-:Y:S01]  /*ae90*/  IMAD R125, R156, 0x1ab, RZ ;  /* 0x000001ab9c7d7824 */ /* 0x004fe200078e02ff */
[----:B------:R-:W-:Y:S01]  /*aea0*/  IADD3 R124, P0, R124, R122, RZ ;  /* 0x0000007a7c7c7210 */ /* 0x000fe20007f1e0ff */
[----:B-1----:R-:W-:-:S05]  /*aeb0*/  IMAD R128, R170, 0x35a, RZ ;  /* 0x0000035aaa807824 */ /* 0x002fca00078e02ff */
[----:B------:R-:W1:Y:S01]  /*aec0*/  LDC R178, c[0x0][0x248] ;  /* 0x00009200ffb27b82 */ /* 0x000e620000000800 */
[----:B------:R-:W-:-:S07]  /*aed0*/  IMAD R130, R176, 0x35c, RZ ;  /* 0x0000035cb0827824 */ /* 0x000fce00078e02ff */
[----:B------:R-:W2:Y:S01]  /*aee0*/  LDC R249, c[0x0][0x248] ;  /* 0x00009200fff97b82 */ /* 0x000ea20000000800 */
[----:B0-----:R-:W-:-:S07]  /*aef0*/  IMAD R129, R174, 0x1ad, RZ ;  /* 0x000001adae817824 */ /* 0x001fce00078e02ff */
[----:B------:R-:W0:Y:S01]  /*af00*/  LDC R164, c[0x0][0x248] ;  /* 0x00009200ffa47b82 */ /* 0x000e220000000800 */
[----:B------:R-:W-:Y:S02]  /*af10*/  IADD3 R126, P1, R126, R122, RZ ;  /* 0x0000007a7e7e7210 */ /* 0x000fe40007f3e0ff */
[----:B------:R-:W-:-:S05]  /*af20*/  LEA.HI.X.SX32 R125, R125, R123, 0x1, P0 ;  /* 0x0000007b7d7d7211 */ /* 0x000fca00000f0eff */
[----:B------:R-:W0:Y:S01]  /*af30*/  LDC R172, c[0x0][0x248] ;  /* 0x00009200ffac7b82 */ /* 0x000e220000000800 */
[-C--:B------:R-:W-:Y:S02]  /*af40*/  IADD3 R128, P2, R128, R122.reuse, RZ ;  /* 0x0000007a80807210 */ /* 0x080fe40007f5e0ff */
[----:B------:R-:W-:Y:S02]  /*af50*/  IADD3 R130, P0, R130, R122, RZ ;  /* 0x0000007a82827210 */ /* 0x000fe40007f1e0ff */
[----:B------:R-:W-:-:S03]  /*af60*/  LEA.HI.X.SX32 R127, R150, R123, 0x1, P1 ;  /* 0x0000007b967f7211 */ /* 0x000fc600008f0eff */
[----:B------:R-:W0:Y:S01]  /*af70*/  LDC R180, c[0x0][0x248] ;  /* 0x00009200ffb47b82 */ /* 0x000e220000000800 */
[-C--:B------:R-:W-:Y:S01]  /*af80*/  LEA.HI.X.SX32 R129, R129, R123.reuse, 0x1, P2 ;  /* 0x0000007b81817211 */ /* 0x080fe200010f0eff */
[----:B------:R1:W5:Y:S01]  /*af90*/  LDG.E.U16 R150, desc[UR4][R124.64] ;  /* 0x000000047c967981 */ /* 0x000362000c1e1500 */
[----:B------:R-:W-:-:S03]  /*afa0*/  LEA.HI.X.SX32 R131, R152, R123, 0x1, P0 ;  /* 0x0000007b98837211 */ /* 0x000fc600000f0eff */
[----:B------:R1:W5:Y:S02]  /*afb0*/  LDG.E.U16 R154, desc[UR4][R128.64] ;  /* 0x00000004809a7981 */ /* 0x000364000c1e1500 */
[----:B------:R-:W0:Y:S02]  /*afc0*/  LDC R176, c[0x0][0x248] ;  /* 0x00009200ffb07b82 */ /* 0x000e240000000800 */
[----:B------:R2:W5:Y:S01]  /*afd0*/  LDG.E.U16 R156, desc[UR4][R130.64] ;  /* 0x00000004829c7981 */ /* 0x000562000c1e1500 */
[----:B-1----:R-:W-:Y:S02]  /*afe0*/  IMAD R124, R160, 0x35e, RZ ;  /* 0x0000035ea07c7824 */ /* 0x002fe400078e02ff */
[----:B------:R-:W-:Y:S01]  /*aff0*/  IMAD R125, R162, 0x1af, RZ ;  /* 0x000001afa27d7824 */ /* 0x000fe200078e02ff */
[----:B------:R0:W5:Y:S02]  /*b000*/  LDG.E.U16 R152, desc[UR4][R126.64] ;  /* 0x000000047e987981 */ /* 0x000164000c1e1500 */
[----:B------:R-:W1:Y:S01]  /*b010*/  LDC R170, c[0x0][0x248] ;  /* 0x00009200ffaa7b82 */ /* 0x000e620000000800 */
[----:B------:R-:W-:Y:S01]  /*b020*/  IMAD R128, R168, 0x368, RZ ;  /* 0x00000368a8807824 */ /* 0x000fe200078e02ff */
[----:B------:R-:W-:Y:S01]  /*b030*/  IADD3 R124, P0, R124, R122, RZ ;  /* 0x0000007a7c7c7210 */ /* 0x000fe20007f1e0ff */
[----:B--2---:R-:W-:-:S03]  /*b040*/  IMAD R130, R158, 0x36a, RZ ;  /* 0x0000036a9e827824 */ /* 0x004fc600078e02ff */
[-C--:B------:R-:W-:Y:S01]  /*b050*/  LEA.HI.X.SX32 R125, R125, R123.reuse, 0x1, P0 ;  /* 0x0000007b7d7d7211 */ /* 0x080fe200000f0eff */
[----:B------:R-:W-:Y:S01]  /*b060*/  IMAD R249, R249, 0x1b4, RZ ;  /* 0x000001b4f9f97824 */ /* 0x000fe200078e02ff */
[-C--:B------:R-:W-:Y:S01]  /*b070*/  IADD3 R128, P2, R128, R122.reuse, RZ ;  /* 0x0000007a80807210 */ /* 0x080fe20007f5e0ff */
[----:B------:R-:W-:Y:S01]  /*b080*/  IMAD R131, R178, 0x1b5, RZ ;  /* 0x000001b5b2837824 */ /* 0x000fe200078e02ff */
[-C--:B------:R-:W-:Y:S01]  /*b090*/  IADD3 R130, P0, R130, R122.reuse, RZ ;  /* 0x0000007a82827210 */ /* 0x080fe20007f1e0ff */
[----:B0-----:R-:W-:Y:S01]  /*b0a0*/  IMAD R126, R164, 0x366, RZ ;  /* 0x00000366a47e7824 */ /* 0x001fe200078e02ff */
[----:B------:R-:W0:Y:S01]  /*b0b0*/  LDC R186, c[0x0][0x248] ;  /* 0x00009200ffba7b82 */ /* 0x000e220000000800 */
[-C--:B------:R-:W-:Y:S01]  /*b0c0*/  LEA.HI.X.SX32 R129, R249, R123.reuse, 0x1, P2 ;  /* 0x0000007bf9817211 */ /* 0x080fe200010f0eff */
[----:B------:R-:W-:Y:S01]  /*b0d0*/  IMAD R127, R172, 0x1b3, RZ ;  /* 0x000001b3ac7f7824 */ /* 0x000fe200078e02ff */
[----:B------:R-:W-:Y:S01]  /*b0e0*/  LEA.HI.X.SX32 R131, R131, R123, 0x1, P0 ;  /* 0x0000007b83837211 */ /* 0x000fe200000f0eff */
[----:B------:R-:W2:Y:S01]  /*b0f0*/  LDG.E.U16 R158, desc[UR4][R124.64] ;  /* 0x000000047c9e7981 */ /* 0x000ea2000c1e1500 */
[----:B------:R-:W-:-:S03]  /*b100*/  IADD3 R126, P1, R126, R122, RZ ;  /* 0x0000007a7e7e7210 */ /* 0x000fc60007f3e0ff */
[----:B------:R-:W0:Y:S01]  /*b110*/  LDC R184, c[0x0][0x248] ;  /* 0x00009200ffb87b82 */ /* 0x000e220000000800 */
[----:B------:R1:W2:Y:S01]  /*b120*/  LDG.E.U16 R162, desc[UR4][R128.64] ;  /* 0x0000000480a27981 */ /* 0x0002a2000c1e1500 */
[----:B------:R-:W-:-:S03]  /*b130*/  LEA.HI.X.SX32 R127, R127, R123, 0x1, P1 ;  /* 0x0000007b7f7f7211 */ /* 0x000fc600008f0eff */
[----:B------:R1:W2:Y:S03]  /*b140*/  LDG.E.U16 R164, desc[UR4][R130.64] ;  /* 0x0000000482a47981 */ /* 0x0002a6000c1e1500 */
[----:B------:R-:W0:Y:S01]  /*b150*/  LDC R182, c[0x0][0x248] ;  /* 0x00009200ffb67b82 */ /* 0x000e220000000800 */
[----:B------:R1:W2:Y:S02]  /*b160*/  LDG.E.U16 R160, desc[UR4][R126.64] ;  /* 0x000000047ea07981 */ /* 0x0002a4000c1e1500 */
[----:B-1----:R-:W-:-:S05]  /*b170*/  IMAD R128, R180, 0x376, RZ ;  /* 0x00000376b4807824 */ /* 0x002fca00078e02ff */
[----:B------:R-:W1:Y:S01]  /*b180*/  LDC R131, c[0x0][0x248] ;  /* 0x00009200ff837b82 */ /* 0x000e620000000800 */
[----:B------:R-:W-:-:S07]  /*b190*/  IMAD R126, R176, 0x36e, RZ ;  /* 0x0000036eb07e7824 */ /* 0x000fce00078e02ff */
[----:B------:R-:W1:Y:S01]  /*b1a0*/  LDC R180, c[0x0][0x248] ;  /* 0x00009200ffb47b82 */ /* 0x000e620000000800 */
[----:B------:R-:W-:-:S07]  /*b1b0*/  IMAD R124, R170, 0x36c, RZ ;  /* 0x0000036caa7c7824 */ /* 0x000fce00078e02ff */
[----:B------:R-:W1:Y:S01]  /*b1c0*/  LDC R130, c[0x0][0x248] ;  /* 0x00009200ff827b82 */ /* 0x000e620000000800 */
[----:B------:R-:W-:-:S07]  /*b1d0*/  IADD3 R124, P0, R124, R122, RZ ;  /* 0x0000007a7c7c7210 */ /* 0x000fce0007f1e0ff */
[----:B------:R-:W1:Y:S01]  /*b1e0*/  LDC R176, c[0x0][0x248] ;  /* 0x00009200ffb07b82 */ /* 0x000e620000000800 */
[----:B0-----:R-:W-:Y:S01]  /*b1f0*/  IMAD R129, R186, 0x1bb, RZ ;  /* 0x000001bbba817824 */ /* 0x001fe200078e02ff */
[----:B------:R-:W-:Y:S01]  /*b200*/  LEA.HI.X.SX32 R125, R166, R123, 0x1, P0 ;  /* 0x0000007ba67d7211 */ /* 0x000fe200000f0eff */
[----:B------:R-:W-:-:S05]  /*b210*/  IMAD R127, R184, 0x1b7, RZ ;  /* 0x000001b7b87f7824 */ /* 0x000fca00078e02ff */
[----:B------:R-:W0:Y:S01]  /*b220*/  LDC R172, c[0x0][0x248] ;  /* 0x00009200ffac7b82 */ /* 0x000e220000000800 */
[----:B------:R1:W2:Y:S07]  /*b230*/  LDG.E.U16 R166, desc[UR4][R124.64] ;  /* 0x000000047ca67981 */ /* 0x0002ae000c1e1500 */
[----:B------:R-:W0:Y:S08]  /*b240*/  LDC R178, c[0x0][0x248] ;  /* 0x00009200ffb27b82 */ /* 0x000e300000000800 */
[----:B------:R-:W0:Y:S01]  /*b250*/  LDC R186, c[0x0][0x248] ;  /* 0x00009200ffba7b82 */ /* 0x000e220000000800 */
[----:B-1----:R-:W-:Y:S01]  /*b260*/  IMAD R125, R131, 0x1c3, RZ ;  /* 0x000001c3837d7824 */ /* 0x002fe200078e02ff */
[----:B------:R-:W-:Y:S01]  /*b270*/  IADD3 R128, P2, R128, R122, RZ ;  /* 0x0000007a80807210 */ /* 0x000fe20007f5e0ff */
[----:B------:R-:W-:-:S05]  /*b280*/  IMAD R131, R180, 0x1db, RZ ;  /* 0x000001dbb4837824 */ /* 0x000fca00078e02ff */
[----:B------:R-:W1:Y:S01]  /*b290*/  LDC R184, c[0x0][0x248] ;  /* 0x00009200ffb87b82 */ /* 0x000e620000000800 */
[----:B------:R-:W-:-:S07]  /*b2a0*/  IMAD R124, R130, 0x386, RZ ;  /* 0x00000386827c7824 */ /* 0x000fce00078e02ff */
[----:B------:R-:W1:Y:S01]  /*b2b0*/  LDC R217, c[0x0][0x248] ;  /* 0x00009200ffd97b82 */ /* 0x000e620000000800 */
[----:B------:R-:W-:Y:S01]  /*b2c0*/  IADD3 R126, P1, R126, R122, RZ ;  /* 0x0000007a7e7e7210 */ /* 0x000fe20007f3e0ff */
[----:B------:R-:W-:Y:S01]  /*b2d0*/  IMAD R130, R176, 0x3b6, RZ ;  /* 0x000003b6b0827824 */ /* 0x000fe200078e02ff */
[----:B------:R-:W-:-:S05]  /*b2e0*/  LEA.HI.X.SX32 R129, R129, R123, 0x1, P2 ;  /* 0x0000007b81817211 */ /* 0x000fca00010f0eff */
[----:B------:R-:W4:Y:S01]  /*b2f0*/  LDC R180, c[0x0][0x248] ;  /* 0x00009200ffb47b82 */ /* 0x000f220000000800 */
[----:B------:R-:W-:Y:S01]  /*b300*/  IADD3 R124, P0, R124, R122, RZ ;  /* 0x0000007a7c7c7210 */ /* 0x000fe20007f1e0ff */
[----:B------:R0:W2:Y:S06]  /*b310*/  LDG.E.U16 R170, desc[UR4][R128.64] ;  /* 0x0000000480aa7981 */ /* 0x0000ac000c1e1500 */
[----:B------:R-:W4:Y:S01]  /*b320*/  LDC R174, c[0x0][0x248] ;  /* 0x00009200ffae7b82 */ /* 0x000f220000000800 */
[-C--:B------:R-:W-:Y:S02]  /*b330*/  LEA.HI.X.SX32 R127, R127, R123.reuse, 0x1, P1 ;  /* 0x0000007b7f7f7211 */ /* 0x080fe400008f0eff */
[----:B------:R-:W-:Y:S01]  /*b340*/  LEA.HI.X.SX32 R125, R125, R123, 0x1, P0 ;  /* 0x0000007b7d7d7211 */ /* 0x000fe200000f0eff */
[----:B0-----:R-:W-:-:S04]  /*b350*/  IMAD R128, R182, 0x3a6, RZ ;  /* 0x000003a6b6807824 */ /* 0x001fc800078e02ff */
[----:B------:R-:W0:Y:S01]  /*b360*/  LDC R192, c[0x0][0x248] ;  /* 0x00009200ffc07b82 */ /* 0x000e220000000800 */
[-C--:B------:R-:W-:Y:S01]  /*b370*/  IADD3 R130, P2, R130, R122.reuse, RZ ;  /* 0x0000007a82827210 */ /* 0x080fe20007f5e0ff */
[----:B------:R1:W2:Y:S01]  /*b380*/  LDG.E.U16 R168, desc[UR4][R126.64] ;  /* 0x000000047ea87981 */ /* 0x0002a2000c1e1500 */
[----:B------:R-:W-:Y:S01]  /*b390*/  IMAD R129, R178, 0x1d3, RZ ;  /* 0x000001d3b2817824 */ /* 0x000fe200078e02ff */
[----:B------:R-:W-:-:S04]  /*b3a0*/  IADD3 R128, P0, R128, R122, RZ ;  /* 0x0000007a80807210 */ /* 0x000fc80007f1e0ff */
[----:B------:R-:W3:Y:S01]  /*b3b0*/  LDC R209, c[0x0][0x248] ;  /* 0x00009200ffd17b82 */ /* 0x000ee20000000800 */
[-C--:B------:R-:W-:Y:S01]  /*b3c0*/  LEA.HI.X.SX32 R131, R131, R123.reuse, 0x1, P2 ;  /* 0x0000007b83837211 */ /* 0x080fe200010f0eff */
[----:B-1----:R-:W-:Y:S02]  /*b3d0*/  IMAD R127, R172, 0x1cb, RZ ;  /* 0x000001cbac7f7824 */ /* 0x002fe400078e02ff */
[----:B------:R1:W2:Y:S04]  /*b3e0*/  LDG.E.U16 R172, desc[UR4][R124.64] ;  /* 0x000000047cac7981 */ /* 0x0002a8000c1e1500 */
[----:B------:R-:W3:Y:S01]  /*b3f0*/  LDC R215, c[0x0][0x248] ;  /* 0x00009200ffd77b82 */ /* 0x000ee20000000800 */
[----:B------:R-:W-:Y:S01]  /*b400*/  LEA.HI.X.SX32 R129, R129, R123, 0x1, P0 ;  /* 0x0000007b81817211 */ /* 0x000fe200000f0eff */
[----:B------:R1:W2:Y:S06]  /*b410*/  LDG.E.U16 R178, desc[UR4][R130.64] ;  /* 0x0000000482b27981 */ /* 0x0002ac000c1e1500 */
[----:B------:R-:W3:Y:S01]  /*b420*/  LDC R211, c[0x0][0x248] ;  /* 0x00009200ffd37b82 */ /* 0x000ee20000000800 */
[----:B-1----:R-:W-:Y:S01]  /*b430*/  IMAD R124, R186, 0x3c6, RZ ;  /* 0x000003c6ba7c7824 */ /* 0x002fe200078e02ff */
[----:B------:R-:W2:Y:S01]  /*b440*/  LDG.E.U16 R176, desc[UR4][R128.64] ;  /* 0x0000000480b07981 */ /* 0x000ea2000c1e1500 */
[----:B------:R-:W-:-:S05]  /*b450*/  IMAD R125, R184, 0x1e3, RZ ;  /* 0x000001e3b87d7824 */ /* 0x000fca00078e02ff */
[----:B------:R-:W1:Y:S01]  /*b460*/  LDC R249, c[0x0][0x248] ;  /* 0x00009200fff97b82 */ /* 0x000e620000000800 */
[----:B------:R-:W-:Y:S01]  /*b470*/  IADD3 R124, P0, R124, R122, RZ ;  /* 0x0000007a7c7c7210 */ /* 0x000fe20007f1e0ff */
[----:B------:R-:W-:-:S06]  /*b480*/  IMAD R130, R217, 0x3f6, RZ ;  /* 0x000003f6d9827824 */ /* 0x000fcc00078e02ff */
[----:B------:R-:W1:Y:S01]  /*b490*/  LDC R203, c[0x0][0x248] ;  /* 0x00009200ffcb7b82 */ /* 0x000e620000000800 */
[-C--:B------:R-:W-:Y:S01]  /*b4a0*/  LEA.HI.X.SX32 R125, R125, R123.reuse, 0x1, P0 ;  /* 0x0000007b7d7d7211 */ /* 0x080fe200000f0eff */
[----:B----4-:R-:W-:Y:S01]  /*b4b0*/  IMAD R131, R180, 0x1fb, RZ ;  /* 0x000001fbb4837824 */ /* 0x010fe200078e02ff */
[-C--:B------:R-:W-:Y:S01]  /*b4c0*/  IADD3 R130, P0, R130, R122.reuse, RZ ;  /* 0x0000007a82827210 */ /* 0x080fe20007f1e0ff */
[----:B------:R-:W-:Y:S02]  /*b4d0*/  IMAD R126, R174, 0x396, RZ ;  /* 0x00000396ae7e7824 */ /* 0x000fe400078e02ff */
[----:B------:R0:W4:Y:S02]  /*b4e0*/  LDG.E.U16 R180, desc[UR4][R124.64] ;  /* 0x000000047cb47981 */ /* 0x000124000c1e1500 */
[----:B------:R-:W1:Y:S01]  /*b4f0*/  LDC R201, c[0x0][0x248] ;  /* 0x00009200ffc97b82 */ /* 0x000e620000000800 */
[----:B------:R-:W-:Y:S02]  /*b500*/  LEA.HI.X.SX32 R131, R131, R123, 0x1, P0 ;  /* 0x0000007b83837211 */ /* 0x000fe400000f0eff */
[----:B------:R-:W-:-:S05]  /*b510*/  IADD3 R126, P1, R126, R122, RZ ;  /* 0x0000007a7e7e7210 */ /* 0x000fca0007f3e0ff */
[----:B------:R-:W1:Y:S01]  /*b520*/  LDC R207, c[0x0][0x248] ;  /* 0x00009200ffcf7b82 */ /* 0x000e620000000800 */
[----:B0-----:R-:W-:Y:S01]  /*b530*/  IMAD R124, R192, 0x378, RZ ;  /* 0x00000378c07c7824 */ /* 0x001fe200078e02ff */
[-C--:B------:R-:W-:Y:S01]  /*b540*/  LEA.HI.X.SX32 R127, R127, R123.reuse, 0x1, P1 ;  /* 0x0000007b7f7f7211 */ /* 0x080fe200008f0eff */
[----:B------:R0:W4:Y:S01]  /*b550*/  LDG.E.U16 R186, desc[UR4][R130.64] ;  /* 0x0000000482ba7981 */ /* 0x000122000c1e1500 */
[----:B---3--:R-:W-:Y:S02]  /*b560*/  IMAD R128, R209, 0x3e6, RZ ;  /* 0x000003e6d1807824 */ /* 0x008fe400078e02ff */
[----:B------:R-:W-:Y:S01]  /*b570*/  IADD3 R124, P0, R124, R122, RZ ;  /* 0x0000007a7c7c7210 */ /* 0x000fe20007f1e0ff */
[----:B------:R3:W4:Y:S01]  /*b580*/  LDG.E.U16 R174, desc[UR4][R126.64] ;  /* 0x000000047eae7981 */ /* 0x000722000c1e1500 */
[----:B------:R-:W3:Y:S01]  /*b590*/  LDC R194, c[0x0][0x248] ;  /* 0x00009200ffc27b82 */ /* 0x000ee20000000800 */
[----:B------:R-:W-:Y:S02]  /*b5a0*/  IMAD R129, R211, 0x1f3, RZ ;  /* 0x000001f3d3817824 */ /* 0x000fe400078e02ff */
[----:B0-----:R-:W-:Y:S01]  /*b5b0*/  IMAD R130, R215, 0x388, RZ ;  /* 0x00000388d7827824 */ /* 0x001fe200078e02ff */
[----:B------:R-:W-:Y:S01]  /*b5c0*/  LEA.HI.X.SX32 R125, R190, R123, 0x1, P0 ;  /* 0x0000007bbe7d7211 */ /* 0x000fe200000f0eff */
[----:B-1----:R-:W-:-:S03]  /*b5d0*/  IMAD R249, R249, 0x1c4, RZ ;  /* 0x000001c4f9f97824 */ /* 0x002fc600078e02ff */
[----:B------:R-:W0:Y:S01]  /*b5e0*/  LDC R213, c[0x0][0x248] ;  /* 0x00009200ffd57b82 */ /* 0x000e220000000800 */
[----:B---3--:R-:W-:Y:S01]  /*b5f0*/  IMAD R126, R203, 0x3d6, RZ ;  /* 0x000003d6cb7e7824 */ /* 0x008fe200078e02ff */
[-C--:B------:R-:W-:Y:S02]  /*b600*/  IADD3 R128, P2, R128, R122.reuse, RZ ;  /* 0x0000007a80807210 */ /* 0x080fe40007f5e0ff */
[----:B------:R-:W-:-:S04]  /*b610*/  IADD3 R130, P0, R130, R122, RZ ;  /* 0x0000007a82827210 */ /* 0x000fc80007f1e0ff */
[----:B------:R-:W1:Y:S01]  /*b620*/  LDC R203, c[0x0][0x248] ;  /* 0x00009200ffcb7b82 */ /* 0x000e620000000800 */
[-C--:B------:R-:W-:Y:S02]  /*b630*/  LEA.HI.X.SX32 R129, R129, R123.reuse, 0x1, P2 ;  /* 0x0000007b81817211 */ /* 0x080fe400010f0eff */
[-C--:B------:R-:W-:Y:S01]  /*b640*/  LEA.HI.X.SX32 R131, R249, R123.reuse, 0x1, P0 ;  /* 0x0000007bf9837211 */ /* 0x080fe200000f0eff */
[----:B------:R-:W-:Y:S01]  /*b650*/  IMAD R127, R201, 0x1eb, RZ ;  /* 0x000001ebc97f7824 */ /* 0x000fe200078e02ff */
[----:B------:R-:W-:Y:S01]  /*b660*/  IADD3 R126, P1, R126, R122, RZ ;  /* 0x0000007a7e7e7210 */ /* 0x000fe20007f3e0ff */
[----:B------:R3:W4:Y:S02]  /*b670*/  LDG.E.U16 R184, desc[UR4][R128.64] ;  /* 0x0000000480b87981 */ /* 0x000724000c1e1500 */
[----:B------:R-:W1:Y:S01]  /*b680*/  LDC R249, c[0x0][0x248] ;  /* 0x00009200fff97b82 */ /* 0x000e620000000800 */
[----:B------:R-:W-:-:S05]  /*b690*/  LEA.HI.X.SX32 R127, R127, R123, 0x1, P1 ;  /* 0x0000007b7f7f7211 */ /* 0x000fca00008f0eff */
[----:B------:R3:W4:Y:S02]  /*b6a0*/  LDG.E.U16 R182, desc[UR4][R126.64] ;  /* 0x000000047eb67981 */ /* 0x000724000c1e1500 */
[----:B---3--:R-:W-:Y:S01]  /*b6b0*/  IMAD R128, R207, 0x37c, RZ ;  /* 0x0000037ccf807824 */ /* 0x008fe200078e02ff */
[----:B------:R-:W3:Y:S04]  /*b6c0*/  LDC R201, c[0x0][0x248] ;  /* 0x00009200ffc97b82 */ /* 0x000ee80000000800 */
[----:B------:R-:W-:Y:S01]  /*b6d0*/  IADD3 R128, P2, R128, R122, RZ ;  /* 0x0000007a80807210 */ /* 0x000fe20007f5e0ff */
[----:B------:R-:W-:-:S03]  /*b6e0*/  IMAD R126, R194, 0x37a, RZ ;  /* 0x0000037ac27e7824 */ /* 0x000fc600078e02ff */
[----:B------:R-:W-:Y:S01]  /*b6f0*/  LEA.HI.X.SX32 R129, R188, R123, 0x1, P2 ;  /* 0x0000007bbc817211 */ /* 0x000fe200010f0eff */
[----:B0-----:R-:W-:Y:S01]  /*b700*/  IMAD R127, R213, 0x1bd, RZ ;  /* 0x000001bdd57f7824 */ /* 0x001fe200078e02ff */
[----:B------:R-:W0:Y:S01]  /*b710*/  LDC R209, c[0x0][0x248] ;  /* 0x00009200ffd17b82 */ /* 0x000e220000000800 */
[----:B------:R-:W4:Y:S01]  /*b720*/  LDG.E.U16 R194, desc[UR4][R130.64] ;  /* 0x0000000482c27981 */ /* 0x000f22000c1e1500 */
[----:B------:R-:W-:-:S03]  /*b730*/  IADD3 R126, P1, R126, R122, RZ ;  /* 0x0000007a7e7e7210 */ /* 0x000fc60007f3e0ff */
[----:B------:R1:W4:Y:S01]  /*b740*/  LDG.E.U16 R192, desc[UR4][R128.64] ;  /* 0x0000000480c07981 */ /* 0x000322000c1e1500 */
[----:B------:R-:W-:Y:S01]  /*b750*/  LEA.HI.X.SX32 R127, R127, R123, 0x1, P1 ;  /* 0x0000007b7f7f7211 */ /* 0x000fe200008f0eff */
[----:B-1----:R-:W-:Y:S01]  /*b760*/  IMAD R249, R249, 0x1d4, RZ ;  /* 0x000001d4f9f97824 */ /* 0x002fe200078e02ff */
[----:B------:R-:W1:Y:S01]  /*b770*/  LDC R207, c[0x0][0x248] ;  /* 0x00009200ffcf7b82 */ /* 0x000e620000000800 */
[----:B------:R0:W4:Y:S04]  /*b780*/  LDG.E.U16 R188, desc[UR4][R124.64] ;  /* 0x000000047cbc7981 */ /* 0x000128000c1e1500 */
[----:B------:R5:W4:Y:S01]  /*b790*/  LDG.E.U16 R190, desc[UR4][R126.64] ;  /* 0x000000047ebe7981 */ /* 0x000b22000c1e1500 */
[----:B------:R-:W-:Y:S02]  /*b7a0*/  IMAD R128, R203, 0x3a8, RZ ;  /* 0x000003a8cb807824 */ /* 0x000fe400078e02ff */
[----:B------:R-:W5:Y:S03]  /*b7b0*/  LDC R211, c[0x0][0x248] ;  /* 0x00009200ffd37b82 */ /* 0x000f660000000800 */
[----:B------:R-:W-:-:S04]  /*b7c0*/  IADD3 R128, P1, R128, R122, RZ ;  /* 0x0000007a80807210 */ /* 0x000fc80007f3e0ff */
[----:B------:R-:W-:Y:S01]  /*b7d0*/  LEA.HI.X.SX32 R129, R249, R123, 0x1, P1 ;  /* 0x0000007bf9817211 */ /* 0x000fe200008f0eff */
[----:B------:R-:W5:Y:S08]  /*b7e0*/  LDC R217, c[0x0][0x248] ;  /* 0x00009200ffd97b82 */ /* 0x000f700000000800 */
[----:B------:R-:W5:Y:S01]  /*b7f0*/  LDC R249, c[0x0][0x248] ;  /* 0x00009200fff97b82 */ /* 0x000f620000000800 */
[----:B---3--:R-:W-:-:S02]  /*b800*/  IMAD R130, R201, 0x398, RZ ;  /* 0x00000398c9827824 */ /* 0x008fc400078e02ff */
[----:B0-----:R-:W-:-:S03]  /*b810*/  IMAD R124, R209, 0x3c8, RZ ;  /* 0x000003c8d17c7824 */ /* 0x001fc600078e02ff */
[-C--:B------:R-:W-:Y:S01]  /*b820*/  IADD3 R130, P0, R130, R122.reuse, RZ ;  /* 0x0000007a82827210 */ /* 0x080fe20007f1e0ff */
[----:B-1----:R-:W-:Y:S01]  /*b830*/  IMAD R125, R207, 0x3d8, RZ ;  /* 0x000003d8cf7d7824 */ /* 0x002fe200078e02ff */
[----:B------:R-:W0:Y:S02]  /*b840*/  LDC R215, c[0x0][0x248] ;  /* 0x00009200ffd77b82 */ /* 0x000e240000000800 */
[----:B------:R-:W-:Y:S01]  /*b850*/  LEA.HI.X.SX32 R131, R196, R123, 0x1, P0 ;  /* 0x0000007bc4837211 */ /* 0x000fe200000f0eff */
[----:B-----5:R-:W-:Y:S01]  /*b860*/  IMAD R126, R211, 0x3b8, RZ ;  /* 0x000003b8d37e7824 */ /* 0x020fe200078e02ff */
[----:B------:R-:W-:-:S03]  /*b870*/  IADD3 R124, P2, R124, R122, RZ ;  /* 0x0000007a7c7c7210 */ /* 0x000fc60007f5e0ff */
[----:B------:R1:W3:Y:S01]  /*b880*/  LDG.E.U16 R196, desc[UR4][R130.64] ;  /* 0x0000000482c47981 */ /* 0x0002e2000c1e1500 */
[----:B------:R-:W5:Y:S01]  /*b890*/  LDC R219, c[0x0][0x248] ;  /* 0x00009200ffdb7b82 */ /* 0x000f620000000800 */
[-C--:B------:R-:W-:Y:S01]  /*b8a0*/  IADD3 R126, P0, R126, R122.reuse, RZ ;  /* 0x0000007a7e7e7210 */ /* 0x080fe20007f1e0ff */
[----:B------:R-:W-:Y:S01]  /*b8b0*/  IMAD R249, R249, 0x1e4, RZ ;  /* 0x000001e4f9f97824 */ /* 0x000fe200078e02ff */
[----:B-1----:R-:W-:-:S05]  /*b8c0*/  IADD3 R130, P1, R125, R122, RZ ;  /* 0x0000007a7d827210 */ /* 0x002fca0007f3e0ff */
[----:B------:R-:W1:Y:S01]  /*b8d0*/  LDC R213, c[0x0][0x248] ;  /* 0x00009200ffd57b82 */ /* 0x000e620000000800 */
[----:B------:R-:W-:-:S07]  /*b8e0*/  LEA.HI.X.SX32 R125, R249, R123, 0x1, P2 ;  /* 0x0000007bf97d7211 */ /* 0x000fce00010f0eff */
[----:B------:R-:W1:Y:S01]  /*b8f0*/  LDC R249, c[0x0][0x248] ;  /* 0x00009200fff97b82 */ /* 0x000e620000000800 */
[-C--:B------:R-:W-:Y:S01]  /*b900*/  LEA.HI.X.SX32 R127, R198, R123.reuse, 0x1, P0 ;  /* 0x0000007bc67f7211 */ /* 0x080fe200000f0eff */
[----:B------:R-:W3:Y:S01]  /*b910*/  LDG.E.U16 R201, desc[UR4][R124.64] ;  /* 0x000000047cc97981 */ /* 0x000ee2000c1e1500 */
[----:B------:R-:W-:-:S03]  /*b920*/  LEA.HI.X.SX32 R131, R199, R123, 0x1, P1 ;  /* 0x0000007bc7837211 */ /* 0x000fc600008f0eff */
[----:B------:R0:W3:Y:S02]  /*b930*/  LDG.E.U16 R199, desc[UR4][R126.64] ;  /* 0x000000047ec77981 */ /* 0x0000e4000c1e1500 */
[----:B------:R-:W1:Y:S02]  /*b940*/  LDC R211, c[0x0][0x248] ;  /* 0x00009200ffd37b82 */ /* 0x000e640000000800 */
[----:B------:R5:W3:Y:S04]  /*b950*/  LDG.E.U16 R203, desc[UR4][R130.64] ;  /* 0x0000000482cb7981 */ /* 0x000ae8000c1e1500 */
[----:B------:R5:W3:Y:S01]  /*b960*/  LDG.E.U16 R198, desc[UR4][R128.64] ;  /* 0x0000000480c67981 */ /* 0x000ae2000c1e1500 */
[----:B0-----:R-:W-:Y:S01]  /*b970*/  IMAD R126, R217, 0x3f8, RZ ;  /* 0x000003f8d97e7824 */ /* 0x001fe200078e02ff */
[----:B------:R-:W0:Y:S04]  /*b980*/  LDC R221, c[0x0][0x248] ;  /* 0x00009200ffdd7b82 */ /* 0x000e280000000800 */
[----:B------:R-:W-:Y:S01]  /*b990*/  IADD3 R126, P2, R126, R122, RZ ;  /* 0x0000007a7e7e7210 */ /* 0x000fe20007f5e0ff */
[----:B------:R-:W-:-:S03]  /*b9a0*/  IMAD R124, R215, 0x3e8, RZ ;  /* 0x000003e8d77c7824 */ /* 0x000fc600078e02ff */
[-C--:B------:R-:W-:Y:S01]  /*b9b0*/  LEA.HI.X.SX32 R127, R205, R123.reuse, 0x1, P2 ;  /* 0x0000007bcd7f7211 */ /* 0x080fe200010f0eff */
[----:B-----5:R-:W5:Y:S01]  /*b9c0*/  LDC R130, c[0x0][0x248] ;  /* 0x00009200ff827b82 */ /* 0x020f620000000800 */
[----:B------:R-:W-:Y:S01]  /*b9d0*/  IMAD R128, R219, 0x38a, RZ ;  /* 0x0000038adb807824 */ /* 0x000fe200078e02ff */
[----:B------:R-:W-:Y:S01]  /*b9e0*/  IADD3 R124, P1, R124, R122, RZ ;  /* 0x0000007a7c7c7210 */ /* 0x000fe20007f3e0ff */
[----:B-1----:R-:W-:Y:S01]  /*b9f0*/  IMAD R249, R249, 0x1f4, RZ ;  /* 0x000001f4f9f97824 */ /* 0x002fe200078e02ff */
[----:B------:R1:W3:Y:S04]  /*ba00*/  LDG.E.U16 R207, desc[UR4][R126.64] ;  /* 0x000000047ecf7981 */ /* 0x0002e8000c1e1500 */
[----:B------:R-:W2:Y:S01]  /*ba10*/  LDC R131, c[0x0][0x248] ;  /* 0x00009200ff837b82 */ /* 0x000ea20000000800 */
[----:B------:R-:W-:Y:S01]  /*ba20*/  LEA.HI.X.SX32 R125, R249, R123, 0x1, P1 ;  /* 0x0000007bf97d7211 */ /* 0x000fe200008f0eff */
[----:B-1----:R-:W-:-:S06]  /*ba30*/  IMAD R126, R213, 0x3aa, RZ ;  /* 0x000003aad57e7824 */ /* 0x002fcc00078e02ff */
[----:B------:R-:W1:Y:S01]  /*ba40*/  LDC R219, c[0x0][0x248] ;  /* 0x00009200ffdb7b82 */ /* 0x000e620000000800 */
[----:B------:R-:W-:-:S07]  /*ba50*/  IMAD R127, R211, 0x1d5, RZ ;  /* 0x000001d5d37f7824 */ /* 0x000fce00078e02ff */
[----:B------:R-:W1:Y:S01]  /*ba60*/  LDC R215, c[0x0][0x248] ;  /* 0x00009200ffd77b82 */ /* 0x000e620000000800 */
[-C--:B------:R-:W-:Y:S01]  /*ba70*/  IADD3 R126, P1, R126, R122.reuse, RZ ;  /* 0x0000007a7e7e7210 */ /* 0x080fe20007f3e0ff */
[----:B0-----:R-:W-:Y:S01]  /*ba80*/  IMAD R129, R221, 0x1c5, RZ ;  /* 0x000001c5dd817824 */ /* 0x001fe200078e02ff */
[----:B------:R-:W-:Y:S01]  /*ba90*/  IADD3 R128, P0, R128, R122, RZ ;  /* 0x0000007a80807210 */ /* 0x000fe20007f1e0ff */
[----:B------:R5:W3:Y:S01]  /*baa0*/  LDG.E.U16 R205, desc[UR4][R124.64] ;  /* 0x000000047ccd7981 */ /* 0x000ae2000c1e1500 */
[----:B------:R-:W-:-:S03]  /*bab0*/  LEA.HI.X.SX32 R127, R127, R123, 0x1, P1 ;  /* 0x0000007b7f7f7211 */ /* 0x000fc600008f0eff */
[----:B------:R-:W0:Y:S02]  /*bac0*/  LDC R217, c[0x0][0x248] ;  /* 0x00009200ffd97b82 */ /* 0x000e240000000800 */
[----:B------:R2:W3:Y:S01]  /*bad0*/  LDG.E.U16 R213, desc[UR4][R126.64] ;  /* 0x000000047ed57981 */ /* 0x0004e2000c1e1500 */
[----:B------:R-:W-:Y:S01]  /*bae0*/  LEA.HI.X.SX32 R129, R129, R123, 0x1, P0 ;  /* 0x0000007b81817211 */ /* 0x000fe200000f0eff */
[----:B-----5:R-:W-:-:S04]  /*baf0*/  IMAD R124, R130, 0x39a, RZ ;  /* 0x0000039a827c7824 */ /* 0x020fc800078e02ff */
[----:B------:R-:W5:Y:S01]  /*bb00*/  LDC R221, c[0x0][0x248] ;  /* 0x00009200ffdd7b82 */ /* 0x000f620000000800 */
[----:B------:R1:W3:Y:S07]  /*bb10*/  LDG.E.U16 R209, desc[UR4][R128.64] ;  /* 0x0000000480d17981 */ /* 0x0002ee000c1e1500 */
[----:B--2---:R-:W2:Y:S01]  /*bb20*/  LDC R127, c[0x0][0x248] ;  /* 0x00009200ff7f7b82 */ /* 0x004ea20000000800 */
[----:B------:R-:W-:Y:S01]  /*bb30*/  IMAD R125, R131, 0x1cd, RZ ;  /* 0x000001cd837d7824 */ /* 0x000fe200078e02ff */
[----:B------:R-:W-:Y:S01]  /*bb40*/  IADD3 R124, P0, R124, R122, RZ ;  /* 0x0000007a7c7c7210 */ /* 0x000fe20007f1e0ff */
[----:B-1----:R-:W-:-:S02]  /*bb50*/  IMAD R128, R219, 0x3ba, RZ ;  /* 0x000003badb807824 */ /* 0x002fc400078e02ff */
[----:B------:R-:W-:Y:S01]  /*bb60*/  IMAD R129, R215, 0x1dd, RZ ;  /* 0x000001ddd7817824 */ /* 0x000fe200078e02ff */
[-C--:B------:R-:W-:Y:S02]  /*bb70*/  LEA.HI.X.SX32 R125, R125, R123.reuse, 0x1, P0 ;  /* 0x0000007b7d7d7211 */ /* 0x080fe400000f0eff */
[----:B------:R-:W1:Y:S01]  /*bb80*/  LDC R247, c[0x0][0x248] ;  /* 0x00009200fff77b82 */ /* 0x000e620000000800 */
[----:B------:R-:W-:Y:S02]  /*bb90*/  IADD3 R128, P0, R128, R122, RZ ;  /* 0x0000007a80807210 */ /* 0x000fe40007f1e0ff */
[----:B------:R5:W3:Y:S02]  /*bba0*/  LDG.E.U16 R211, desc[UR4][R124.64] ;  /* 0x000000047cd37981 */ /* 0x000ae4000c1e1500 */
[----:B------:R-:W-:-:S03]  /*bbb0*/  LEA.HI.X.SX32 R129, R129, R123, 0x1, P0 ;  /* 0x0000007b81817211 */ /* 0x000fc600000f0eff */
[----:B------:R-:W1:Y:S02]  /*bbc0*/  LDC R227, c[0x0][0x248] ;  /* 0x00009200ffe37b82 */ /* 0x000e640000000800 */
[----:B------:R2:W3:Y:S01]  /*bbd0*/  LDG.E.U16 R215, desc[UR4][R128.64] ;  /* 0x0000000480d77981 */ /* 0x0004e2000c1e1500 */
[----:B0-----:R-:W-:-:S05]  /*bbe0*/  IMAD R130, R217, 0x3ca, RZ ;  /* 0x000003cad9827824 */ /* 0x001fca00078e02ff */
[----:B-----5:R-:W0:Y:S01]  /*bbf0*/  LDC R125, c[0x0][0x248] ;  /* 0x00009200ff7d7b82 */ /* 0x020e220000000800 */
[----:B--2---:R-:W-:-:S07]  /*bc00*/  IMAD R128, R127, 0x3ea, RZ ;  /* 0x000003ea7f807824 */ /* 0x004fce00078e02ff */
[----:B------:R-:W2:Y:S01]  /*bc10*/  LDC R127, c[0x0][0x248] ;  /* 0x00009200ff7f7b82 */ /* 0x000ea20000000800 */
[----:B------:R-:W-:Y:S01]  /*bc20*/  IMAD R131, R221, 0x1e5, RZ ;  /* 0x000001e5dd837824 */ /* 0x000fe200078e02ff */
[----:B------:R-:W-:-:S06]  /*bc30*/  IADD3 R130, P2, R130, R122, RZ ;  /* 0x0000007a82827210 */ /* 0x000fcc0007f5e0ff */
[----:B------:R-:W5:Y:S01]  /*bc40*/  LDC R249, c[0x0][0x248] ;  /* 0x00009200fff97b82 */ /* 0x000f620000000800 */
[----:B-1----:R-:W-:Y:S01]  /*bc50*/  IMAD R124, R247, 0x37e, RZ ;  /* 0x0000037ef77c7824 */ /* 0x002fe200078e02ff */
[----:B------:R-:W-:-:S05]  /*bc60*/  LEA.HI.X.SX32 R131, R131, R123, 0x1, P2 ;  /* 0x0000007b83837211 */ /* 0x000fca00010f0eff */
[----:B------:R1:W3:Y:S01]  /*bc70*/  LDG.E.U16 R217, desc[UR4][R130.64] ;  /* 0x0000000482d97981 */ /* 0x0002e2000c1e1500 */
[----:B------:R-:W4:Y:S08]  /*bc80*/  LDC R219, c[0x0][0x248] ;  /* 0x00009200ffdb7b82 */ /* 0x000f300000000800 */
[----:B------:R-:W4:Y:S01]  /*bc90*/  LDC R247, c[0x0][0x248] ;  /* 0x00009200fff77b82 */ /* 0x000f220000000800 */
[----:B-1----:R-:W-:-:S02]  /*bca0*/  IMAD R130, R227, 0x3da, RZ ;  /* 0x000003dae3827824 */ /* 0x002fc400078e02ff */
[----:B0-----:R-:W-:Y:S01]  /*bcb0*/  IMAD R125, R125, 0x1ed, RZ ;  /* 0x000001ed7d7d7824 */ /* 0x001fe200078e02ff */
[-C--:B------:R-:W-:Y:S01]  /*bcc0*/  IADD3 R128, P1, R128, R122.reuse, RZ ;  /* 0x0000007a80807210 */ /* 0x080fe20007f3e0ff */
[----:B--2---:R-:W-:Y:S01]  /*bcd0*/  IMAD R127, R127, 0x1f5, RZ ;  /* 0x000001f57f7f7824 */ /* 0x004fe200078e02ff */
[----:B------:R-:W-:Y:S02]  /*bce0*/  IADD3 R130, P0, R130, R122, RZ ;  /* 0x0000007a82827210 */ /* 0x000fe40007f1e0ff */
[----:B------:R-:W0:Y:S01]  /*bcf0*/  LDC R126, c[0x0][0x248] ;  /* 0x00009200ff7e7b82 */ /* 0x000e220000000800 */
[----:B-----5:R-:W-:Y:S01]  /*bd00*/  IMAD R221, R249, 0x38c, RZ ;  /* 0x0000038cf9dd7824 */ /* 0x020fe200078e02ff */
[-C--:B------:R-:W-:Y:S02]  /*bd10*/  LEA.HI.X.SX32 R131, R125, R123.reuse, 0x1, P0 ;  /* 0x0000007b7d837211 */ /* 0x080fe400000f0eff */
[----:B------:R-:W-:-:S04]  /*bd20*/  LEA.HI.X.SX32 R129, R127, R123, 0x1, P1 ;  /* 0x0000007b7f817211 */ /* 0x000fc800008f0eff */
[----:B------:R-:W1:Y:S01]  /*bd30*/  LDC R223, c[0x0][0x248] ;  /* 0x00009200ffdf7b82 */ /* 0x000e620000000800 */
[----:B----4-:R-:W-:Y:S02]  /*bd40*/  IMAD R125, R219, 0x1fd, RZ ;  /* 0x000001fddb7d7824 */ /* 0x010fe400078e02ff */
[----:B------:R2:W4:Y:S05]  /*bd50*/  LDG.E.U16 R219, desc[UR4][R130.64] ;  /* 0x0000000482db7981 */ /* 0x00052a000c1e1500 */
[----:B------:R-:W5:Y:S01]  /*bd60*/  LDC R245, c[0x0][0x248] ;  /* 0x00009200fff57b82 */ /* 0x000f620000000800 */
[----:B--2---:R-:W-:Y:S02]  /*bd70*/  IADD3 R130, P1, R221, R122, RZ ;  /* 0x0000007add827210 */ /* 0x004fe40007f3e0ff */
[----:B------:R2:W4:Y:S01]  /*bd80*/  LDG.E.U16 R221, desc[UR4][R128.64] ;  /* 0x0000000480dd7981 */ /* 0x000522000c1e1500 */
[----:B0-----:R-:W-:-:S04]  /*bd90*/  IMAD R126, R126, 0x3fa, RZ ;  /* 0x000003fa7e7e7824 */ /* 0x001fc800078e02ff */
[----:B------:R-:W0:Y:S01]  /*bda0*/  LDC R249, c[0x0][0x248] ;  /* 0x00009200fff97b82 */ /* 0x000e220000000800 */
[----:B--2---:R-:W-:Y:S01]  /*bdb0*/  IMAD R128, R247, 0x3ac, RZ ;  /* 0x000003acf7807824 */ /* 0x004fe200078e02ff */
[----:B------:R-:W-:-:S06]  /*bdc0*/  IADD3 R124, P0, R124, R122, RZ ;  /* 0x0000007a7c7c7210 */ /* 0x000fcc0007f1e0ff */
[----:B------:R-:W2:Y:S01]  /*bdd0*/  LDC R247, c[0x0][0x248] ;  /* 0x00009200fff77b82 */ /* 0x000ea20000000800 */
[----:B------:R-:W-:Y:S01]  /*bde0*/  IADD3 R126, P2, R126, R122, RZ ;  /* 0x0000007a7e7e7210 */ /* 0x000fe20007f5e0ff */
[----:B-1----:R-:W-:-:S03]  /*bdf0*/  IMAD R223, R223, 0x1bf, RZ ;  /* 0x000001bfdfdf7824 */ /* 0x002fc600078e02ff */
[-C--:B------:R-:W-:Y:S02]  /*be00*/  LEA.HI.X.SX32 R127, R125, R123.reuse, 0x1, P2 ;  /* 0x0000007b7d7f7211 */ /* 0x080fe400010f0eff */
[-C--:B------:R-:W-:Y:S01]  /*be10*/  LEA.HI.X.SX32 R125, R223, R123.reuse, 0x1, P0 ;  /* 0x0000007bdf7d7211 */ /* 0x080fe200000f0eff */
[----:B------:R-:W1:Y:S02]  /*be20*/  LDC R129, c[0x0][0x248] ;  /* 0x00009200ff817b82 */ /* 0x000e640000000800 */
[----:B------:R2:W4:Y:S01]  /*be30*/  LDG.E.U16 R223, desc[UR4][R126.64] ;  /* 0x000000047edf7981 */ /* 0x000522000c1e1500 */
[----:B------:R-:W-:-:S03]  /*be40*/  LEA.HI.X.SX32 R131, R225, R123, 0x1, P1 ;  /* 0x0000007be1837211 */ /* 0x000fc600008f0eff */
[----:B------:R-:W4:Y:S04]  /*be50*/  LDG.E.U16 R225, desc[UR4][R124.64] ;  /* 0x000000047ce17981 */ /* 0x000f28000c1e1500 */
[----:B------:R5:W4:Y:S01]  /*be60*/  LDG.E.U16 R227, desc[UR4][R130.64] ;  /* 0x0000000482e37981 */ /* 0x000b22000c1e1500 */
[----:B--2---:R-:W-:Y:S02]  /*be70*/  IMAD R126, R247, 0x3bc, RZ ;  /* 0x000003bcf77e7824 */ /* 0x004fe400078e02ff */
[----:B------:R-:W2:Y:S01]  /*be80*/  LDC R247, c[0x0][0x248] ;  /* 0x00009200fff77b82 */ /* 0x000ea20000000800 */
[----:B-----5:R-:W-:Y:S01]  /*be90*/  IMAD R130, R245, 0x39c, RZ ;  /* 0x0000039cf5827824 */ /* 0x020fe200078e02ff */
[----:B------:R-:W-:-:S04]  /*bea0*/  IADD3 R128, P1, R128, R122, RZ ;  /* 0x0000007a80807210 */ /* 0x000fc80007f3e0ff */
[-C--:B------:R-:W-:Y:S01]  /*beb0*/  IADD3 R130, P0, R130, R122.reuse, RZ ;  /* 0x0000007a82827210 */ /* 0x080fe20007f1e0ff */
[----:B-1----:R-:W-:Y:S01]  /*bec0*/  IMAD R124, R129, 0x3cc, RZ ;  /* 0x000003cc817c7824 */ /* 0x002fe200078e02ff */
[----:B------:R-:W1:Y:S02]  /*bed0*/  LDC R245, c[0x0][0x248] ;  /* 0x00009200fff57b82 */ /* 0x000e640000000800 */
[-C--:B------:R-:W-:Y:S02]  /*bee0*/  LEA.HI.X.SX32 R131, R235, R123.reuse, 0x1, P0 ;  /* 0x0000007beb837211 */ /* 0x080fe400000f0eff */
[-C--:B------:R-:W-:Y:S02]  /*bef0*/  IADD3 R124, P3, R124, R122.reuse, RZ ;  /* 0x0000007a7c7c7210 */ /* 0x080fe40007f7e0ff */
[----:B------:R-:W-:Y:S02]  /*bf00*/  LEA.HI.X.SX32 R129, R229, R123, 0x1, P1 ;  /* 0x0000007be5817211 */ /* 0x000fe400008f0eff */
[----:B------:R5:W4:Y:S01]  /*bf10*/  LDG.E.U16 R229, desc[UR4][R130.64] ;  /* 0x0000000482e57981 */ /* 0x000b22000c1e1500 */
[----:B--2---:R-:W-:Y:S01]  /*bf20*/  IMAD R125, R247, 0x20c, RZ ;  /* 0x0000020cf77d7824 */ /* 0x004fe200078e02ff */
[-C--:B------:R-:W-:Y:S01]  /*bf30*/  IADD3 R126, P2, R126, R122.reuse, RZ ;  /* 0x0000007a7e7e7210 */ /* 0x080fe20007f5e0ff */
[----:B------:R-:W2:Y:S03]  /*bf40*/  LDC R247, c[0x0][0x248] ;  /* 0x00009200fff77b82 */ /* 0x000ea60000000800 */
[----:B-----5:R-:W-:-:S02]  /*bf50*/  IADD3 R130, P0, R125, R122, RZ ;  /* 0x0000007a7d827210 */ /* 0x020fc40007f1e0ff */
[-C--:B------:R-:W-:Y:S02]  /*bf60*/  LEA.HI.X.SX32 R125, R231, R123.reuse, 0x1, P3 ;  /* 0x0000007be77d7211 */ /* 0x080fe400018f0eff */
[----:B------:R5:W4:Y:S01]  /*bf70*/  LDG.E.U16 R231, desc[UR4][R128.64] ;  /* 0x0000000480e77981 */ /* 0x000b22000c1e1500 */
[-C--:B------:R-:W-:Y:S02]  /*bf80*/  LEA.HI.X.SX32 R131, R237, R123.reuse, 0x1, P0 ;  /* 0x0000007bed837211 */ /* 0x080fe400000f0eff */
[----:B------:R-:W-:Y:S01]  /*bf90*/  LEA.HI.X.SX32 R127, R233, R123, 0x1, P2 ;  /* 0x0000007be97f7211 */ /* 0x000fe200010f0eff */
[----:B------:R-:W4:Y:S04]  /*bfa0*/  LDG.E.U16 R235, desc[UR4][R124.64] ;  /* 0x000000047ceb7981 */ /* 0x000f28000c1e1500 */
[----:B------:R0:W4:Y:S01]  /*bfb0*/  LDG.E.U16 R237, desc[UR4][R130.64] ;  /* 0x0000000482ed7981 */ /* 0x000122000c1e1500 */
[----:B-----5:R-:W5:Y:S03]  /*bfc0*/  LDC R129, c[0x0][0x248] ;  /* 0x00009200ff817b82 */ /* 0x020f660000000800 */
[----:B------:R1:W4:Y:S05]  /*bfd0*/  LDG.E.U16 R233, desc[UR4][R126.64] ;  /* 0x000000047ee97981 */ /* 0x00032a000c1e1500 */
[----:B0-----:R-:W0:Y:S01]  /*bfe0*/  LDC R131, c[0x0][0x248] ;  /* 0x00009200ff837b82 */ /* 0x001e220000000800 */
[----:B-1----:R-:W-:-:S07]  /*bff0*/  IMAD R124, R245, 0x3dc, RZ ;  /* 0x000003dcf57c7824 */ /* 0x002fce00078e02ff */
[----:B------:R-:W1:Y:S01]  /*c000*/  LDC R130, c[0x0][0x248] ;  /* 0x00009200ff827b82 */ /* 0x000e620000000800 */
[----:B------:R-:W-:Y:S01]  /*c010*/  IMAD R126, R249, 0x3ec, RZ ;  /* 0x000003ecf97e7824 */ /* 0x000fe200078e02ff */
[----:B------:R-:W-:-:S04]  /*c020*/  IADD3 R124, P0, R124, R122, RZ ;  /* 0x0000007a7c7c7210 */ /* 0x000fc80007f1e0ff */
[-C--:B------:R-:W-:Y:S01]  /*c030*/  IADD3 R126, P1, R126, R122.reuse, RZ ;  /* 0x0000007a7e7e7210 */ /* 0x080fe20007f3e0ff */
[----:B-----5:R-:W-:Y:S01]  /*c040*/  IMAD R128, R129, 0x3fc, RZ ;  /* 0x000003fc81807824 */ /* 0x020fe200078e02ff */
[----:B------:R-:W5:Y:S01]  /*c050*/  LDC R245, c[0x0][0x248] ;  /* 0x00009200fff57b82 */ /* 0x000f620000000800 */
[-C--:B------:R-:W-:Y:S02]  /*c060*/  LEA.HI.X.SX32 R125, R243, R123.reuse, 0x1, P0 ;  /* 0x0000007bf37d7211 */ /* 0x080fe400000f0eff */
[----:B------:R-:W-:Y:S02]  /*c070*/  LEA.HI.X.SX32 R127, R241, R123, 0x1, P1 ;  /* 0x0000007bf17f7211 */ /* 0x000fe400008f0eff */
[----:B------:R-:W-:-:S03]  /*c080*/  IADD3 R128, P2, R128, R122, RZ ;  /* 0x0000007a80807210 */ /* 0x000fc60007f5e0ff */
[----:B------:R2:W4:Y:S01]  /*c090*/  LDG.E.U16 R241, desc[UR4][R126.64] ;  /* 0x000000047ef17981 */ /* 0x000522000c1e1500 */
[----:B------:R-:W-:Y:S01]  /*c0a0*/  LEA.HI.X.SX32 R129, R239, R123, 0x1, P2 ;  /* 0x0000007bef817211 */ /* 0x000fe200010f0eff */
[----:B------:R-:W3:Y:S02]  /*c0b0*/  LDC R249, c[0x0][0x248] ;  /* 0x00009200fff97b82 */ /* 0x000ee40000000800 */
[----:B------:R0:W4:Y:S04]  /*c0c0*/  LDG.E.U16 R239, desc[UR4][R124.64] ;  /* 0x000000047cef7981 */ /* 0x000128000c1e1500 */
[----:B------:R5:W4:Y:S02]  /*c0d0*/  LDG.E.U16 R243, desc[UR4][R128.64] ;  /* 0x0000000480f37981 */ /* 0x000b24000c1e1500 */
[----:B--2---:R-:W2:Y:S01]  /*c0e0*/  LDC R126, c[0x0][0x248] ;  /* 0x00009200ff7e7b82 */ /* 0x004ea20000000800 */
[----:B0-----:R-:W-:-:S02]  /*c0f0*/  IMAD R124, R131, 0x38e, RZ ;  /* 0x0000038e837c7824 */ /* 0x001fc400078e02ff */
[----:B-1----:R-:W-:Y:S02]  /*c100*/  IMAD R125, R130, 0x1c7, RZ ;  /* 0x000001c7827d7824 */ /* 0x002fe400078e02ff */
[----:B-----5:R-:W-:Y:S01]  /*c110*/  IMAD R129, R245, 0x1d7, RZ ;  /* 0x000001d7f5817824 */ /* 0x020fe200078e02ff */
[----:B------:R-:W-:Y:S01]  /*c120*/  IADD3 R124, P0, R124, R122, RZ ;  /* 0x0000007a7c7c7210 */ /* 0x000fe20007f1e0ff */
[----:B------:R-:W-:Y:S01]  /*c130*/  IMAD R127, R247, 0x1cf, RZ ;  /* 0x000001cff77f7824 */ /* 0x000fe200078e02ff */
[----:B------:R-:W0:Y:S02]  /*c140*/  LDC R130, c[0x0][0x248] ;  /* 0x00009200ff827b82 */ /* 0x000e240000000800 */
[----:B------:R-:W-:-:S05]  /*c150*/  LEA.HI.X.SX32 R125, R125, R123, 0x1, P0 ;  /* 0x0000007b7d7d7211 */ /* 0x000fca00000f0eff */
[----:B------:R1:W5:Y:S01]  /*c160*/  LDG.E.U16 R245, desc[UR4][R124.64] ;  /* 0x000000047cf57981 */ /* 0x000362000c1e1500 */
[----:B---3--:R-:W-:Y:S01]  /*c170*/  IMAD R128, R249, 0x3ae, RZ ;  /* 0x000003aef9807824 */ /* 0x008fe200078e02ff */
[----:B------:R-:W3:Y:S08]  /*c180*/  LDC R131, c[0x0][0x248] ;  /* 0x00009200ff837b82 */ /* 0x000ef00000000800 */
[----:B-1----:R-:W1:Y:S08]  /*c190*/  LDC R124, c[0x0][0x248] ;  /* 0x00009200ff7c7b82 */ /* 0x002e700000000800 */
[----:B------:R-:W0:Y:S01]  /*c1a0*/  LDC R125, c[0x0][0x248] ;  /* 0x00009200ff7d7b82 */ /* 0x000e220000000800 */
[----:B--2---:R-:W-:Y:S01]  /*c1b0*/  IMAD R126, R126, 0x39e, RZ ;  /* 0x0000039e7e7e7824 */ /* 0x004fe200078e02ff */
[----:B------:R-:W-:-:S04]  /*c1c0*/  IADD3 R128, P2, R128, R122, RZ ;  /* 0x0000007a80807210 */ /* 0x000fc80007f5e0ff */
[----:B------:R-:W-:Y:S02]  /*c1d0*/  IADD3 R126, P1, R126, R122, RZ ;  /* 0x0000007a7e7e7210 */ /* 0x000fe40007f3e0ff */
[-C--:B------:R-:W-:Y:S02]  /*c1e0*/  LEA.HI.X.SX32 R129, R129, R123.reuse, 0x1, P2 ;  /* 0x0000007b81817211 */ /* 0x080fe400010f0eff */
[----:B------:R-:W-:-:S03]  /*c1f0*/  LEA.HI.X.SX32 R127, R127, R123, 0x1, P1 ;  /* 0x0000007b7f7f7211 */ /* 0x000fc600008f0eff */
[----:B------:R0:W2:Y:S04]  /*c200*/  LDG.E.U16 R249, desc[UR4][R128.64] ;  /* 0x0000000480f97981 */ /* 0x0000a8000c1e1500 */
[----:B------:R1:W2:Y:S01]  /*c210*/  LDG.E.U16 R247, desc[UR4][R126.64] ;  /* 0x000000047ef77981 */ /* 0x0002a2000c1e1500 */
[----:B0-----:R-:W-:Y:S02]  /*c220*/  IMAD R128, R125, 0x3ce, RZ ;  /* 0x000003ce7d807824 */ /* 0x001fe400078e02ff */
[----:B------:R-:W0:Y:S01]  /*c230*/  LDC R125, c[0x0][0x248] ;  /* 0x00009200ff7d7b82 */ /* 0x000e220000000800 */
[----:B-1----:R-:W-:-:S07]  /*c240*/  IMAD R127, R124, 0x1e7, RZ ;  /* 0x000001e77c7f7824 */ /* 0x002fce00078e02ff */
[----:B------:R-:W1:Y:S08]  /*c250*/  LDC R126, c[0x0][0x248] ;  /* 0x00009200ff7e7b82 */ /* 0x000e700000000800 */
[----:B------:R-:W1:Y:S01]  /*c260*/  LDC R124, c[0x0][0x248] ;  /* 0x00009200ff7c7b82 */ /* 0x000e620000000800 */
[----:B------:R-:W-:Y:S02]  /*c270*/  IMAD R130, R130, 0x3be, RZ ;  /* 0x000003be82827824 */ /* 0x000fe400078e02ff */
[----:B---3--:R-:W-:-:S03]  /*c280*/  IMAD R131, R131, 0x1df, RZ ;  /* 0x000001df83837824 */ /* 0x008fc600078e02ff */
[----:B------:R-:W-:Y:S01]  /*c290*/  IADD3 R130, P0, R130, R122, RZ ;  /* 0x0000007a82827210 */ /* 0x000fe20007f1e0ff */
[----:B0-----:R-:W-:-:S03]  /*c2a0*/  IMAD R125, R125, 0x3fe, RZ ;  /* 0x000003fe7d7d7824 */ /* 0x001fc600078e02ff */
[----:B------:R-:W-:Y:S02]  /*c2b0*/  LEA.HI.X.SX32 R131, R131, R123, 0x1, P0 ;  /* 0x0000007b83837211 */ /* 0x000fe400000f0eff */
[----:B------:R-:W-:-:S03]  /*c2c0*/  IADD3 R128, P0, R128, R122, RZ ;  /* 0x0000007a80807210 */ /* 0x000fc60007f1e0ff */
[----:B------:R0:W3:Y:S01]  /*c2d0*/  LDG.E.U16 R130, desc[UR4][R130.64] ;  /* 0x0000000482827981 */ /* 0x0000e2000c1e1500 */
[----:B-1----:R-:W-:Y:S01]  /*c2e0*/  IMAD R126, R126, 0x3de, RZ ;  /* 0x000003de7e7e7824 */ /* 0x002fe200078e02ff */
[----:B------:R-:W-:Y:S02]  /*c2f0*/  LEA.HI.X.SX32 R129, R127, R123, 0x1, P0 ;  /* 0x0000007b7f817211 */ /* 0x000fe400000f0eff */
[----:B------:R-:W1:Y:S01]  /*c300*/  LDC R127, c[0x0][0x248] ;  /* 0x00009200ff7f7b82 */ /* 0x000e620000000800 */
[----:B------:R-:W-:Y:S01]  /*c310*/  IMAD R124, R124, 0x3ee, RZ ;  /* 0x000003ee7c7c7824 */ /* 0x000fe200078e02ff */
[-C--:B------:R-:W-:Y:S01]  /*c320*/  IADD3 R126, P1, R126, R122.reuse, RZ ;  /* 0x0000007a7e7e7210 */ /* 0x080fe20007f3e0ff */
[----:B------:R-:W3:Y:S05]  /*c330*/  LDG.E.U16 R128, desc[UR4][R128.64] ;  /* 0x0000000480807981 */ /* 0x000eea000c1e1500 */
[----:B0-----:R-:W0:Y:S01]  /*c340*/  LDC R131, c[0x0][0x248] ;  /* 0x00009200ff837b82 */ /* 0x001e220000000800 */
[----:B------:R-:W-:-:S02]  /*c350*/  IADD3 R124, P2, R124, R122, RZ ;  /* 0x0000007a7c7c7210 */ /* 0x000fc40007f5e0ff */
[----:B------:R-:W-:-:S05]  /*c360*/  IADD3 R122, P0, R125, R122, RZ ;  /* 0x0000007a7d7a7210 */ /* 0x000fca0007f1e0ff */
[----:B------:R-:W0:Y:S01]  /*c370*/  LDC R125, c[0x0][0x248] ;  /* 0x00009200ff7d7b82 */ /* 0x000e220000000800 */
[----:B------:R-:W4:Y:S01]  /*c380*/  LDL.LU R129, [R1] ;  /* 0x0000000001817983 */ /* 0x000f220000300800 */
[----:B-1----:R-:W-:-:S05]  /*c390*/  IMAD R127, R127, 0x1ef, RZ ;  /* 0x000001ef7f7f7824 */ /* 0x002fca00078e02ff */
[----:B------:R-:W-:Y:S01]  /*c3a0*/  LEA.HI.X.SX32 R127, R127, R123, 0x1, P1 ;  /* 0x0000007b7f7f7211 */ /* 0x000fe200008f0eff */
[----:B0-----:R-:W-:-:S04]  /*c3b0*/  IMAD R131, R131, 0x1ff, RZ ;  /* 0x000001ff83837824 */ /* 0x001fc800078e02ff */
[----:B------:R-:W3:Y:S01]  /*c3c0*/  LDG.E.U16 R126, desc[UR4][R126.64] ;  /* 0x000000047e7e7981 */ /* 0x000ee2000c1e1500 */
[----:B------:R-:W-:-:S05]  /*c3d0*/  IMAD R125, R125, 0x1f7, RZ ;  /* 0x000001f77d7d7824 */ /* 0x000fca00078e02ff */
[-C--:B------:R-:W-:Y:S02]  /*c3e0*/  LEA.HI.X.SX32 R125, R125, R123.reuse, 0x1, P2 ;  /* 0x0000007b7d7d7211 */ /* 0x080fe400010f0eff */
[----:B------:R-:W-:Y:S02]  /*c3f0*/  LEA.HI.X.SX32 R123, R131, R123, 0x1, P0 ;  /* 0x0000007b837b7211 */ /* 0x000fe400000f0eff */
[----:B------:R-:W5:Y:S04]  /*c400*/  LDL.LU R131, [R1+0x4] ;  /* 0x0000040001837983 */ /* 0x000f680000300800 */
[----:B------:R-:W2:Y:S04]  /*c410*/  LDL.LU R127, [R1+0x8] ;  /* 0x00000800017f7983 */ /* 0x000ea80000300800 */
[----:B------:R-:W3:Y:S04]  /*c420*/  LDG.E.U16 R124, desc[UR4][R124.64] ;  /* 0x000000047c7c7981 */ /* 0x000ee8000c1e1500 */
[----:B------:R-:W3:Y:S04]  /*c430*/  LDG.E.U16 R122, desc[UR4][R122.64] ;  /* 0x000000047a7a7981 */ /* 0x000ee8000c1e1500 */
[----:B------:R0:W-:Y:S04]  /*c440*/  STS.U16 [R4+0x2180], R220 ;  /* 0x002180dc04007388 */ /* 0x0001e80000000400 */
[----:B------:R-:W4:Y:S04]  /*c450*/  LDL.LU R125, [R1+0xc] ;  /* 0x00000c00017d7983 */ /* 0x000f280000300800 */
[----:B------:R-:W5:Y:S04]  /*c460*/  LDL.LU R123, [R1+0x10] ;  /* 0x00001000017b7983 */ /* 0x000f680000300800 */
[----:B0-----:R-:W2:Y:S04]  /*c470*/  LDL.LU R220, [R1+0x14] ;  /* 0x0000140001dc7983 */ /* 0x001ea80000300800 */
[----:B------:R0:W-:Y:S04]  /*c480*/  STS.U16 [R4+0x2580], R216 ;  /* 0x002580d804007388 */ /* 0x0001e80000000400 */
[----:B------:R1:W-:Y:S04]  /*c490*/  STS.U16 [R4+0x2980], R212 ;  /* 0x002980d404007388 */ /* 0x0003e80000000400 */
[----:B------:R1:W-:Y:S04]  /*c4a0*/  STS.U16 [R4+0x2d80], R208 ;  /* 0x002d80d004007388 */ /* 0x0003e80000000400 */
[----:B0-----:R-:W3:Y:S04]  /*c4b0*/  LDL R216, [R1+0xa8c] ;  /* 0x000a8c0001d87983 */ /* 0x001ee80000100800 */
[----:B-1----:R-:W4:Y:S04]  /*c4c0*/  LDL.LU R212, [R1+0x18] ;  /* 0x0000180001d47983 */ /* 0x002f280000300800 */
[----:B------:R-:W5:Y:S04]  /*c4d0*/  LDL.LU R208, [R1+0x1c] ;  /* 0x00001c0001d07983 */ /* 0x000f680000300800 */
[----:B------:R0:W-:Y:S04]  /*c4e0*/  STS.U16 [R4+0x3180], R204 ;  /* 0x003180cc04007388 */ /* 0x0001e80000000400 */
[----:B------:R1:W-:Y:S04]  /*c4f0*/  STS.U16 [R4+0x3580], R200 ;  /* 0x003580c804007388 */ /* 0x0003e80000000400 */
[----:B------:R1:W-:Y:S04]  /*c500*/  STS.U16 [R4+0x3980], R195 ;  /* 0x003980c304007388 */ /* 0x0003e80000000400 */
[----:B0-----:R-:W2:Y:S04]  /*c510*/  LDL.LU R204, [R1+0x20] ;  /* 0x0000200001cc7983 */ /* 0x001ea80000300800 */
[----:B-1----:R-:W2:Y:S04]  /*c520*/  LDL.LU R200, [R1+0x24] ;  /* 0x0000240001c87983 */ /* 0x002ea80000300800 */
[----:B------:R-:W2:Y:S04]  /*c530*/  LDL.LU R195, [R1+0x28] ;  /* 0x0000280001c37983 */ /* 0x000ea80000300800 */
        /* <DEDUP_REMOVED lines=17> */
[----:B------:R0:W-:Y:S04]  /*c650*/  STS.U16 [R4+0x6580], R6 ;  /* 0x0065800604007388 */ /* 0x0001e80000000400 */
[----:B------:R-:W2:Y:S04]  /*c660*/  LDL.LU R141, [R1+0x78] ;  /* 0x00007800018d7983 */ /* 0x000ea80000300800 */
[----:B------:R1:W-:Y:S01]  /*c670*/  STS.U16 [R4+0x6180], R135 ;  /* 0x0061808704007388 */ /* 0x0003e20000000400 */
[----:B0-----:R-:W-:-:S03]  /*c680*/  LOP3.LUT R6, R2, 0x40, RZ, 0x3c, !PT ;  /* 0x0000004002067812 */ /* 0x001fc600078e3cff */
[----:B------:R0:W-:Y:S04]  /*c690*/  STS.U16 [R4+0x6980], R9 ;  /* 0x0069800904007388 */ /* 0x0001e80000000400 */
[----:B------:R0:W-:Y:S04]  /*c6a0*/  STS.U16 [R4+0x6d80], R12 ;  /* 0x006d800c04007388 */ /* 0x0001e80000000400 */
[----:B-1----:R-:W2:Y:S04]  /*c6b0*/  LDL.LU R135, [R1+0x84] ;  /* 0x0000840001877983 */ /* 0x002ea80000300800 */
[----:B0-----:R-:W2:Y:S04]  /*c6c0*/  LDL.LU R9, [R1+0x90] ;  /* 0x0000900001097983 */ /* 0x001ea80000300800 */
        /* <DEDUP_REMOVED lines=41> */
[----:B------:R-:W-:Y:S01]  /*c960*/  STS.U16 [R4+0x27d80], R186 ;  /* 0x027d80ba04007388 */ /* 0x000fe20000000400 */
[----:B---3--:R-:W-:-:S03]  /*c970*/  IADD3 R6, R216, R6, RZ ;  /* 0x00000006d8067210 */ /* 0x008fc60007ffe0ff */
[----:B------:R-:W3:Y:S04]  /*c980*/  LDL.LU R31, [R1+0xfc] ;  /* 0x0000fc00011f7983 */ /* 0x000ee80000300800 */
[----:B----4-:R-:W-:Y:S04]  /*c990*/  STS.U16 [R6+0x5e00], R212 ;  /* 0x005e00d406007388 */ /* 0x010fe80000000400 */
[----:B-----5:R-:W-:Y:S04]  /*c9a0*/  STS.U16 [R6+0x5a00], R208 ;  /* 0x005a00d006007388 */ /* 0x020fe80000000400 */
[----:B--2---:R-:W-:Y:S04]  /*c9b0*/  STS.U16 [R6+0x6200], R220 ;  /* 0x006200dc06007388 */ /* 0x004fe80000000400 */
        /* <DEDUP_REMOVED lines=12> */
[----:B0-----:R-:W2:Y:S04]  /*ca80*/  LDL.LU R159, [R1+0x108] ;  /* 0x00010800019f7983 */ /* 0x001ea80000300800 */
[----:B------:R-:W4:Y:S04]  /*ca90*/  LDL.LU R165, [R1+0xf8] ;  /* 0x0000f80001a57983 */ /* 0x000f280000300800 */
[----:B------:R-:W5:Y:S04]  /*caa0*/  LDL.LU R171, [R1+0xe8] ;  /* 0x0000e80001ab7983 */ /* 0x000f680000300800 */
[----:B------:R-:W2:Y:S04]  /*cab0*/  LDL.LU R177, [R1+0xd8] ;  /* 0x0000d80001b17983 */ /* 0x000ea80000300800 */
[----:B------:R-:W4:Y:S04]  /*cac0*/  LDL.LU R183, [R1+0xc8] ;  /* 0x0000c80001b77983 */ /* 0x000f280000300800 */
[----:B------:R-:W5:Y:S04]  /*cad0*/  LDL.LU R189, [R1+0xb8] ;  /* 0x0000b80001bd7983 */ /* 0x000f680000300800 */
        /* <DEDUP_REMOVED lines=8> */
[----:B------:R0:W-:Y:S04]  /*cb60*/  STS.U16 [R6+0x7200], R131 ;  /* 0x0072008306007388 */ /* 0x0001e80000000400 */
[----:B------:R-:W5:Y:S04]  /*cb70*/  LDL.LU R127, [R1+0x44] ;  /* 0x00004400017f7983 */ /* 0x000f680000300800 */
[----:B------:R1:W-:Y:S04]  /*cb80*/  STS.U16 [R6+0x7a00], R129 ;  /* 0x007a008106007388 */ /* 0x0003e80000000400 */
[----:B0-----:R-:W5:Y:S04]  /*cb90*/  LDL.LU R131, [R1+0x3c] ;  /* 0x00003c0001837983 */ /* 0x001f680000300800 */
[----:B-1----:R-:W5:Y:S04]  /*cba0*/  LDL.LU R129, [R1+0x34] ;  /* 0x0000340001817983 */ /* 0x002f680000300800 */
[----:B------:R0:W-:Y:S04]  /*cbb0*/  STS.U16 [R6+0x7600], R0 ;  /* 0x0076000006007388 */ /* 0x0001e80000000400 */
[----:B------:R1:W-:Y:S01]  /*cbc0*/  STS.U16 [R6+0x7e00], R3 ;  /* 0x007e000306007388 */ /* 0x0003e20000000400 */
[----:B0-----:R-:W-:-:S04]  /*cbd0*/  LOP3.LUT R0, R2, 0x50, RZ, 0x3c, !PT ;  /* 0x0000005002007812 */ /* 0x001fc800078e3cff */
[----:B-1----:R-:W-:Y:S01]  /*cbe0*/  IADD3 R3, R216, R0, RZ ;  /* 0x00000000d8037210 */ /* 0x002fe20007ffe0ff */
        /* <DEDUP_REMOVED lines=30> */
[----:B---3--:R-:W-:Y:S04]  /*cdd0*/  STS.U16 [R6+0x600], R31 ;  /* 0x0006001f06007388 */ /* 0x008fe80000000400 */
        /* <DEDUP_REMOVED lines=14> */
[----:B--2---:R0:W-:Y:S04]  /*cec0*/  STS.U16 [R3+0xe80], R177 ;  /* 0x000e80b103007388 */ /* 0x0041e80000000400 */
[----:B----4-:R1:W-:Y:S04]  /*ced0*/  STS.U16 [R3+0x1280], R183 ;  /* 0x001280b703007388 */ /* 0x0103e80000000400 */
[----:B-----5:R2:W-:Y:S04]  /*cee0*/  STS.U16 [R3+0x1680], R189 ;  /* 0x001680bd03007388 */ /* 0x0205e80000000400 */
[----:B0-----:R-:W3:Y:S04]  /*cef0*/  LDL.LU R177, [R1+0x104] ;  /* 0x0001040001b17983 */ /* 0x001ee80000300800 */
[----:B-1----:R-:W4:Y:S04]  /*cf00*/  LDL.LU R183, [R1+0xf4] ;  /* 0x0000f40001b77983 */ /* 0x002f280000300800 */
[----:B------:R0:W-:Y:S04]  /*cf10*/  STS.U16 [R3+0x1a80], R195 ;  /* 0x001a80c303007388 */ /* 0x0001e80000000400 */
[----:B--2---:R-:W2:Y:S04]  /*cf20*/  LDL.LU R189, [R1+0xe4] ;  /* 0x0000e40001bd7983 */ /* 0x004ea80000300800 */
[----:B------:R1:W-:Y:S04]  /*cf30*/  STS.U16 [R3+0x1e80], R200 ;  /* 0x001e80c803007388 */ /* 0x0003e80000000400 */
[----:B0-----:R-:W5:Y:S04]  /*cf40*/  LDL.LU R195, [R1+0xd4] ;  /* 0x0000d40001c37983 */ /* 0x001f680000300800 */
[----:B------:R0:W-:Y:S04]  /*cf50*/  STS.U16 [R3+0x2280], R204 ;  /* 0x002280cc03007388 */ /* 0x0001e80000000400 */
[----:B-1----:R-:W5:Y:S04]  /*cf60*/  LDL.LU R200, [R1+0xc4] ;  /* 0x0000c40001c87983 */ /* 0x002f680000300800 */
[----:B------:R1:W-:Y:S04]  /*cf70*/  STS.U16 [R3+0x2680], R208 ;  /* 0x002680d003007388 */ /* 0x0003e80000000400 */
[----:B0-----:R-:W5:Y:S04]  /*cf80*/  LDL.LU R204, [R1+0xb4] ;  /* 0x0000b40001cc7983 */ /* 0x001f680000300800 */
[----:B------:R0:W-:Y:S04]  /*cf90*/  STS.U16 [R3+0x2a80], R212 ;  /* 0x002a80d403007388 */ /* 0x0001e80000000400 */
[----:B-1----:R-:W5:Y:S04]  /*cfa0*/  LDL.LU R208, [R1+0xa4] ;  /* 0x0000a40001d07983 */ /* 0x002f680000300800 */
[----:B------:R1:W-:Y:S04]  /*cfb0*/  STS.U16 [R3+0x2e80], R220 ;  /* 0x002e80dc03007388 */ /* 0x0003e80000000400 */
[----:B0-----:R-:W3:Y:S04]  /*cfc0*/  LDL.LU R212, [R1+0x94] ;  /* 0x0000940001d47983 */ /* 0x001ee80000300800 */
[----:B------:R0:W-:Y:S04]  /*cfd0*/  STS.U16 [R3+0x3280], R123 ;  /* 0x0032807b03007388 */ /* 0x0001e80000000400 */
[----:B-1----:R-:W4:Y:S04]  /*cfe0*/  LDL.LU R220, [R1+0x88] ;  /* 0x0000880001dc7983 */ /* 0x002f280000300800 */
[----:B------:R1:W-:Y:S04]  /*cff0*/  STS.U16 [R3+0x3680], R125 ;  /* 0x0036807d03007388 */ /* 0x0003e80000000400 */
[----:B0-----:R-:W2:Y:S04]  /*d000*/  LDL.LU R123, [R1+0x7c] ;  /* 0x00007c00017b7983 */ /* 0x001ea80000300800 */
[----:B------:R0:W-:Y:S04]  /*d010*/  STS.U16 [R3+0x3a80], R127 ;  /* 0x003a807f03007388 */ /* 0x0001e80000000400 */
[----:B-1----:R-:W5:Y:S04]  /*d020*/  LDL.LU R125, [R1+0x70] ;  /* 0x00007000017d7983 */ /* 0x002f680000300800 */
[----:B------:R1:W-:Y:S04]  /*d030*/  STS.U16 [R3+0x3e80], R131 ;  /* 0x003e808303007388 */ /* 0x0003e80000000400 */
[----:B0-----:R-:W5:Y:S04]  /*d040*/  LDL.LU R127, [R1+0x64] ;  /* 0x00006400017f7983 */ /* 0x001f680000300800 */
[----:B------:R0:W-:Y:S04]  /*d050*/  STS.U16 [R3+0x4280], R129 ;  /* 0x0042808103007388 */ /* 0x0001e80000000400 */
[----:B-1----:R-:W5:Y:S04]  /*d060*/  LDL.LU R131, [R1+0x58] ;  /* 0x0000580001837983 */ /* 0x002f680000300800 */
[----:B0-----:R-:W5:Y:S01]  /*d070*/  LDL.LU R129, [R1+0x4c] ;  /* 0x00004c0001817983 */ /* 0x001f620000300800 */
[----:B------:R-:W-:-:S04]  /*d080*/  LOP3.LUT R0, R2, 0x60, RZ, 0x3c, !PT ;  /* 0x0000006002007812 */ /* 0x000fc800078e3cff */
[----:B------:R-:W-:Y:S01]  /*d090*/  IADD3 R0, R216, R0, RZ ;  /* 0x00000000d8007210 */ /* 0x000fe20007ffe0ff */
        /* <DEDUP_REMOVED lines=50> */
[----:B---3--:R0:W-:Y:S04]  /*d3c0*/  STS.U16 [R0+0x1f00], R212 ;  /* 0x001f00d400007388 */ /* 0x0081e80000000400 */
[----:B----4-:R1:W-:Y:S04]  /*d3d0*/  STS.U16 [R0+0x2300], R220 ;  /* 0x002300dc00007388 */ /* 0x0103e80000000400 */
[----:B0-----:R-:W3:Y:S04]  /*d3e0*/  LDL.LU R212, [R1+0x100] ;  /* 0x0001000001d47983 */ /* 0x001ee80000300800 */
[----:B--2---:R0:W-:Y:S04]  /*d3f0*/  STS.U16 [R0+0x2700], R123 ;  /* 0x0027007b00007388 */ /* 0x0041e80000000400 */
[----:B-1----:R-:W2:Y:S04]  /*d400*/  LDL.LU R220, [R1+0xf0] ;  /* 0x0000f00001dc7983 */ /* 0x002ea80000300800 */
[----:B-----5:R1:W-:Y:S04]  /*d410*/  STS.U16 [R0+0x2b00], R125 ;  /* 0x002b007d00007388 */ /* 0x0203e80000000400 */
[----:B0-----:R-:W4:Y:S04]  /*d420*/  LDL.LU R123, [R1+0xe0] ;  /* 0x0000e000017b7983 */ /* 0x001f280000300800 */
        /* <DEDUP_REMOVED lines=9> */
[----:B------:R-:W-:Y:S01]  /*d4c0*/  STS.U16 [R0+0x300], R177 ;  /* 0x000300b100007388 */ /* 0x000fe20000000400 */
[----:B------:R-:W-:-:S03]  /*d4d0*/  MOV R2, 0x3f800000 ;  /* 0x3f80000000027802 */ /* 0x000fc60000000f00 */
        /* <DEDUP_REMOVED lines=57> */
[----:B------:R-:W-:Y:S01]  /*d870*/  STS.U16 [R3+0x2380], R218 ;  /* 0x002380da03007388 */ /* 0x000fe20000000400 */
[----:B0-----:R-:W-:-:S03]  /*d880*/  MOV R0, 0xff800000 ;  /* 0xff80000000007802 */ /* 0x001fc60000000f00 */
[----:B------:R-:W-:Y:S04]  /*d890*/  STS.U16 [R3+0x2780], R214 ;  /* 0x002780d603007388 */ /* 0x000fe80000000400 */
[----:B------:R-:W-:Y:S04]  /*d8a0*/  STS.U16 [R3+0x2b80], R210 ;  /* 0x002b80d203007388 */ /* 0x000fe80000000400 */
[----:B------:R-:W-:Y:S04]  /*d8b0*/  STS.U16 [R3+0x2f80], R206 ;  /* 0x002f80ce03007388 */ /* 0x000fe80000000400 */
[----:B---3--:R-:W-:Y:S04]  /*d8c0*/  STS.U16 [R3+0x380], R212 ;  /* 0x000380d403007388 */ /* 0x008fe80000000400 */
[----:B------:R-:W-:Y:S04]  /*d8d0*/  STS.U16 [R3+0x3380], R202 ;  /* 0x003380ca03007388 */ /* 0x000fe80000000400 */
[----:B--2---:R-:W-:Y:S04]  /*d8e0*/  STS.U16 [R3+0x780], R220 ;  /* 0x000780dc03007388 */ /* 0x004fe80000000400 */
[----:B------:R-:W-:Y:S04]  /*d8f0*/  STS.U16 [R3+0x3780], R197 ;  /* 0x003780c503007388 */ /* 0x000fe80000000400 */
[----:B----4-:R-:W-:Y:S04]  /*d900*/  STS.U16 [R3+0xb80], R123 ;  /* 0x000b807b03007388 */ /* 0x010fe80000000400 */
[----:B------:R-:W-:Y:S04]  /*d910*/  STS.U16 [R3+0x3b80], R191 ;  /* 0x003b80bf03007388 */ /* 0x000fe80000000400 */
[----:B-----5:R-:W-:Y:S04]  /*d920*/  STS.U16 [R3+0xf80], R125 ;  /* 0x000f807d03007388 */ /* 0x020fe80000000400 */
        /* <DEDUP_REMOVED lines=52> */
[----:B------:R1:W-:Y:S01]  /*dc70*/  STL [R1+0xa80], R2 ;  /* 0x000a800201007387 */ /* 0x0003e20000100800 */
[----:B0-----:R-:W-:-:S03]  /*dc80*/  MOV R3, 0xff800000 ;  /* 0xff80000000037802 */ /* 0x001fc60000000f00 */
[----:B------:R-:W-:Y:S01]  /*dc90*/  STL [R1+0x60c], R0 ;  /* 0x00060c0001007387 */ /* 0x000fe20000100800 */
[----:B-1----:R-:W-:-:S03]  /*dca0*/  MOV R2, 0xff800000 ;  /* 0xff80000000027802 */ /* 0x002fc60000000f00 */
[----:B------:R0:W-:Y:S04]  /*dcb0*/  STL [R1+0x608], R3 ;  /* 0x0006080301007387 */ /* 0x0001e80000100800 */
[----:B------:R1:W-:Y:S04]  /*dcc0*/  STL [R1+0x604], R2 ;  /* 0x0006040201007387 */ /* 0x0003e80000100800 */
[----:B------:R2:W-:Y:S01]  /*dcd0*/  STL [R1+0x600], R0 ;  /* 0x0006000001007387 */ /* 0x0005e20000100800 */
[----:B0-----:R-:W-:Y:S02]  /*dce0*/  MOV R3, 0x3f800000 ;  /* 0x3f80000000037802 */ /* 0x001fe40000000f00 */
[----:B-1----:R-:W-:-:S03]  /*dcf0*/  MOV R2, 0x3f800000 ;  /* 0x3f80000000027802 */ /* 0x002fc60000000f00 */
[----:B------:R-:W-:Y:S01]  /*dd00*/  STL [R1+0xa84], R3 ;  /* 0x000a840301007387 */ /* 0x000fe20000100800 */
[----:B--2---:R-:W-:-:S03]  /*dd10*/  MOV R0, 0x3f800000 ;  /* 0x3f80000000007802 */ /* 0x004fc60000000f00 */
[----:B------:R-:W-:Y:S04]  /*dd20*/  STL [R1+0xa88], R2 ;  /* 0x000a880201007387 */ /* 0x000fe80000100800 */
[----:B------:R-:W-:Y:S04]  /*dd30*/  STL [R1+0x400], RZ ;  /* 0x000400ff01007387 */ /* 0x000fe80000100800 */
[----:B------:R0:W-:Y:S04]  /*dd40*/  STL [R1+0xa7c], R0 ;  /* 0x000a7c0001007387 */ /* 0x0001e80000100800 */
[----:B------:R1:W-:Y:S04]  /*dd50*/  STL [R1+0x404], RZ ;  /* 0x000404ff01007387 */ /* 0x0003e80000100800 */
        /* <DEDUP_REMOVED lines=254> */
[----:B------:R1:W-:Y:S04]  /*ed40*/  STL [R1], RZ ;  /* 0x000000ff01007387 */ /* 0x0003e80000100800 */
        /* <DEDUP_REMOVED lines=81> */
[----:B------:R1:W-:Y:S01]  /*f260*/  STL [R1+0x148], RZ ;  /* 0x000148ff01007387 */ /* 0x0003e20000100800 */
[----:B------:R-:W2:Y:S03]  /*f270*/  S2R R220, SR_CTAID.X ;  /* 0x0000000000dc7919 */ /* 0x000ea60000002500 */
        /* <DEDUP_REMOVED lines=28> */
[----:B--2---:R-:W-:-:S03]  /*f440*/  IMAD.SHL.U32 R7, R220, 0x100, RZ ;  /* 0x00000100dc077824 */ /* 0x004fc600078e00ff */
[----:B------:R1:W-:Y:S04]  /*f450*/  STL [R1+0x1bc], RZ ;  /* 0x0001bcff01007387 */ /* 0x0003e80000100800 */
[----:B------:R1:W-:Y:S04]  /*f460*/  STL [R1+0x1c0], RZ ;  /* 0x0001c0ff01007387 */ /* 0x0003e80000100800 */
[----:B------:R1:W-:Y:S04]  /*f470*/  STL [R1+0x1c4], RZ ;  /* 0x0001c4ff01007387 */ /* 0x0003e80000100800 */
[----:B------:R1:W-:Y:S04]  /*f480*/  STL [R1+0x1c8], RZ ;  /* 0x0001c8ff01007387 */ /* 0x0003e80000100800 */
[----:B------:R1:W-:Y:S01]  /*f490*/  STL [R1+0x1cc], RZ ;  /* 0x0001ccff01007387 */ /* 0x0003e20000100800 */
[----:B------:R-:W2:Y:S03]  /*f4a0*/  S2R R220, SR_TID.X ;  /* 0x0000000000dc7919 */ /* 0x000ea60000002100 */
        /* <DEDUP_REMOVED lines=9> */
[----:B0-----:R-:W-:-:S03]  /*f540*/  IADD3 R0, R7, 0x100, RZ ;  /* 0x0000010007007810 */ /* 0x001fc60007ffe0ff */
[----:B------:R1:W-:Y:S04]  /*f550*/  STL [R1+0x1f4], RZ ;  /* 0x0001f4ff01007387 */ /* 0x0003e80000100800 */
[----:B------:R1:W-:Y:S04]  /*f560*/  STL [R1+0x1f8], RZ ;  /* 0x0001f8ff01007387 */ /* 0x0003e80000100800 */
[----:B------:R1:W-:Y:S01]  /*f570*/  STL [R1+0x1fc], RZ ;  /* 0x0001fcff01007387 */ /* 0x0003e20000100800 */
[----:B------:R-:W-:Y:S02]  /*f580*/  ISETP.GE.AND P0, PT, R0, 0x1, PT ;  /* 0x000000010000780c */ /* 0x000fe40003f06270 */
[----:B------:R-:W-:-:S02]  /*f590*/  CS2R R24, SRZ ;  /* 0x0000000000187805 */ /* 0x000fc4000001ff00 */
[----:B------:R-:W-:Y:S02]  /*f5a0*/  CS2R R26, SRZ ;  /* 0x00000000001a7805 */ /* 0x000fe4000001ff00 */
[----:B------:R-:W-:Y:S02]  /*f5b0*/  CS2R R28, SRZ ;  /* 0x00000000001c7805 */ /* 0x000fe4000001ff00 */
[----:B------:R-:W-:Y:S02]  /*f5c0*/  CS2R R30, SRZ ;  /* 0x00000000001e7805 */ /* 0x000fe4000001ff00 */
[----:B------:R-:W-:Y:S02]  /*f5d0*/  CS2R R32, SRZ ;  /* 0x0000000000207805 */ /* 0x000fe4000001ff00 */
[----:B------:R-:W-:Y:S02]  /*f5e0*/  CS2R R34, SRZ ;  /* 0x0000000000227805 */ /* 0x000fe4000001ff00 */
        /* <DEDUP_REMOVED lines=58> */
[C---:B--2---:R-:W-:Y:S02]  /*f990*/  LOP3.LUT R6, R220.reuse, 0xff, RZ, 0xc0, !PT ;  /* 0x000000ffdc067812 */ /* 0x044fe400078ec0ff */
[----:B------:R-:W-:Y:S01]  /*f9a0*/  LOP3.LUT R0, R220, 0xe0, RZ, 0xc0, !PT ;  /* 0x000000e0dc007812 */ /* 0x000fe200078ec0ff */
[----:B-1----:R-:W-:Y:S06]  /*f9b0*/  @!P0 BRA `(.L_x_0) ;  /* 0x0000027800508947 */ /* 0x002fec0003800000 */
[----:B------:R-:W0:Y:S01]  /*f9c0*/  LDC.64 R2, c[0x0][0x260] ;  /* 0x00009800ff027b82 */ /* 0x000e220000000a00 */
[----:B------:R-:W-:Y:S01]  /*f9d0*/  SHF.R.U32.HI R0, RZ, 0x1, R0 ;  /* 0x00000001ff007819 */ /* 0x000fe20000011600 */
[----:B------:R-:W1:Y:S01]  /*f9e0*/  S2R R212, SR_TID.X ;  /* 0x0000000000d47919 */ /* 0x000e620000002100 */
[C---:B------:R-:W-:Y:S02]  /*f9f0*/  LOP3.LUT P0, RZ, R220.reuse, 0x80, RZ, 0xc0, !PT ;  /* 0x00000080dcff7812 */ /* 0x040fe4000780c0ff */
[----:B------:R-:W-:Y:S02]  /*fa00*/  MOV R4, RZ ;  /* 0x000000ff00047202 */ /* 0x000fe40000000f00 */
[----:B------:R-:W-:Y:S01]  /*fa10*/  SHF.L.U32 R140, R220, 0x9, RZ ;  /* 0x00000009dc8c7819 */ /* 0x000fe200000006ff */
[----:B------:R-:W2:Y:S01]  /*fa20*/  LDC.64 R126, c[0x0][0x250] ;  /* 0x00009400ff7e7b82 */ /* 0x000ea20000000a00 */
[----:B------:R-:W-:-:S04]  /*fa30*/  SHF.R.U32.HI R72, RZ, 0x7, R220 ;  /* 0x00000007ff487819 */ /* 0x000fc800000116dc */
[----:B------:R-:W-:-:S03]  /*fa40*/  SGXT.U32 R72, R72, 0x1 ;  /* 0x000000014848781a */ /* 0x000fc60000000000 */
[----:B------:R-:W3:Y:S01]  /*fa50*/  LDC R12, c[0x0][0x258] ;  /* 0x00009600ff0c7b82 */ /* 0x000ee20000000800 */
[----:B0-----:R0:W-:Y:S01]  /*fa60*/  STL [R1+0x1a84], R3 ;  /* 0x001a840301007387 */ /* 0x0011e20000100800 */
[----:B------:R-:W-:-:S06]  /*fa70*/  MOV R8, R3 ;  /* 0x0000000300087202 */ /* 0x000fcc0000000f00 */
[----:B------:R-:W4:Y:S01]  /*fa80*/  LDC.64 R10, c[0x0][0x218] ;  /* 0x00008600ff0a7b82 */ /* 0x000f220000000a00 */
[----:B------:R-:W-:Y:S02]  /*fa90*/  MOV R9, R2 ;  /* 0x0000000200097202 */ /* 0x000fe40000000f00 */
[----:B------:R-:W-:Y:S02]  /*faa0*/  SHF.R.U32.HI R2, RZ, 0x2, R220 ;  /* 0x00000002ff027819 */ /* 0x000fe400000116dc */
[C---:B--2---:R-:W-:Y:S01]  /*fab0*/  SHF.L.U32 R103, R127.reuse, 0x1, RZ ;  /* 0x000000017f677819 */ /* 0x044fe200000006ff */
[C---:B------:R-:W-:Y:S01]  /*fac0*/  IMAD R135, R127.reuse, 0x7f, RZ ;  /* 0x0000007f7f877824 */ /* 0x040fe200078e02ff */
[----:B0-----:R-:W-:Y:S01]  /*fad0*/  IADD3 R3, R216, 0x40000, RZ ;  /* 0x00040000d8037810 */ /* 0x001fe20007ffe0ff */
[----:B------:R-:W0:Y:S01]  /*fae0*/  LDC.64 R14, c[0x0][0x220] ;  /* 0x00008800ff0e7b82 */ /* 0x000e220000000a00 */
[----:B------:R-:W2:Y:S01]  /*faf0*/  S2R R216, SR_TID.X ;  /* 0x0000000000d87919 */ /* 0x000ea20000002100 */
[----:B------:R-:W-:Y:S01]  /*fb00*/  SGXT.U32 R2, R2, 0x3 ;  /* 0x000000030202781a */ /* 0x000fe20000000000 */
[C---:B------:R-:W-:Y:S01]  /*fb10*/  IMAD R102, R127.reuse, 0x3, RZ ;  /* 0x000000037f667824 */ /* 0x040fe200078e02ff */
[----:B------:R-:W-:Y:S01]  /*fb20*/  SHF.R.U32.HI R3, RZ, 0x4, R3 ;  /* 0x00000004ff037819 */ /* 0x000fe20000011603 */
[----:B------:R-:W-:Y:S01]  /*fb30*/  IMAD R100, R127, 0x5, RZ ;  /* 0x000000057f647824 */ /* 0x000fe200078e02ff */
[----:B------:R-:W-:Y:S01]  /*fb40*/  LOP3.LUT R7, R7, R0, R2, 0xfe, !PT ;  /* 0x0000000007077212 */ /* 0x000fe200078efe02 */
[C---:B------:R-:W-:Y:S01]  /*fb50*/  IMAD R99, R127.reuse, 0x6, RZ ;  /* 0x000000067f637824 */ /* 0x040fe200078e02ff */
[----:B------:R-:W-:Y:S01]  /*fb60*/  SEL R2, RZ, 0x90, !P0 ;  /* 0x00000090ff027807 */ /* 0x000fe20004000000 */
[----:B------:R-:W-:Y:S01]  /*fb70*/  IMAD R98, R127, 0x7, RZ ;  /* 0x000000077f627824 */ /* 0x000fe200078e02ff */
[----:B------:R-:W-:Y:S01]  /*fb80*/  SGXT.U32 R0, R3, 0xe ;  /* 0x0000000e0300781a */ /* 0x000fe20000000000 */
[C---:B------:R-:W-:Y:S01]  /*fb90*/  IMAD R96, R127.reuse, 0x9, RZ ;  /* 0x000000097f607824 */ /* 0x040fe200078e02ff */
[----:B-1----:R-:W-:Y:S01]  /*fba0*/  SHF.L.U32 R208, R212, 0x1, RZ ;  /* 0x00000001d4d07819 */ /* 0x002fe200000006ff */
[C---:B------:R-:W-:Y:S01]  /*fbb0*/  IMAD R95, R127.reuse, 0xa, RZ ;  /* 0x0000000a7f5f7824 */ /* 0x040fe200078e02ff */
[C---:B------:R-:W-:Y:S01]  /*fbc0*/  IADD3 R5, P0, R0.reuse, 0x2, RZ ;  /* 0x0000000200057810 */ /* 0x040fe20007f1e0ff */
[C---:B------:R-:W-:Y:S01]  /*fbd0*/  IMAD R94, R127.reuse, 0xb, RZ ;  /* 0x0000000b7f5e7824 */ /* 0x040fe200078e02ff */
[----:B------:R-:W-:Y:S01]  /*fbe0*/  R2UR UR34, R0 ;  /* 0x00000000002272ca */ /* 0x000fe200000e0000 */
[C---:B------:R-:W-:Y:S01]  /*fbf0*/  IMAD R93, R127.reuse, 0xc, RZ ;  /* 0x0000000c7f5d7824 */ /* 0x040fe200078e02ff */
[----:B------:R-:W-:Y:S01]  /*fc00*/  IADD3.X R4, R4, 0x40000040, RZ, P0, !PT ;  /* 0x4000004004047810 */ /* 0x000fe200007fe4ff */
[----:B------:R-:W-:Y:S01]  /*fc10*/  IMAD R92, R127, 0xd, RZ ;  /* 0x0000000d7f5c7824 */ /* 0x000fe200078e02ff */
[----:B------:R-:W-:Y:S01]  /*fc20*/  R2UR UR54, R5 ;  /* 0x00000000053672ca */ /* 0x000fe200000e0000 */
[C---:B------:R-:W-:Y:S01]  /*fc30*/  IMAD R91, R127.reuse, 0xe, RZ ;  /* 0x0000000e7f5b7824 */ /* 0x040fe200078e02ff */
[----:B------:R-:W-:Y:S01]  /*fc40*/  R2UR UR55, R4 ;  /* 0x00000000043772ca */ /* 0x000fe200000e0000 */
[C---:B------:R-:W-:Y:S01]  /*fc50*/  IMAD R90, R127.reuse, 0xf, RZ ;  /* 0x0000000f7f5a7824 */ /* 0x040fe200078e02ff */
[----:B------:R-:W-:Y:S01]  /*fc60*/  LOP3.LUT R212, R212, 0xc0, RZ, 0xc0, !PT ;  /* 0x000000c0d4d47812 */ /* 0x000fe200078ec0ff */
[C---:B------:R-:W-:Y:S01]  /*fc70*/  IMAD R88, R127.reuse, 0x11, RZ ;  /* 0x000000117f587824 */ /* 0x040fe200078e02ff */
[----:B------:R-:W-:Y:S01]  /*fc80*/  LOP3.LUT R208, R208, 0x7e, RZ, 0xc0, !PT ;  /* 0x0000007ed0d07812 */ /* 0x000fe200078ec0ff */
[C---:B------:R-:W-:Y:S01]  /*fc90*/  IMAD R87, R127.reuse, 0x12, RZ ;  /* 0x000000127f577824 */ /* 0x040fe200078e02ff */
[C---:B------:R-:W-:Y:S01]  /*fca0*/  SHF.L.U32 R101, R127.reuse, 0x2, RZ ;  /* 0x000000027f657819 */ /* 0x040fe200000006ff */
[C---:B------:R-:W-:Y:S01]  /*fcb0*/  IMAD R86, R127.reuse, 0x13, RZ ;  /* 0x000000137f567824 */ /* 0x040fe200078e02ff */
[----:B------:R-:W-:Y:S01]  /*fcc0*/  LEA R141, R212, R208, 0x8 ;  /* 0x000000d0d48d7211 */ /* 0x000fe200078e40ff */
[C---:B------:R-:W-:Y:S01]  /*fcd0*/  IMAD R85, R127.reuse, 0x14, RZ ;  /* 0x000000147f557824 */ /* 0x040fe200078e02ff */
[C---:B------:R-:W-:Y:S01]  /*fce0*/  SHF.L.U32 R97, R127.reuse, 0x3, RZ ;  /* 0x000000037f617819 */ /* 0x040fe200000006ff */
[C---:B------:R-:W-:Y:S01]  /*fcf0*/  IMAD R84, R127.reuse, 0x15, RZ ;  /* 0x000000157f547824 */ /* 0x040fe200078e02ff */
[----:B--2---:R-:W-:Y:S01]  /*fd00*/  SHF.L.U32 R216, R216, 0x1, RZ ;  /* 0x00000001d8d87819 */ /* 0x004fe200000006ff */
[C---:B------:R-:W-:Y:S01]  /*fd10*/  IMAD R83, R127.reuse, 0x16, RZ ;  /* 0x000000167f537824 */ /* 0x040fe200078e02ff */
[C---:B------:R-:W-:Y:S01]  /*fd20*/  SHF.L.U32 R89, R127.reuse, 0x4, RZ ;  /* 0x000000047f597819 */ /* 0x040fe200000006ff */
[C---:B------:R-:W-:Y:S01]  /*fd30*/  IMAD R82, R127.reuse, 0x17, RZ ;  /* 0x000000177f527824 */ /* 0x040fe200078e02ff */
[----:B------:R-:W-:Y:S01]  /*fd40*/  LOP3.LUT R3, R2, 0x7e, R216, 0x78, !PT ;  /* 0x0000007e02037812 */ /* 0x000fe200078e78d8 */
[C---:B------:R-:W-:Y:S01]  /*fd50*/  IMAD R81, R127.reuse, 0x18, RZ ;  /* 0x000000187f517824 */ /* 0x040fe200078e02ff */
[----:B------:R-:W1:Y:S01]  /*fd60*/  S2R R216, SR_CTAID.Y ;  /* 0x0000000000d87919 */ /* 0x000e620000002600 */
[----:B------:R-:W-:Y:S01]  /*fd70*/  LOP3.LUT R2, R220, 0x7f, RZ, 0xc0, !PT ;  /* 0x0000007fdc027812 */ /* 0x000fe200078ec0ff */
[----:B------:R-:W-:Y:S01]  /*fd80*/  IMAD R80, R127, 0x19, RZ ;  /* 0x000000197f507824 */ /* 0x000fe200078e02ff */
[----:B------:R-:W-:Y:S01]  /*fd90*/  LOP3.LUT R140, R3, 0x8000, R140, 0xf8, !PT ;  /* 0x00008000038c7812 */ /* 0x000fe200078ef88c */
[----:B---3--:R-:W-:Y:S01]  /*fda0*/  IMAD R3, R6, R12, RZ ;  /* 0x0000000c06037224 */ /* 0x008fe200078e02ff */
[C---:B------:R-:W-:Y:S01]  /*fdb0*/  SHF.L.U32 R73, R127.reuse, 0x5, RZ ;  /* 0x000000057f497819 */ /* 0x040fe200000006ff */
[----:B------:R-:W-:Y:S01]  /*fdc0*/  IMAD R2, R2, R8, RZ ;  /* 0x0000000802027224 */ /* 0x000fe200078e02ff */
[C---:B------:R-:W-:Y:S01]  /*fdd0*/  SHF.L.U32 R37, R127.reuse, 0x6, RZ ;  /* 0x000000067f257819 */ /* 0x040fe200000006ff */
[----:B------:R2:W-:Y:S01]  /*fde0*/  STL.64 [R1+0x1aa8], R140 ;  /* 0x001aa88c01007387 */ /* 0x0005e20000100a00 */
[----:B------:R-:W-:Y:S01]  /*fdf0*/  LEA R5, R12, R3, 0x8 ;  /* 0x000000030c057211 */ /* 0x000fe200078e40ff */
[C---:B------:R-:W-:Y:S01]  /*fe00*/  IMAD.HI R6, R2.reuse, 0x2, RZ ;  /* 0x0000000202067827 */ /* 0x040fe200078e02ff */
[----:B------:R-:W-:Y:S01]  /*fe10*/  SHF.L.U32 R4, R2, 0x1, RZ ;  /* 0x0000000102047819 */ /* 0x000fe200000006ff */
[----:B------:R-:W3:Y:S02]  /*fe20*/  LDC R139, c[0x0][0x268] ;  /* 0x00009a00ff8b7b82 */ /* 0x000ee40000000800 */
[----:B------:R-:W-:-:S02]  /*fe30*/  IMAD R79, R127, 0x1a, RZ ;  /* 0x0000001a7f4f7824 */ /* 0x000fc400078e02ff */
[C---:B------:R-:W-:Y:S02]  /*fe40*/  IMAD R78, R127.reuse, 0x1b, RZ ;  /* 0x0000001b7f4e7824 */ /* 0x040fe400078e02ff */
[C---:B------:R-:W-:Y:S02]  /*fe50*/  IMAD R77, R127.reuse, 0x1c, RZ ;  /* 0x0000001c7f4d7824 */ /* 0x040fe400078e02ff */
[C---:B------:R-:W-:Y:S01]  /*fe60*/  IMAD R76, R127.reuse, 0x1d, RZ ;  /* 0x0000001d7f4c7824 */ /* 0x040fe200078e02ff */
[----:B------:R-:W5:Y:S01]  /*fe70*/  LDC R146, c[0x0][0x268] ;  /* 0x00009a00ff927b82 */ /* 0x000f620000000800 */
[C---:B------:R-:W-:Y:S02]  /*fe80*/  IMAD R75, R127.reuse, 0x1e, RZ ;  /* 0x0000001e7f4b7824 */ /* 0x040fe400078e02ff */
[C---:B------:R-:W-:Y:S02]  /*fe90*/  IMAD R74, R127.reuse, 0x1f, RZ ;  /* 0x0000001f7f4a7824 */ /* 0x040fe400078e02ff */
[----:B------:R-:W-:-:S02]  /*fea0*/  IMAD R71, R127, 0x21, RZ ;  /* 0x000000217f477824 */ /* 0x000fc400078e02ff */
[C---:B------:R-:W-:Y:S01]  /*feb0*/  IMAD R67, R127.reuse, 0x22, RZ ;  /* 0x000000227f437824 */ /* 0x040fe200078e02ff */
[----:B------:R-:W5:Y:S01]  /*fec0*/  LDC R147, c[0x0][0x268] ;  /* 0x00009a00ff937b82 */ /* 0x000f620000000800 */
[C---:B------:R-:W-:Y:S02]  /*fed0*/  IMAD R66, R127.reuse, 0x23, RZ ;  /* 0x000000237f427824 */ /* 0x040fe400078e02ff */
[C---:B-1----:R-:W-:Y:S02]  /*fee0*/  IMAD R126, R216.reuse, R126, RZ ;  /* 0x0000007ed87e7224 */ /* 0x042fe400078e02ff */
[----:B------:R-:W-:Y:S02]  /*fef0*/  IMAD R0, R216, R9, RZ ;  /* 0x00000009d8007224 */ /* 0x000fe400078e02ff */
[C---:B------:R-:W-:Y:S01]  /*ff00*/  IMAD R65, R127.reuse, 0x24, RZ ;  /* 0x000000247f417824 */ /* 0x040fe200078e02ff */
[----:B----4-:R-:W-:Y:S01]  /*ff10*/  LEA R8, P0, R126, R10, 0x1 ;  /* 0x0000000a7e087211 */ /* 0x010fe200078008ff */
[C---:B------:R-:W-:Y:S01]  /*ff20*/  IMAD R64, R127.reuse, 0x25, RZ ;  /* 0x000000257f407824 */ /* 0x040fe200078e02ff */
[----:B------:R-:W-:Y:S01]  /*ff30*/  SHF.L.U32 R9, R0, 0x1, RZ ;  /* 0x0000000100097819 */ /* 0x000fe200000006ff */
[C---:B------:R-:W-:Y:S01]  /*ff40*/  IMAD R63, R127.reuse, 0x26, RZ ;  /* 0x000000267f3f7824 */ /* 0x040fe200078e02ff */
[----:B------:R-:W-:Y:S01]  /*ff50*/  LEA.HI.X.SX32 R126, R126, R11, 0x1, P0 ;  /* 0x0000000b7e7e7211 */ /* 0x000fe200000f0eff */
[C---:B------:R-:W-:Y:S01]  /*ff60*/  IMAD R62, R127.reuse, 0x27, RZ ;  /* 0x000000277f3e7824 */ /* 0x040fe200078e02ff */
[----:B0-----:R-:W-:Y:S01]  /*ff70*/  IADD3 R2, P2, P3, R4, R14, R9 ;  /* 0x0000000e04027210 */ /* 0x001fe20007b5e009 */
[----:B------:R-:W-:Y:S01]  /*ff80*/  IMAD R61, R127, 0x28, RZ ;  /* 0x000000287f3d7824 */ /* 0x000fe200078e02ff */
[-C--:B------:R-:W-:Y:S01]  /*ff90*/  LEA R68, P0, R3, R8.reuse, 0x1 ;  /* 0x0000000803447211 */ /* 0x080fe200078008ff */
[----:B------:R-:W-:Y:S01]  /*ffa0*/  IMAD R60, R127, 0x29, RZ ;  /* 0x000000297f3c7824 */ /* 0x000fe200078e02ff */
[----:B------:R-:W-:Y:S01]  /*ffb0*/  LEA R4, P1, R5, R8, 0x1 ;  /* 0x0000000805047211 */ /* 0x000fe200078208ff */
[----:B------:R-:W-:Y:S01]  /*ffc0*/  IMAD R59, R127, 0x2a, RZ ;  /* 0x0000002a7f3b7824 */ /* 0x000fe200078e02ff */
[-C--:B------:R-:W-:Y:S01]  /*ffd0*/  LEA.HI.X.SX32 R69, R3, R126.reuse, 0x1, P0 ;  /* 0x0000007e03457211 */ /* 0x080fe200000f0eff */
[----:B------:R-:W-:Y:S01]  /*ffe0*/  IMAD R58, R127, 0x2b, RZ ;  /* 0x0000002b7f3a7824 */ /* 0x000fe200078e02ff */
[----:B------:R-:W-:Y:S01]  /*fff0*/  LEA.HI.X.SX32 R5, R5, R126, 0x1, P1 ;  /* 0x0000007e05057211 */ /* 0x000fe200008f0eff */
[C---:B------:R-:W-:Y:S01]  /*10000*/  IMAD R57, R127.reuse, 0x2c, RZ ;  /* 0x0000002c7f397824 */ /* 0x040fe200078e02ff */
[----:B------:R-:W0:Y:S01]  /*10010*/  LDC R148, c[0x0][0x268] ;  /* 0x00009a00ff947b82 */ /* 0x000e220000000800 */
[----:B------:R-:W-:-:S04]  /*10020*/  IMAD.WIDE R142, R127, 0x2, R68 ;  /* 0x000000027f8e7825 */ /* 0x000fc800078e0244 */
[----:B--2---:R-:W-:Y:S01]  /*10030*/  IMAD.WIDE R140, R127, 0x2, R4 ;  /* 0x000000027f8c7825 */ /* 0x004fe200078e0204 */
[----:B------:R1:W-:Y:S02]  /*10040*/  STL.64 [R1+0x1a78], R142 ;  /* 0x001a788e01007387 */ /* 0x0003e40000100a00 */
[----:B------:R-:W2:Y:S01]  /*10050*/  LDC R149, c[0x0][0x268] ;  /* 0x00009a00ff957b82 */ /* 0x000ea20000000800 */
[----:B------:R-:W-:Y:S01]  /*10060*/  IMAD.WIDE R144, R135, 0x2, R68 ;  /* 0x0000000287907825 */ /* 0x000fe200078e0244 */
[----:B------:R4:W-:Y:S03]  /*10070*/  STL.64 [R1+0x1a70], R140 ;  /* 0x001a708c01007387 */ /* 0x0009e60000100a00 */
[C---:B------:R-:W-:Y:S01]  /*10080*/  IMAD R56, R127.reuse, 0x2d, RZ ;  /* 0x0000002d7f387824 */ /* 0x040fe200078e02ff */
[----:B------:R3:W-:Y:S01]  /*10090*/  STL.64 [R1+0x1298], R144 ;  /* 0x0012989001007387 */ /* 0x0007e20000100a00 */
[C---:B------:R-:W-:Y:S01]  /*100a0*/  IMAD R55, R127.reuse, 0x2e, RZ ;  /* 0x0000002e7f377824 */ /* 0x040fe200078e02ff */
[----:B------:R-:W2:Y:S01]  /*100b0*/  LDC R151, c[0x0][0x268] ;  /* 0x00009a00ff977b82 */ /* 0x000ea20000000800 */
[----:B------:R-:W-:-:S02]  /*100c0*/  IMAD R54, R127, 0x2f, RZ ;  /* 0x0000002f7f367824 */ /* 0x000fc400078e02ff */
[----:B-1----:R-:W-:-:S04]  /*100d0*/  IMAD.WIDE R142, R102, 0x2, R68 ;  /* 0x00000002668e7825 */ /* 0x002fc800078e0244 */
[--C-:B----4-:R-:W-:Y:S01]  /*100e0*/  IMAD.WIDE R140, R103, 0x2, R68.reuse ;  /* 0x00000002678c7825 */ /* 0x110fe200078e0244 */
[----:B------:R-:W1:Y:S03]  /*100f0*/  LDC R150, c[0x0][0x268] ;  /* 0x00009a00ff967b82 */ /* 0x000e660000000800 */
[----:B---3--:R-:W-:Y:S01]  /*10100*/  IMAD.WIDE R144, R101, 0x2, R68 ;  /* 0x0000000265907825 */ /* 0x008fe200078e0244 */
[----:B------:R3:W-:Y:S03]  /*10110*/  STL.64 [R1+0x1a68], R140 ;  /* 0x001a688c01007387 */ /* 0x0007e60000100a00 */
[C---:B------:R-:W-:Y:S01]  /*10120*/  IMAD R53, R127.reuse, 0x30, RZ ;  /* 0x000000307f357824 */ /* 0x040fe200078e02ff */
[----:B------:R4:W-:Y:S01]  /*10130*/  STL.64 [R1+0x1a60], R142 ;  /* 0x001a608e01007387 */ /* 0x0009e20000100a00 */
[C---:B------:R-:W-:Y:S01]  /*10140*/  IMAD R52, R127.reuse, 0x31, RZ ;  /* 0x000000317f347824 */ /* 0x040fe200078e02ff */
[----:B------:R-:W1:Y:S01]  /*10150*/  LDC R152, c[0x0][0x268] ;  /* 0x00009a00ff987b82 */ /* 0x000e620000000800 */
[C---:B------:R-:W-:Y:S01]  /*10160*/  IMAD R51, R127.reuse, 0x32, RZ ;  /* 0x000000327f337824 */ /* 0x040fe200078e02ff */
[----:B------:R5:W-:Y:S01]  /*10170*/  STL.64 [R1+0x1a58], R144 ;  /* 0x001a589001007387 */ /* 0x000be20000100a00 */
[----:B------:R-:W-:-:S02]  /*10180*/  IMAD R50, R127, 0x33, RZ ;  /* 0x000000337f327824 */ /* 0x000fc400078e02ff */
[----:B------:R-:W-:Y:S02]  /*10190*/  IMAD R49, R127, 0x34, RZ ;  /* 0x000000347f317824 */ /* 0x000fe400078e02ff */
[--C-:B---3--:R-:W-:Y:S01]  /*101a0*/  IMAD.WIDE R140, R100, 0x2, R68.reuse ;  /* 0x00000002648c7825 */ /* 0x108fe200078e0244 */
[----:B------:R-:W3:Y:S03]  /*101b0*/  LDC R153, c[0x0][0x268] ;  /* 0x00009a00ff997b82 */ /* 0x000ee60000000800 */
[--C-:B----4-:R-:W-:Y:S01]  /*101c0*/  IMAD.WIDE R142, R99, 0x2, R68.reuse ;  /* 0x00000002638e7825 */ /* 0x110fe200078e0244 */
[----:B------:R4:W-:Y:S03]  /*101d0*/  STL.64 [R1+0x1a50], R140 ;  /* 0x001a508c01007387 */ /* 0x0009e60000100a00 */
[----:B-----5:R-:W-:Y:S01]  /*101e0*/  IMAD.WIDE R144, R98, 0x2, R68 ;  /* 0x0000000262907825 */ /* 0x020fe200078e0244 */
[----:B------:R5:W-:Y:S01]  /*101f0*/  STL.64 [R1+0x1a48], R142 ;  /* 0x001a488e01007387 */ /* 0x000be20000100a00 */
[----:B------:R-:W3:Y:S02]  /*10200*/  LDC R154, c[0x0][0x268] ;  /* 0x00009a00ff9a7b82 */ /* 0x000ee40000000800 */
[C---:B------:R-:W-:Y:S01]  /*10210*/  IMAD R48, R127.reuse, 0x35, RZ ;  /* 0x000000357f307824 */ /* 0x040fe200078e02ff */
[----:B------:R0:W-:Y:S01]  /*10220*/  STL.64 [R1+0x1a40], R144 ;  /* 0x001a409001007387 */ /* 0x0001e20000100a00 */
[----:B------:R-:W-:-:S02]  /*10230*/  IMAD R47, R127, 0x36, RZ ;  /* 0x000000367f2f7824 */ /* 0x000fc400078e02ff */
[----:B------:R-:W-:Y:S02]  /*10240*/  IMAD R46, R127, 0x37, RZ ;  /* 0x000000377f2e7824 */ /* 0x000fe400078e02ff */
[--C-:B----4-:R-:W-:Y:S01]  /*10250*/  IMAD.WIDE R140, R97, 0x2, R68.reuse ;  /* 0x00000002618c7825 */ /* 0x110fe200078e0244 */
[----:B------:R-:W4:Y:S03]  /*10260*/  LDC R155, c[0x0][0x268] ;  /* 0x00009a00ff9b7b82 */ /* 0x000f260000000800 */
[--C-:B-----5:R-:W-:Y:S01]  /*10270*/  IMAD.WIDE R142, R96, 0x2, R68.reuse ;  /* 0x00000002608e7825 */ /* 0x120fe200078e0244 */
[----:B------:R5:W-:Y:S03]  /*10280*/  STL.64 [R1+0x1a38], R140 ;  /* 0x001a388c01007387 */ /* 0x000be60000100a00 */
[----:B0-----:R-:W-:Y:S01]  /*10290*/  IMAD.WIDE R144, R95, 0x2, R68 ;  /* 0x000000025f907825 */ /* 0x001fe200078e0244 */
[----:B------:R0:W-:Y:S01]  /*102a0*/  STL.64 [R1+0x1a30], R142 ;  /* 0x001a308e01007387 */ /* 0x0001e20000100a00 */
[----:B------:R-:W4:Y:S02]  /*102b0*/  LDC R157, c[0x0][0x268] ;  /* 0x00009a00ff9d7b82 */ /* 0x000f240000000800 */
[C---:B------:R-:W-:Y:S01]  /*102c0*/  IMAD R45, R127.reuse, 0x38, RZ ;  /* 0x000000387f2d7824 */ /* 0x040fe200078e02ff */
[----:B------:R2:W-:Y:S01]  /*102d0*/  STL.64 [R1+0x1a28], R144 ;  /* 0x001a289001007387 */ /* 0x0005e20000100a00 */
[----:B------:R-:W-:-:S02]  /*102e0*/  IMAD R44, R127, 0x39, RZ ;  /* 0x000000397f2c7824 */ /* 0x000fc400078e02ff */
[----:B------:R-:W-:Y:S02]  /*102f0*/  IMAD R43, R127, 0x3a, RZ ;  /* 0x0000003a7f2b7824 */ /* 0x000fe400078e02ff */
[--C-:B-----5:R-:W-:Y:S01]  /*10300*/  IMAD.WIDE R140, R94, 0x2, R68.reuse ;  /* 0x000000025e8c7825 */ /* 0x120fe200078e0244 */
[----:B------:R-:W5:Y:S03]  /*10310*/  LDC R156, c[0x0][0x268] ;  /* 0x00009a00ff9c7b82 */ /* 0x000f660000000800 */
[--C-:B0-----:R-:W-:Y:S01]  /*10320*/  IMAD.WIDE R142, R93, 0x2, R68.reuse ;  /* 0x000000025d8e7825 */ /* 0x101fe200078e0244 */
[----:B------:R0:W-:Y:S03]  /*10330*/  STL.64 [R1+0x1a20], R140 ;  /* 0x001a208c01007387 */ /* 0x0001e60000100a00 */
[----:B--2---:R-:W-:Y:S01]  /*10340*/  IMAD.WIDE R144, R92, 0x2, R68 ;  /* 0x000000025c907825 */ /* 0x004fe200078e0244 */
[----:B------:R2:W-:Y:S01]  /*10350*/  STL.64 [R1+0x1a18], R142 ;  /* 0x001a188e01007387 */ /* 0x0005e20000100a00 */
[----:B------:R-:W5:Y:S02]  /*10360*/  LDC R158, c[0x0][0x268] ;  /* 0x00009a00ff9e7b82 */ /* 0x000f640000000800 */
[C---:B------:R-:W-:Y:S01]  /*10370*/  IMAD R42, R127.reuse, 0x3b, RZ ;  /* 0x0000003b7f2a7824 */ /* 0x040fe200078e02ff */
[----:B------:R1:W-:Y:S01]  /*10380*/  STL.64 [R1+0x1a10], R144 ;  /* 0x001a109001007387 */ /* 0x0003e20000100a00 */
[----:B------:R-:W-:-:S02]  /*10390*/  IMAD R41, R127, 0x3c, RZ ;  /* 0x0000003c7f297824 */ /* 0x000fc400078e02ff */
[----:B------:R-:W-:Y:S02]  /*103a0*/  IMAD R40, R127, 0x3d, RZ ;  /* 0x0000003d7f287824 */ /* 0x000fe400078e02ff */
[--C-:B0-----:R-:W-:Y:S01]  /*103b0*/  IMAD.WIDE R140, R91, 0x2, R68.reuse ;  /* 0x000000025b8c7825 */ /* 0x101fe200078e0244 */
[----:B------:R-:W0:Y:S03]  /*103c0*/  LDC R159, c[0x0][0x268] ;  /* 0x00009a00ff9f7b82 */ /* 0x000e260000000800 */
[--C-:B--2---:R-:W-:Y:S01]  /*103d0*/  IMAD.WIDE R142, R90, 0x2, R68.reuse ;  /* 0x000000025a8e7825 */ /* 0x104fe200078e0244 */
[----:B------:R2:W-:Y:S03]  /*103e0*/  STL.64 [R1+0x1a08], R140 ;  /* 0x001a088c01007387 */ /* 0x0005e60000100a00 */
[----:B-1----:R-:W-:Y:S01]  /*103f0*/  IMAD.WIDE R144, R89, 0x2, R68 ;  /* 0x0000000259907825 */ /* 0x002fe200078e0244 */
[----:B------:R1:W-:Y:S01]  /*10400*/  STL.64 [R1+0x1a00], R142 ;  /* 0x001a008e01007387 */ /* 0x0003e20000100a00 */
[----:B------:R-:W0:Y:S02]  /*10410*/  LDC R160, c[0x0][0x268] ;  /* 0x00009a00ffa07b82 */ /* 0x000e240000000800 */
[C---:B------:R-:W-:Y:S01]  /*10420*/  IMAD R39, R127.reuse, 0x3e, RZ ;  /* 0x0000003e7f277824 */ /* 0x040fe200078e02ff */
[----:B------:R3:W-:Y:S01]  /*10430*/  STL.64 [R1+0x19f8], R144 ;  /* 0x0019f89001007387 */ /* 0x0007e20000100a00 */
[----:B------:R-:W-:-:S02]  /*10440*/  IMAD R38, R127, 0x3f, RZ ;  /* 0x0000003f7f267824 */ /* 0x000fc400078e02ff */
[----:B------:R-:W-:Y:S02]  /*10450*/  IMAD R36, R127, 0x41, RZ ;  /* 0x000000417f247824 */ /* 0x000fe400078e02ff */
[--C-:B--2---:R-:W-:Y:S01]  /*10460*/  IMAD.WIDE R140, R88, 0x2, R68.reuse ;  /* 0x00000002588c7825 */ /* 0x104fe200078e0244 */
[----:B------:R-:W2:Y:S03]  /*10470*/  LDC R161, c[0x0][0x268] ;  /* 0x00009a00ffa17b82 */ /* 0x000ea60000000800 */
[--C-:B-1----:R-:W-:Y:S01]  /*10480*/  IMAD.WIDE R142, R87, 0x2, R68.reuse ;  /* 0x00000002578e7825 */ /* 0x102fe200078e0244 */
[----:B------:R1:W-:Y:S03]  /*10490*/  STL.64 [R1+0x19f0], R140 ;  /* 0x0019f08c01007387 */ /* 0x0003e60000100a00 */
[----:B---3--:R-:W-:Y:S01]  /*104a0*/  IMAD.WIDE R144, R86, 0x2, R68 ;  /* 0x0000000256907825 */ /* 0x008fe200078e0244 */
[----:B------:R3:W-:Y:S01]  /*104b0*/  STL.64 [R1+0x19e8], R142 ;  /* 0x0019e88e01007387 */ /* 0x0007e20000100a00 */
[----:B------:R-:W2:Y:S02]  /*104c0*/  LDC R163, c[0x0][0x268] ;  /* 0x00009a00ffa37b82 */ /* 0x000ea40000000800 */
[C---:B------:R-:W-:Y:S01]  /*104d0*/  IMAD R35, R127.reuse, 0x42, RZ ;  /* 0x000000427f237824 */ /* 0x040fe200078e02ff */
[----:B------:R4:W-:Y:S01]  /*104e0*/  STL.64 [R1+0x19e0], R144 ;  /* 0x0019e09001007387 */ /* 0x0009e20000100a00 */
[----:B------:R-:W-:-:S02]  /*104f0*/  IMAD R34, R127, 0x43, RZ ;  /* 0x000000437f227824 */ /* 0x000fc400078e02ff */
[----:B------:R-:W-:Y:S02]  /*10500*/  IMAD R33, R127, 0x44, RZ ;  /* 0x000000447f217824 */ /* 0x000fe400078e02ff */
[--C-:B-1----:R-:W-:Y:S01]  /*10510*/  IMAD.WIDE R140, R85, 0x2, R68.reuse ;  /* 0x00000002558c7825 */ /* 0x102fe200078e0244 */
[----:B------:R-:W1:Y:S03]  /*10520*/  LDC R162, c[0x0][0x268] ;  /* 0x00009a00ffa27b82 */ /* 0x000e660000000800 */
[--C-:B---3--:R-:W-:Y:S01]  /*10530*/  IMAD.WIDE R142, R84, 0x2, R68.reuse ;  /* 0x00000002548e7825 */ /* 0x108fe200078e0244 */
[----:B------:R3:W-:Y:S03]  /*10540*/  STL.64 [R1+0x19d8], R140 ;  /* 0x0019d88c01007387 */ /* 0x0007e60000100a00 */
[----:B----4-:R-:W-:Y:S01]  /*10550*/  IMAD.WIDE R144, R83, 0x2, R68 ;  /* 0x0000000253907825 */ /* 0x010fe200078e0244 */
[----:B------:R4:W-:Y:S01]  /*10560*/  STL.64 [R1+0x19d0], R142 ;  /* 0x0019d08e01007387 */ /* 0x0009e20000100a00 */
[----:B------:R-:W1:Y:S02]  /*10570*/  LDC R164, c[0x0][0x268] ;  /* 0x00009a00ffa47b82 */ /* 0x000e640000000800 */
        /* <DEDUP_REMOVED lines=47> */
[----:B------:R-:W-:Y:S02]  /*10870*/  IMAD.HI R0, R0, 0x2, RZ ;  /* 0x0000000200007827 */ /* 0x000fe400078e02ff */
[----:B------:R-:W0:Y:S02]  /*10880*/  LDC R173, c[0x0][0x268] ;  /* 0x00009a00ffad7b82 */ /* 0x000e240000000800 */
[----:B--2---:R-:W-:Y:S01]  /*10890*/  IMAD.WIDE R140, R66, 0x2, R68 ;  /* 0x00000002428c7825 */ /* 0x004fe200078e0244 */
[----:B------:R-:W-:-:S03]  /*108a0*/  IADD3.X R0, R6, R15, R0, P2, P3 ;  /* 0x0000000f06007210 */ /* 0x000fc600017e6400 */
[--C-:B-1----:R-:W-:Y:S01]  /*108b0*/  IMAD.WIDE R142, R65, 0x2, R68.reuse ;  /* 0x00000002418e7825 */ /* 0x102fe200078e0244 */
[----:B------:R1:W-:Y:S01]  /*108c0*/  STL.64 [R1+0x1960], R140 ;  /* 0x0019608c01007387 */ /* 0x0003e20000100a00 */
[----:B------:R-:W2:Y:S02]  /*108d0*/  LDC R175, c[0x0][0x268] ;  /* 0x00009a00ffaf7b82 */ /* 0x000ea40000000800 */
[----:B---3--:R-:W-:Y:S01]  /*108e0*/  IMAD.WIDE R144, R64, 0x2, R68 ;  /* 0x0000000240907825 */ /* 0x008fe200078e0244 */
[----:B------:R3:W-:Y:S03]  /*108f0*/  STL.64 [R1+0x1958], R142 ;  /* 0x0019588e01007387 */ /* 0x0007e60000100a00 */
[C---:B------:R-:W-:Y:S01]  /*10900*/  IMAD R18, R127.reuse, 0x53, RZ ;  /* 0x000000537f127824 */ /* 0x040fe200078e02ff */
[----:B------:R4:W-:Y:S01]  /*10910*/  STL.64 [R1+0x1950], R144 ;  /* 0x0019509001007387 */ /* 0x0009e20000100a00 */
[C---:B------:R-:W-:Y:S01]  /*10920*/  IMAD R17, R127.reuse, 0x54, RZ ;  /* 0x000000547f117824 */ /* 0x040fe200078e02ff */
[----:B------:R-:W2:Y:S01]  /*10930*/  LDC R174, c[0x0][0x268] ;  /* 0x00009a00ffae7b82 */ /* 0x000ea20000000800 */
[----:B------:R-:W-:-:S02]  /*10940*/  IMAD R16, R127, 0x55, RZ ;  /* 0x000000557f107824 */ /* 0x000fc400078e02ff */
[----:B-1----:R-:W-:-:S04]  /*10950*/  IMAD.WIDE R140, R63, 0x2, R68 ;  /* 0x000000023f8c7825 */ /* 0x002fc800078e0244 */
[--C-:B---3--:R-:W-:Y:S01]  /*10960*/  IMAD.WIDE R142, R62, 0x2, R68.reuse ;  /* 0x000000023e8e7825 */ /* 0x108fe200078e0244 */
[----:B------:R1:W-:Y:S01]  /*10970*/  STL.64 [R1+0x1948], R140 ;  /* 0x0019488c01007387 */ /* 0x0003e20000100a00 */
[----:B------:R-:W3:Y:S02]  /*10980*/  LDC R176, c[0x0][0x268] ;  /* 0x00009a00ffb07b82 */ /* 0x000ee40000000800 */
[----:B----4-:R-:W-:Y:S01]  /*10990*/  IMAD.WIDE R144, R61, 0x2, R68 ;  /* 0x000000023d907825 */ /* 0x010fe200078e0244 */
[----:B------:R4:W-:Y:S03]  /*109a0*/  STL.64 [R1+0x1940], R142 ;  /* 0x0019408e01007387 */ /* 0x0009e60000100a00 */
[C---:B------:R-:W-:Y:S01]  /*109b0*/  IMAD R15, R127.reuse, 0x56, RZ ;  /* 0x000000567f0f7824 */ /* 0x040fe200078e02ff */
[----:B------:R5:W-:Y:S01]  /*109c0*/  STL.64 [R1+0x1938], R144 ;  /* 0x0019389001007387 */ /* 0x000be20000100a00 */
[C---:B------:R-:W-:Y:S01]  /*109d0*/  IMAD R14, R127.reuse, 0x57, RZ ;  /* 0x000000577f0e7824 */ /* 0x040fe200078e02ff */
[----:B------:R-:W3:Y:S01]  /*109e0*/  LDC R177, c[0x0][0x268] ;  /* 0x00009a00ffb17b82 */ /* 0x000ee20000000800 */
[----:B------:R-:W-:-:S02]  /*109f0*/  IMAD R13, R127, 0x58, RZ ;  /* 0x000000587f0d7824 */ /* 0x000fc400078e02ff */
[----:B-1----:R-:W-:-:S04]  /*10a00*/  IMAD.WIDE R140, R60, 0x2, R68 ;  /* 0x000000023c8c7825 */ /* 0x002fc800078e0244 */
[--C-:B----4-:R-:W-:Y:S01]  /*10a10*/  IMAD.WIDE R142, R59, 0x2, R68.reuse ;  /* 0x000000023b8e7825 */ /* 0x110fe200078e0244 */
[----:B------:R1:W-:Y:S01]  /*10a20*/  STL.64 [R1+0x1930], R140 ;  /* 0x0019308c01007387 */ /* 0x0003e20000100a00 */
[----:B------:R-:W4:Y:S02]  /*10a30*/  LDC R178, c[0x0][0x268] ;  /* 0x00009a00ffb27b82 */ /* 0x000f240000000800 */
[----:B-----5:R-:W-:Y:S01]  /*10a40*/  IMAD.WIDE R144, R58, 0x2, R68 ;  /* 0x000000023a907825 */ /* 0x020fe200078e0244 */
[----:B------:R5:W-:Y:S03]  /*10a50*/  STL.64 [R1+0x1928], R142 ;  /* 0x0019288e01007387 */ /* 0x000be60000100a00 */
[C---:B------:R-:W-:Y:S01]  /*10a60*/  IMAD R12, R127.reuse, 0x59, RZ ;  /* 0x000000597f0c7824 */ /* 0x040fe200078e02ff */
[----:B------:R0:W-:Y:S01]  /*10a70*/  STL.64 [R1+0x1920], R144 ;  /* 0x0019209001007387 */ /* 0x0001e20000100a00 */
[C---:B------:R-:W-:Y:S01]  /*10a80*/  IMAD R11, R127.reuse, 0x5a, RZ ;  /* 0x0000005a7f0b7824 */ /* 0x040fe200078e02ff */
[----:B------:R-:W4:Y:S01]  /*10a90*/  LDC R179, c[0x0][0x268] ;  /* 0x00009a00ffb37b82 */ /* 0x000f220000000800 */
[----:B------:R-:W-:-:S02]  /*10aa0*/  IMAD R10, R127, 0x5b, RZ ;  /* 0x0000005b7f0a7824 */ /* 0x000fc400078e02ff */
[----:B-1----:R-:W-:-:S04]  /*10ab0*/  IMAD.WIDE R140, R57, 0x2, R68 ;  /* 0x00000002398c7825 */ /* 0x002fc800078e0244 */
[--C-:B-----5:R-:W-:Y:S01]  /*10ac0*/  IMAD.WIDE R142, R56, 0x2, R68.reuse ;  /* 0x00000002388e7825 */ /* 0x120fe200078e0244 */
[----:B------:R1:W-:Y:S01]  /*10ad0*/  STL.64 [R1+0x1918], R140 ;  /* 0x0019188c01007387 */ /* 0x0003e20000100a00 */
[----:B------:R-:W5:Y:S02]  /*10ae0*/  LDC R181, c[0x0][0x268] ;  /* 0x00009a00ffb57b82 */ /* 0x000f640000000800 */
[----:B0-----:R-:W-:Y:S01]  /*10af0*/  IMAD.WIDE R144, R55, 0x2, R68 ;  /* 0x0000000237907825 */ /* 0x001fe200078e0244 */
[----:B------:R0:W-:Y:S03]  /*10b00*/  STL.64 [R1+0x1910], R142 ;  /* 0x0019108e01007387 */ /* 0x0001e60000100a00 */
[C---:B------:R-:W-:Y:S01]  /*10b10*/  IMAD R9, R127.reuse, 0x5c, RZ ;  /* 0x0000005c7f097824 */ /* 0x040fe200078e02ff */
[----:B------:R2:W-:Y:S01]  /*10b20*/  STL.64 [R1+0x1908], R144 ;  /* 0x0019089001007387 */ /* 0x0005e20000100a00 */
[C---:B------:R-:W-:Y:S01]  /*10b30*/  IMAD R8, R127.reuse, 0x5d, RZ ;  /* 0x0000005d7f087824 */ /* 0x040fe200078e02ff */
[----:B------:R-:W5:Y:S01]  /*10b40*/  LDC R180, c[0x0][0x268] ;  /* 0x00009a00ffb47b82 */ /* 0x000f620000000800 */
[----:B------:R-:W-:-:S02]  /*10b50*/  IMAD R6, R127, 0x5e, RZ ;  /* 0x0000005e7f067824 */ /* 0x000fc400078e02ff */
[----:B-1----:R-:W-:-:S04]  /*10b60*/  IMAD.WIDE R140, R54, 0x2, R68 ;  /* 0x00000002368c7825 */ /* 0x002fc800078e0244 */
[--C-:B0-----:R-:W-:Y:S01]  /*10b70*/  IMAD.WIDE R142, R53, 0x2, R68.reuse ;  /* 0x00000002358e7825 */ /* 0x101fe200078e0244 */
[----:B------:R0:W-:Y:S01]  /*10b80*/  STL.64 [R1+0x1900], R140 ;  /* 0x0019008c01007387 */ /* 0x0001e20000100a00 */
[----:B------:R-:W1:Y:S02]  /*10b90*/  LDC R182, c[0x0][0x268] ;  /* 0x00009a00ffb67b82 */ /* 0x000e640000000800 */
[----:B--2---:R-:W-:Y:S01]  /*10ba0*/  IMAD.WIDE R144, R52, 0x2, R68 ;  /* 0x0000000234907825 */ /* 0x004fe200078e0244 */
[----:B------:R2:W-:Y:S03]  /*10bb0*/  STL.64 [R1+0x18f8], R142 ;  /* 0x0018f88e01007387 */ /* 0x0005e60000100a00 */
[C---:B------:R-:W-:Y:S01]  /*10bc0*/  IMAD R3, R127.reuse, 0x5f, RZ ;  /* 0x0000005f7f037824 */ /* 0x040fe200078e02ff */
[----:B------:R3:W-:Y:S01]  /*10bd0*/  STL.64 [R1+0x18f0], R144 ;  /* 0x0018f09001007387 */ /* 0x0007e20000100a00 */
[C---:B------:R-:W-:Y:S01]  /*10be0*/  IMAD R104, R127.reuse, 0x60, RZ ;  /* 0x000000607f687824 */ /* 0x040fe200078e02ff */
[----:B------:R-:W1:Y:S01]  /*10bf0*/  LDC R183, c[0x0][0x268] ;  /* 0x00009a00ffb77b82 */ /* 0x000e620000000800 */
[----:B------:R-:W-:-:S02]  /*10c00*/  IMAD R105, R127, 0x61, RZ ;  /* 0x000000617f697824 */ /* 0x000fc400078e02ff */
[----:B0-----:R-:W-:-:S04]  /*10c10*/  IMAD.WIDE R140, R51, 0x2, R68 ;  /* 0x00000002338c7825 */ /* 0x001fc800078e0244 */
[--C-:B--2---:R-:W-:Y:S01]  /*10c20*/  IMAD.WIDE R142, R50, 0x2, R68.reuse ;  /* 0x00000002328e7825 */ /* 0x104fe200078e0244 */
        /* <DEDUP_REMOVED lines=9> */
[----:B0-----:R-:W-:-:S04]  /*10cc0*/  IMAD.WIDE R140, R48, 0x2, R68 ;  /* 0x00000002308c7825 */ /* 0x001fc800078e0244 */
        /* <DEDUP_REMOVED lines=10> */
[----:B0-----:R-:W-:-:S04]  /*10d70*/  IMAD.WIDE R140, R45, 0x2, R68 ;  /* 0x000000022d8c7825 */ /* 0x001fc800078e0244 */
        /* <DEDUP_REMOVED lines=10> */
[----:B0-----:R-:W-:-:S04]  /*10e20*/  IMAD.WIDE R140, R42, 0x2, R68 ;  /* 0x000000022a8c7825 */ /* 0x001fc800078e0244 */
[--C-:B-----5:R-:W-:Y:S01]  /*10e30*/  IMAD.WIDE R142, R41, 0x2, R68.reuse ;  /* 0x00000002298e7825 */ /* 0x120fe200078e0244 */
[----:B------:R0:W-:Y:S01]  /*10e40*/  STL.64 [R1+0x18a0], R140 ;  /* 0x0018a08c01007387 */ /* 0x0001e20000100a00 */
[----:B------:R-:W5:Y:S02]  /*10e50*/  LDC R190, c[0x0][0x268] ;  /* 0x00009a00ffbe7b82 */ /* 0x000f640000000800 */
[----:B-1----:R-:W-:Y:S01]  /*10e60*/  IMAD.WIDE R144, R40, 0x2, R68 ;  /* 0x0000000228907825 */ /* 0x002fe200078e0244 */
[----:B------:R1:W-:Y:S03]  /*10e70*/  STL.64 [R1+0x1898], R142 ;  /* 0x0018988e01007387 */ /* 0x0003e60000100a00 */
[C---:B------:R-:W-:Y:S01]  /*10e80*/  IMAD R115, R127.reuse, 0x6b, RZ ;  /* 0x0000006b7f737824 */ /* 0x040fe200078e02ff */
[----:B------:R2:W-:Y:S01]  /*10e90*/  STL.64 [R1+0x1890], R144 ;  /* 0x0018909001007387 */ /* 0x0005e20000100a00 */
[C---:B------:R-:W-:Y:S01]  /*10ea0*/  IMAD R116, R127.reuse, 0x6c, RZ ;  /* 0x0000006c7f747824 */ /* 0x040fe200078e02ff */
[----:B------:R-:W5:Y:S01]  /*10eb0*/  LDC R191, c[0x0][0x268] ;  /* 0x00009a00ffbf7b82 */ /* 0x000f620000000800 */
[----:B------:R-:W-:-:S02]  /*10ec0*/  IMAD R117, R127, 0x6d, RZ ;  /* 0x0000006d7f757824 */ /* 0x000fc400078e02ff */
[----:B0-----:R-:W-:-:S04]  /*10ed0*/  IMAD.WIDE R140, R39, 0x2, R68 ;  /* 0x00000002278c7825 */ /* 0x001fc800078e0244 */
[--C-:B-1----:R-:W-:Y:S01]  /*10ee0*/  IMAD.WIDE R142, R38, 0x2, R68.reuse ;  /* 0x00000002268e7825 */ /* 0x102fe200078e0244 */
        /* <DEDUP_REMOVED lines=61> */
[----:B------:R-:W-:Y:S01]  /*112c0*/  IMAD R136, R127, 0x7e, RZ ;  /* 0x0000007e7f887824 */ /* 0x000fe200078e02ff */
[----:B------:R-:W1:Y:S01]  /*112d0*/  LDC R203, c[0x0][0x268] ;  /* 0x00009a00ffcb7b82 */ /* 0x000e620000000800 */
[----:B------:R-:W-:-:S02]  /*112e0*/  IMAD R72, R72, R139, RZ ;  /* 0x0000008b48487224 */ /* 0x000fc400078e02ff */
[----:B0-----:R-:W-:-:S03]  /*112f0*/  IMAD.WIDE R140, R21, 0x2, R68 ;  /* 0x00000002158c7825 */ /* 0x001fc600078e0244 */
[C---:B------:R-:W-:Y:S01]  /*11300*/  LEA R137, R139.reuse, R72, 0x1 ;  /* 0x000000488b897211 */ /* 0x040fe200078e08ff */
[--C-:B--2---:R-:W-:Y:S01]  /*11310*/  IMAD.WIDE R142, R20, 0x2, R68.reuse ;  /* 0x00000002148e7825 */ /* 0x104fe200078e0244 */
[----:B------:R0:W-:Y:S01]  /*11320*/  STL.64 [R1+0x1588], R140 ;  /* 0x0015888c01007387 */ /* 0x0001e20000100a00 */
[----:B------:R-:W2:Y:S01]  /*11330*/  LDC R127, c[0x0][0x268] ;  /* 0x00009a00ff7f7b82 */ /* 0x000ea20000000800 */
[----:B------:R-:W-:Y:S01]  /*11340*/  LEA R138, R139, R137, 0x1 ;  /* 0x000000898b8a7211 */ /* 0x000fe200078e08ff */
[--C-:B---3--:R-:W-:Y:S01]  /*11350*/  IMAD.WIDE R144, R19, 0x2, R68.reuse ;  /* 0x0000000213907825 */ /* 0x108fe200078e0244 */
[----:B------:R3:W-:Y:S02]  /*11360*/  STL.64 [R1+0x1578], R142 ;  /* 0x0015788e01007387 */ /* 0x0007e40000100a00 */
[----:B------:R-:W-:Y:S02]  /*11370*/  LEA R70, R139, R138, 0x1 ;  /* 0x0000008a8b467211 */ /* 0x000fe400078e08ff */
[----:B------:R4:W-:Y:S01]  /*11380*/  STL.64 [R1+0x1568], R144 ;  /* 0x0015689001007387 */ /* 0x0009e20000100a00 */
[----:B------:R-:W1:Y:S01]  /*11390*/  LDC R205, c[0x0][0x268] ;  /* 0x00009a00ffcd7b82 */ /* 0x000e620000000800 */
[----:B0-----:R-:W-:-:S04]  /*113a0*/  IMAD.WIDE R140, R18, 0x2, R68 ;  /* 0x00000002128c7825 */ /* 0x001fc800078e0244 */
[--C-:B---3--:R-:W-:Y:S01]  /*113b0*/  IMAD.WIDE R142, R17, 0x2, R68.reuse ;  /* 0x00000002118e7825 */ /* 0x108fe200078e0244 */
[----:B------:R0:W-:Y:S02]  /*113c0*/  STL.64 [R1+0x1558], R140 ;  /* 0x0015588c01007387 */ /* 0x0001e40000100a00 */
[----:B------:R-:W3:Y:S01]  /*113d0*/  LDC R204, c[0x0][0x268] ;  /* 0x00009a00ffcc7b82 */ /* 0x000ee20000000800 */
[--C-:B----4-:R-:W-:Y:S01]  /*113e0*/  IMAD.WIDE R144, R16, 0x2, R68.reuse ;  /* 0x0000000210907825 */ /* 0x110fe200078e0244 */
[----:B------:R4:W-:Y:S04]  /*113f0*/  STL.64 [R1+0x1548], R142 ;  /* 0x0015488e01007387 */ /* 0x0009e80000100a00 */
[----:B------:R5:W-:Y:S02]  /*11400*/  STL.64 [R1+0x1538], R144 ;  /* 0x0015389001007387 */ /* 0x000be40000100a00 */
[----:B------:R-:W3:Y:S01]  /*11410*/  LDC R206, c[0x0][0x268] ;  /* 0x00009a00ffce7b82 */ /* 0x000ee20000000800 */
[----:B0-----:R-:W-:-:S04]  /*11420*/  IMAD.WIDE R140, R15, 0x2, R68 ;  /* 0x000000020f8c7825 */ /* 0x001fc800078e0244 */
[--C-:B----4-:R-:W-:Y:S01]  /*11430*/  IMAD.WIDE R142, R14, 0x2, R68.reuse ;  /* 0x000000020e8e7825 */ /* 0x110fe200078e0244 */
[----:B------:R0:W-:Y:S02]  /*11440*/  STL.64 [R1+0x1528], R140 ;  /* 0x0015288c01007387 */ /* 0x0001e40000100a00 */
[----:B------:R-:W4:Y:S01]  /*11450*/  LDC R207, c[0x0][0x268] ;  /* 0x00009a00ffcf7b82 */ /* 0x000f220000000800 */
[--C-:B-----5:R-:W-:Y:S01]  /*11460*/  IMAD.WIDE R144, R13, 0x2, R68.reuse ;  /* 0x000000020d907825 */ /* 0x120fe200078e0244 */
[----:B------:R5:W-:Y:S04]  /*11470*/  STL.64 [R1+0x1518], R142 ;  /* 0x0015188e01007387 */ /* 0x000be80000100a00 */
[----:B------:R2:W-:Y:S02]  /*11480*/  STL.64 [R1+0x1508], R144 ;  /* 0x0015089001007387 */ /* 0x0005e40000100a00 */
[----:B------:R-:W4:Y:S01]  /*11490*/  LDC R208, c[0x0][0x268] ;  /* 0x00009a00ffd07b82 */ /* 0x000f220000000800 */
[----:B0-----:R-:W-:-:S04]  /*114a0*/  IMAD.WIDE R140, R12, 0x2, R68 ;  /* 0x000000020c8c7825 */ /* 0x001fc800078e0244 */
[--C-:B-----5:R-:W-:Y:S01]  /*114b0*/  IMAD.WIDE R142, R11, 0x2, R68.reuse ;  /* 0x000000020b8e7825 */ /* 0x120fe200078e0244 */
[----:B------:R0:W-:Y:S02]  /*114c0*/  STL.64 [R1+0x14f8], R140 ;  /* 0x0014f88c01007387 */ /* 0x0001e40000100a00 */
[----:B------:R-:W5:Y:S01]  /*114d0*/  LDC R209, c[0x0][0x268] ;  /* 0x00009a00ffd17b82 */ /* 0x000f620000000800 */
[--C-:B--2---:R-:W-:Y:S01]  /*114e0*/  IMAD.WIDE R144, R10, 0x2, R68.reuse ;  /* 0x000000020a907825 */ /* 0x104fe200078e0244 */
[----:B------:R2:W-:Y:S04]  /*114f0*/  STL.64 [R1+0x14e8], R142 ;  /* 0x0014e88e01007387 */ /* 0x0005e80000100a00 */
[----:B------:R1:W-:Y:S02]  /*11500*/  STL.64 [R1+0x14d8], R144 ;  /* 0x0014d89001007387 */ /* 0x0003e40000100a00 */
[----:B------:R-:W5:Y:S01]  /*11510*/  LDC R211, c[0x0][0x268] ;  /* 0x00009a00ffd37b82 */ /* 0x000f620000000800 */
[----:B0-----:R-:W-:-:S04]  /*11520*/  IMAD.WIDE R140, R9, 0x2, R68 ;  /* 0x00000002098c7825 */ /* 0x001fc800078e0244 */
[--C-:B--2---:R-:W-:Y:S01]  /*11530*/  IMAD.WIDE R142, R8, 0x2, R68.reuse ;  /* 0x00000002088e7825 */ /* 0x104fe200078e0244 */
[----:B------:R0:W-:Y:S02]  /*11540*/  STL.64 [R1+0x14c8], R140 ;  /* 0x0014c88c01007387 */ /* 0x0001e40000100a00 */
[----:B------:R-:W2:Y:S01]  /*11550*/  LDC R210, c[0x0][0x268] ;  /* 0x00009a00ffd27b82 */ /* 0x000ea20000000800 */
[--C-:B-1----:R-:W-:Y:S01]  /*11560*/  IMAD.WIDE R144, R6, 0x2, R68.reuse ;  /* 0x0000000206907825 */ /* 0x102fe200078e0244 */
[----:B------:R1:W-:Y:S04]  /*11570*/  STL.64 [R1+0x14b8], R142 ;  /* 0x0014b88e01007387 */ /* 0x0003e80000100a00 */
[----:B------:R3:W-:Y:S02]  /*11580*/  STL.64 [R1+0x14a8], R144 ;  /* 0x0014a89001007387 */ /* 0x0007e40000100a00 */
[----:B------:R-:W2:Y:S01]  /*11590*/  LDC R212, c[0x0][0x268] ;  /* 0x00009a00ffd47b82 */ /* 0x000ea20000000800 */
[----:B0-----:R-:W-:-:S04]  /*115a0*/  IMAD.WIDE R140, R3, 0x2, R68 ;  /* 0x00000002038c7825 */ /* 0x001fc800078e0244 */
[--C-:B-1----:R-:W-:Y:S01]  /*115b0*/  IMAD.WIDE R142, R104, 0x2, R68.reuse ;  /* 0x00000002688e7825 */ /* 0x102fe200078e0244 */
[----:B------:R0:W-:Y:S02]  /*115c0*/  STL.64 [R1+0x1498], R140 ;  /* 0x0014988c01007387 */ /* 0x0001e40000100a00 */
[----:B------:R-:W1:Y:S01]  /*115d0*/  LDC R213, c[0x0][0x268] ;  /* 0x00009a00ffd57b82 */ /* 0x000e620000000800 */
[--C-:B---3--:R-:W-:Y:S01]  /*115e0*/  IMAD.WIDE R144, R105, 0x2, R68.reuse ;  /* 0x0000000269907825 */ /* 0x108fe200078e0244 */
[----:B------:R3:W-:Y:S04]  /*115f0*/  STL.64 [R1+0x1488], R142 ;  /* 0x0014888e01007387 */ /* 0x0007e80000100a00 */
[----:B------:R4:W-:Y:S02]  /*11600*/  STL.64 [R1+0x1478], R144 ;  /* 0x0014789001007387 */ /* 0x0009e40000100a00 */
        /* <DEDUP_REMOVED lines=74> */
[----:B-1----:R-:W-:Y:S01]  /*11ab0*/  IMAD.WIDE R142, R136, 0x2, R68 ;  /* 0x00000002888e7825 */ /* 0x002fe200078e0244 */
[----:B------:R0:W-:Y:S02]  /*11ac0*/  STL.64 [R1+0x12b8], R140 ;  /* 0x0012b88c01007387 */ /* 0x0001e40000100a00 */
[----:B------:R-:W1:Y:S01]  /*11ad0*/  LDC R233, c[0x0][0x268] ;  /* 0x00009a00ffe97b82 */ /* 0x000e620000000800 */
[--C-:B------:R-:W-:Y:S01]  /*11ae0*/  IMAD.WIDE R68, R103, 0x2, R4.reuse ;  /* 0x0000000267447825 */ /* 0x100fe200078e0204 */
[----:B------:R4:W-:Y:S04]  /*11af0*/  STL.64 [R1+0x12a8], R142 ;  /* 0x0012a88e01007387 */ /* 0x0009e80000100a00 */
[----:B------:R4:W-:Y:S02]  /*11b00*/  STL.64 [R1+0x1848], R68 ;  /* 0x0018484401007387 */ /* 0x0009e40000100a00 */
[----:B---3--:R-:W3:Y:S01]  /*11b10*/  LDC R145, c[0x0][0x268] ;  /* 0x00009a00ff917b82 */ /* 0x008ee20000000800 */
[----:B0-----:R-:W-:-:S04]  /*11b20*/  IMAD.WIDE R140, R102, 0x2, R4 ;  /* 0x00000002668c7825 */ /* 0x001fc800078e0204 */
[--C-:B------:R-:W-:Y:S01]  /*11b30*/  IMAD.WIDE R102, R101, 0x2, R4.reuse ;  /* 0x0000000265667825 */ /* 0x100fe200078e0204 */
[----:B------:R0:W-:Y:S02]  /*11b40*/  STL.64 [R1+0x1840], R140 ;  /* 0x0018408c01007387 */ /* 0x0001e40000100a00 */
[----:B----4-:R-:W4:Y:S01]  /*11b50*/  LDC R142, c[0x0][0x268] ;  /* 0x00009a00ff8e7b82 */ /* 0x010f220000000800 */
[--C-:B------:R-:W-:Y:S01]  /*11b60*/  IMAD.WIDE R68, R100, 0x2, R4.reuse ;  /* 0x0000000264447825 */ /* 0x100fe200078e0204 */
[----:B------:R5:W-:Y:S03]  /*11b70*/  STL.64 [R1+0x1838], R102 ;  /* 0x0018386601007387 */ /* 0x000be60000100a00 */
[--C-:B------:R-:W-:Y:S01]  /*11b80*/  IMAD.WIDE R100, R99, 0x2, R4.reuse ;  /* 0x0000000263647825 */ /* 0x100fe200078e0204 */
[----:B------:R5:W-:Y:S02]  /*11b90*/  STL.64 [R1+0x1830], R68 ;  /* 0x0018304401007387 */ /* 0x000be40000100a00 */
[----:B------:R-:W2:Y:S01]  /*11ba0*/  LDC R143, c[0x0][0x268] ;  /* 0x00009a00ff8f7b82 */ /* 0x000ea20000000800 */
[----:B------:R-:W-:Y:S01]  /*11bb0*/  IMAD.WIDE R98, R98, 0x2, R4 ;  /* 0x0000000262627825 */ /* 0x000fe200078e0204 */
[----:B------:R1:W-:Y:S01]  /*11bc0*/  STL.64 [R1+0x1828], R100 ;  /* 0x0018286401007387 */ /* 0x0003e20000100a00 */
[----:B0-----:R-:W-:-:S03]  /*11bd0*/  LEA R140, P0, R72, R2, 0x1 ;  /* 0x00000002488c7211 */ /* 0x001fc600078008ff */
[----:B------:R0:W-:Y:S01]  /*11be0*/  STL.64 [R1+0x1820], R98 ;  /* 0x0018206201007387 */ /* 0x0001e20000100a00 */
[----:B------:R-:W-:Y:S01]  /*11bf0*/  LEA.HI.X.SX32 R141, R72, R0, 0x1, P0 ;  /* 0x00000000488d7211 */ /* 0x000fe200000f0eff */
[----:B-----5:R-:W5:Y:S01]  /*11c00*/  LDC R102, c[0x0][0x268] ;  /* 0x00009a00ff667b82 */ /* 0x020f620000000800 */
[----:B------:R-:W-:-:S04]  /*11c10*/  IMAD.WIDE R68, R97, 0x2, R4 ;  /* 0x0000000261447825 */ /* 0x000fc800078e0204 */
[--C-:B------:R-:W-:Y:S01]  /*11c20*/  IMAD.WIDE R96, R96, 0x2, R4.reuse ;  /* 0x0000000260607825 */ /* 0x100fe200078e0204 */
[----:B------:R3:W-:Y:S02]  /*11c30*/  STL.64 [R1+0x1818], R68 ;  /* 0x0018184401007387 */ /* 0x0007e40000100a00 */
[----:B-1----:R-:W1:Y:S01]  /*11c40*/  LDC R100, c[0x0][0x268] ;  /* 0x00009a00ff647b82 */ /* 0x002e620000000800 */
[--C-:B0-----:R-:W-:Y:S01]  /*11c50*/  IMAD.WIDE R98, R95, 0x2, R4.reuse ;  /* 0x000000025f627825 */ /* 0x101fe200078e0204 */
[----:B------:R0:W-:Y:S04]  /*11c60*/  STL.64 [R1+0x1810], R96 ;  /* 0x0018106001007387 */ /* 0x0001e80000100a00 */
[----:B------:R4:W-:Y:S02]  /*11c70*/  STL.64 [R1+0x1808], R98 ;  /* 0x0018086201007387 */ /* 0x0009e40000100a00 */
[----:B------:R-:W2:Y:S01]  /*11c80*/  LDC R101, c[0x0][0x268] ;  /* 0x00009a00ff657b82 */ /* 0x000ea20000000800 */
[----:B---3--:R-:W-:-:S04]  /*11c90*/  IMAD.WIDE R68, R94, 0x2, R4 ;  /* 0x000000025e447825 */ /* 0x008fc800078e0204 */
[--C-:B0-----:R-:W-:Y:S01]  /*11ca0*/  IMAD.WIDE R96, R93, 0x2, R4.reuse ;  /* 0x000000025d607825 */ /* 0x101fe200078e0204 */
[----:B------:R0:W-:Y:S02]  /*11cb0*/  STL.64 [R1+0x1800], R68 ;  /* 0x0018004401007387 */ /* 0x0001e40000100a00 */
[----:B------:R-:W3:Y:S01]  /*11cc0*/  LDC R103, c[0x0][0x268] ;  /* 0x00009a00ff677b82 */ /* 0x000ee20000000800 */
[--C-:B------:R-:W-:Y:S01]  /*11cd0*/  IMAD.WIDE R94, R92, 0x2, R4.reuse ;  /* 0x000000025c5e7825 */ /* 0x100fe200078e0204 */
[----:B------:R0:W-:Y:S03]  /*11ce0*/  STL.64 [R1+0x17f8], R96 ;  /* 0x0017f86001007387 */ /* 0x0001e60000100a00 */
[--C-:B------:R-:W-:Y:S01]  /*11cf0*/  IMAD.WIDE R92, R90, 0x2, R4.reuse ;  /* 0x000000025a5c7825 */ /* 0x100fe200078e0204 */
[----:B------:R5:W-:Y:S02]  /*11d00*/  STL.64 [R1+0x17f0], R94 ;  /* 0x0017f05e01007387 */ /* 0x000be40000100a00 */
[----:B----4-:R-:W4:Y:S01]  /*11d10*/  LDC R99, c[0x0][0x268] ;  /* 0x00009a00ff637b82 */ /* 0x010f220000000800 */
[----:B0-----:R-:W-:-:S04]  /*11d20*/  IMAD.WIDE R68, R91, 0x2, R4 ;  /* 0x000000025b447825 */ /* 0x001fc800078e0204 */
[--C-:B------:R-:W-:Y:S01]  /*11d30*/  IMAD.WIDE R90, R89, 0x2, R4.reuse ;  /* 0x00000002595a7825 */ /* 0x100fe200078e0204 */
[----:B------:R0:W-:Y:S02]  /*11d40*/  STL.64 [R1+0x17e8], R68 ;  /* 0x0017e84401007387 */ /* 0x0001e40000100a00 */
[----:B------:R-:W1:Y:S02]  /*11d50*/  LDC R96, c[0x0][0x268] ;  /* 0x00009a00ff607b82 */ /* 0x000e640000000800 */
[----:B------:R0:W-:Y:S04]  /*11d60*/  STL.64 [R1+0x17e0], R92 ;  /* 0x0017e05c01007387 */ /* 0x0001e80000100a00 */
[----:B------:R2:W-:Y:S02]  /*11d70*/  STL.64 [R1+0x17d8], R90 ;  /* 0x0017d85a01007387 */ /* 0x0005e40000100a00 */
[----:B-----5:R-:W5:Y:S01]  /*11d80*/  LDC R94, c[0x0][0x268] ;  /* 0x00009a00ff5e7b82 */ /* 0x020f620000000800 */
[----:B0-----:R-:W-:-:S04]  /*11d90*/  IMAD.WIDE R68, R88, 0x2, R4 ;  /* 0x0000000258447825 */ /* 0x001fc800078e0204 */
[--C-:B------:R-:W-:Y:S01]  /*11da0*/  IMAD.WIDE R88, R87, 0x2, R4.reuse ;  /* 0x0000000257587825 */ /* 0x100fe200078e0204 */
[----:B------:R0:W-:Y:S02]  /*11db0*/  STL.64 [R1+0x17d0], R68 ;  /* 0x0017d04401007387 */ /* 0x0001e40000100a00 */
[----:B------:R-:W3:Y:S01]  /*11dc0*/  LDC R93, c[0x0][0x268] ;  /* 0x00009a00ff5d7b82 */ /* 0x000ee20000000800 */
[----:B------:R-:W-:Y:S01]  /*11dd0*/  IMAD.WIDE R86, R86, 0x2, R4 ;  /* 0x0000000256567825 */ /* 0x000fe200078e0204 */
[----:B------:R0:W-:Y:S01]  /*11de0*/  STL.64 [R1+0x17c8], R88 ;  /* 0x0017c85801007387 */ /* 0x0001e20000100a00 */
[----:B--2---:R-:W-:-:S03]  /*11df0*/  LEA R91, R139, R70, 0x1 ;  /* 0x000000468b5b7211 */ /* 0x004fc600078e08ff */
[----:B------:R2:W-:Y:S02]  /*11e00*/  STL.64 [R1+0x17c0], R86 ;  /* 0x0017c05601007387 */ /* 0x0005e40000100a00 */
[----:B------:R-:W4:Y:S01]  /*11e10*/  LDC R90, c[0x0][0x268] ;  /* 0x00009a00ff5a7b82 */ /* 0x000f220000000800 */
[----:B0-----:R-:W-:-:S04]  /*11e20*/  IMAD.WIDE R68, R85, 0x2, R4 ;  /* 0x0000000255447825 */ /* 0x001fc800078e0204 */
[--C-:B------:R-:W-:Y:S01]  /*11e30*/  IMAD.WIDE R84, R84, 0x2, R4.reuse ;  /* 0x0000000254547825 */ /* 0x100fe200078e0204 */
[----:B------:R0:W-:Y:S02]  /*11e40*/  STL.64 [R1+0x17b8], R68 ;  /* 0x0017b84401007387 */ /* 0x0001e40000100a00 */
[----:B------:R-:W1:Y:S01]  /*11e50*/  LDC R89, c[0x0][0x268] ;  /* 0x00009a00ff597b82 */ /* 0x000e620000000800 */
[--C-:B--2---:R-:W-:Y:S01]  /*11e60*/  IMAD.WIDE R86, R83, 0x2, R4.reuse ;  /* 0x0000000253567825 */ /* 0x104fe200078e0204 */
[----:B------:R2:W-:Y:S04]  /*11e70*/  STL.64 [R1+0x17b0], R84 ;  /* 0x0017b05401007387 */ /* 0x0005e80000100a00 */
[----:B------:R5:W-:Y:S02]  /*11e80*/  STL.64 [R1+0x17a8], R86 ;  /* 0x0017a85601007387 */ /* 0x000be40000100a00 */
[----:B------:R-:W3:Y:S01]  /*11e90*/  LDC R88, c[0x0][0x268] ;  /* 0x00009a00ff587b82 */ /* 0x000ee20000000800 */
[----:B0-----:R-:W-:-:S04]  /*11ea0*/  IMAD.WIDE R68, R82, 0x2, R4 ;  /* 0x0000000252447825 */ /* 0x001fc800078e0204 */
[--C-:B--2---:R-:W-:Y:S01]  /*11eb0*/  IMAD.WIDE R84, R81, 0x2, R4.reuse ;  /* 0x0000000251547825 */ /* 0x104fe200078e0204 */
[----:B------:R0:W-:Y:S02]  /*11ec0*/  STL.64 [R1+0x17a0], R68 ;  /* 0x0017a04401007387 */ /* 0x0001e40000100a00 */
[----:B------:R-:W2:Y:S01]  /*11ed0*/  LDC R92, c[0x0][0x268] ;  /* 0x00009a00ff5c7b82 */ /* 0x000ea20000000800 */
[--C-:B------:R-:W-:Y:S01]  /*11ee0*/  IMAD.WIDE R82, R80, 0x2, R4.reuse ;  /* 0x0000000250527825 */ /* 0x100fe200078e0204 */
[----:B------:R0:W-:Y:S03]  /*11ef0*/  STL.64 [R1+0x1798], R84 ;  /* 0x0017985401007387 */ /* 0x0001e60000100a00 */
[--C-:B------:R-:W-:Y:S01]  /*11f00*/  IMAD.WIDE R80, R78, 0x2, R4.reuse ;  /* 0x000000024e507825 */ /* 0x100fe200078e0204 */
[----:B------:R4:W-:Y:S02]  /*11f10*/  STL.64 [R1+0x1790], R82 ;  /* 0x0017905201007387 */ /* 0x0009e40000100a00 */
[----:B-----5:R-:W5:Y:S01]  /*11f20*/  LDC R87, c[0x0][0x268] ;  /* 0x00009a00ff577b82 */ /* 0x020f620000000800 */
[----:B0-----:R-:W-:-:S04]  /*11f30*/  IMAD.WIDE R68, R79, 0x2, R4 ;  /* 0x000000024f447825 */ /* 0x001fc800078e0204 */
[--C-:B------:R-:W-:Y:S01]  /*11f40*/  IMAD.WIDE R78, R77, 0x2, R4.reuse ;  /* 0x000000024d4e7825 */ /* 0x100fe200078e0204 */
[----:B------:R0:W-:Y:S02]  /*11f50*/  STL.64 [R1+0x1788], R68 ;  /* 0x0017884401007387 */ /* 0x0001e40000100a00 */
[----:B------:R-:W1:Y:S02]  /*11f60*/  LDC R84, c[0x0][0x268] ;  /* 0x00009a00ff547b82 */ /* 0x000e640000000800 */
[----:B------:R0:W-:Y:S04]  /*11f70*/  STL.64 [R1+0x1780], R80 ;  /* 0x0017805001007387 */ /* 0x0001e80000100a00 */
[----:B------:R3:W-:Y:S02]  /*11f80*/  STL.64 [R1+0x1778], R78 ;  /* 0x0017784e01007387 */ /* 0x0007e40000100a00 */
[----:B----4-:R-:W4:Y:S01]  /*11f90*/  LDC R83, c[0x0][0x268] ;  /* 0x00009a00ff537b82 */ /* 0x010f220000000800 */
[----:B0-----:R-:W-:-:S04]  /*11fa0*/  IMAD.WIDE R68, R76, 0x2, R4 ;  /* 0x000000024c447825 */ /* 0x001fc800078e0204 */
[--C-:B------:R-:W-:Y:S01]  /*11fb0*/  IMAD.WIDE R76, R75, 0x2, R4.reuse ;  /* 0x000000024b4c7825 */ /* 0x100fe200078e0204 */
[----:B------:R0:W-:Y:S02]  /*11fc0*/  STL.64 [R1+0x1770], R68 ;  /* 0x0017704401007387 */ /* 0x0001e40000100a00 */
[----:B------:R-:W2:Y:S01]  /*11fd0*/  LDC R81, c[0x0][0x268] ;  /* 0x00009a00ff517b82 */ /* 0x000ea20000000800 */
[--C-:B------:R-:W-:Y:S01]  /*11fe0*/  IMAD.WIDE R74, R74, 0x2, R4.reuse ;  /* 0x000000024a4a7825 */ /* 0x100fe200078e0204 */
[----:B------:R0:W-:Y:S04]  /*11ff0*/  STL.64 [R1+0x1768], R76 ;  /* 0x0017684c01007387 */ /* 0x0001e80000100a00 */
[----:B------:R5:W-:Y:S02]  /*12000*/  STL.64 [R1+0x1760], R74 ;  /* 0x0017604a01007387 */ /* 0x000be40000100a00 */
[----:B---3--:R-:W3:Y:S01]  /*12010*/  LDC R78, c[0x0][0x268] ;  /* 0x00009a00ff4e7b82 */ /* 0x008ee20000000800 */
[----:B0-----:R-:W-:-:S04]  /*12020*/  IMAD.WIDE R68, R73, 0x2, R4 ;  /* 0x0000000249447825 */ /* 0x001fc800078e0204 */
[--C-:B------:R-:W-:Y:S01]  /*12030*/  IMAD.WIDE R76, R71, 0x2, R4.reuse ;  /* 0x00000002474c7825 */ /* 0x100fe200078e0204 */
[----:B------:R0:W-:Y:S01]  /*12040*/  STL.64 [R1+0x1758], R68 ;  /* 0x0017584401007387 */ /* 0x0001e20000100a00 */
[----:B------:R-:W-:Y:S01]  /*12050*/  LEA R71, R139, R91, 0x1 ;  /* 0x0000005b8b477211 */ /* 0x000fe200078e08ff */
[----:B------:R-:W1:Y:S01]  /*12060*/  LDC R73, c[0x0][0x268] ;  /* 0x00009a00ff497b82 */ /* 0x000e620000000800 */
[--C-:B-----5:R-:W-:Y:S01]  /*12070*/  IMAD.WIDE R74, R67, 0x2, R4.reuse ;  /* 0x00000002434a7825 */ /* 0x120fe200078e0204 */
[----:B------:R5:W-:Y:S04]  /*12080*/  STL.64 [R1+0x1750], R76 ;  /* 0x0017504c01007387 */ /* 0x000be80000100a00 */
[----:B------:R4:W-:Y:S02]  /*12090*/  STL.64 [R1+0x1748], R74 ;  /* 0x0017484a01007387 */ /* 0x0009e40000100a00 */
[----:B------:R-:W2:Y:S01]  /*120a0*/  LDC R80, c[0x0][0x268] ;  /* 0x00009a00ff507b82 */ /* 0x000ea20000000800 */
[----:B0-----:R-:W-:-:S04]  /*120b0*/  IMAD.WIDE R68, R66, 0x2, R4 ;  /* 0x0000000242447825 */ /* 0x001fc800078e0204 */
[--C-:B------:R-:W-:Y:S01]  /*120c0*/  IMAD.WIDE R66, R65, 0x2, R4.reuse ;  /* 0x0000000241427825 */ /* 0x100fe200078e0204 */
[----:B------:R0:W-:Y:S02]  /*120d0*/  STL.64 [R1+0x1740], R68 ;  /* 0x0017404401007387 */ /* 0x0001e40000100a00 */
[----:B-----5:R-:W5:Y:S01]  /*120e0*/  LDC R77, c[0x0][0x268] ;  /* 0x00009a00ff4d7b82 */ /* 0x020f620000000800 */
[--C-:B------:R-:W-:Y:S01]  /*120f0*/  IMAD.WIDE R64, R64, 0x2, R4.reuse ;  /* 0x0000000240407825 */ /* 0x100fe200078e0204 */
[----:B------:R0:W-:Y:S04]  /*12100*/  STL.64 [R1+0x1738], R66 ;  /* 0x0017384201007387 */ /* 0x0001e80000100a00 */
[----:B------:R3:W-:Y:S02]  /*12110*/  STL.64 [R1+0x1730], R64 ;  /* 0x0017304001007387 */ /* 0x0007e40000100a00 */
[----:B----4-:R-:W4:Y:S01]  /*12120*/  LDC R75, c[0x0][0x268] ;  /* 0x00009a00ff4b7b82 */ /* 0x010f220000000800 */
[----:B0-----:R-:W-:-:S04]  /*12130*/  IMAD.WIDE R68, R63, 0x2, R4 ;  /* 0x000000023f447825 */ /* 0x001fc800078e0204 */
[--C-:B------:R-:W-:Y:S01]  /*12140*/  IMAD.WIDE R66, R62, 0x2, R4.reuse ;  /* 0x000000023e427825 */ /* 0x100fe200078e0204 */
[----:B------:R-:W-:Y:S02]  /*12150*/  STL.64 [R1+0x1728], R68 ;  /* 0x0017284401007387 */ /* 0x000fe40000100a00 */
[----:B------:R-:W0:Y:S01]  /*12160*/  LDC R74, c[0x0][0x268] ;  /* 0x00009a00ff4a7b82 */ /* 0x000e220000000800 */
[--C-:B---3--:R-:W-:Y:S01]  /*12170*/  IMAD.WIDE R64, R61, 0x2, R4.reuse ;  /* 0x000000023d407825 */ /* 0x108fe200078e0204 */
[----:B------:R3:W-:Y:S03]  /*12180*/  STL.64 [R1+0x1720], R66 ;  /* 0x0017204201007387 */ /* 0x0007e60000100a00 */
[--C-:B------:R-:W-:Y:S01]  /*12190*/  IMAD.WIDE R62, R60, 0x2, R4.reuse ;  /* 0x000000023c3e7825 */ /* 0x100fe200078e0204 */
[----:B------:R-:W-:Y:S02]  /*121a0*/  STL.64 [R1+0x1718], R64 ;  /* 0x0017184001007387 */ /* 0x000fe40000100a00 */
[----:B------:R-:W2:Y:S01]  /*121b0*/  LDC R76, c[0x0][0x268] ;  /* 0x00009a00ff4c7b82 */ /* 0x000ea20000000800 */
[--C-:B------:R-:W-:Y:S01]  /*121c0*/  IMAD.WIDE R60, R59, 0x2, R4.reuse ;  /* 0x000000023b3c7825 */ /* 0x100fe200078e0204 */
[----:B------:R1:W-:Y:S03]  /*121d0*/  STL.64 [R1+0x1710], R62 ;  /* 0x0017103e01007387 */ /* 0x0003e60000100a00 */
[--C-:B------:R-:W-:Y:S01]  /*121e0*/  IMAD.WIDE R58, R58, 0x2, R4.reuse ;  /* 0x000000023a3a7825 */ /* 0x100fe200078e0204 */
[----:B------:R1:W-:Y:S01]  /*121f0*/  STL.64 [R1+0x1708], R60 ;  /* 0x0017083c01007387 */ /* 0x0003e20000100a00 */
[C---:B---3--:R-:W-:Y:S01]  /*12200*/  LEA R67, R139.reuse, R71, 0x1 ;  /* 0x000000478b437211 */ /* 0x048fe200078e08ff */
[----:B------:R-:W3:Y:S02]  /*12210*/  LDC R79, c[0x0][0x268] ;  /* 0x00009a00ff4f7b82 */ /* 0x000ee40000000800 */
[----:B------:R5:W-:Y:S01]  /*12220*/  STL.64 [R1+0x1700], R58 ;  /* 0x0017003a01007387 */ /* 0x000be20000100a00 */
[----:B------:R-:W-:Y:S01]  /*12230*/  LEA R68, R139, R67, 0x1 ;  /* 0x000000438b447211 */ /* 0x000fe200078e08ff */
[----:B-1----:R-:W-:-:S03]  /*12240*/  IMAD.WIDE R62, R57, 0x2, R4 ;  /* 0x00000002393e7825 */ /* 0x002fc600078e0204 */
[C---:B------:R-:W-:Y:S01]  /*12250*/  LEA R69, R139.reuse, R68, 0x1 ;  /* 0x000000448b457211 */ /* 0x040fe200078e08ff */
[----:B------:R-:W1:Y:S01]  /*12260*/  LDC R82, c[0x0][0x268] ;  /* 0x00009a00ff527b82 */ /* 0x000e620000000800 */
[--C-:B------:R-:W-:Y:S01]  /*12270*/  IMAD.WIDE R60, R56, 0x2, R4.reuse ;  /* 0x00000002383c7825 */ /* 0x100fe200078e0204 */
[----:B------:R-:W-:Y:S01]  /*12280*/  STL.64 [R1+0x16f8], R62 ;  /* 0x0016f83e01007387 */ /* 0x000fe20000100a00 */
[----:B------:R-:W-:Y:S02]  /*12290*/  LEA R64, R139, R69, 0x1 ;  /* 0x000000458b407211 */ /* 0x000fe400078e08ff */
[--C-:B-----5:R-:W-:Y:S01]  /*122a0*/  IMAD.WIDE R58, R55, 0x2, R4.reuse ;  /* 0x00000002373a7825 */ /* 0x120fe200078e0204 */
[----:B------:R-:W-:Y:S02]  /*122b0*/  STL.64 [R1+0x16f0], R60 ;  /* 0x0016f03c01007387 */ /* 0x000fe40000100a00 */
[----:B------:R-:W5:Y:S01]  /*122c0*/  LDC R86, c[0x0][0x268] ;  /* 0x00009a00ff567b82 */ /* 0x000f620000000800 */
[--C-:B------:R-:W-:Y:S01]  /*122d0*/  IMAD.WIDE R56, R54, 0x2, R4.reuse ;  /* 0x0000000236387825 */ /* 0x100fe200078e0204 */
[----:B------:R4:W-:Y:S03]  /*122e0*/  STL.64 [R1+0x16e8], R58 ;  /* 0x0016e83a01007387 */ /* 0x0009e60000100a00 */
[--C-:B------:R-:W-:Y:S01]  /*122f0*/  IMAD.WIDE R54, R53, 0x2, R4.reuse ;  /* 0x0000000235367825 */ /* 0x100fe200078e0204 */
[----:B------:R0:W-:Y:S02]  /*12300*/  STL.64 [R1+0x16e0], R56 ;  /* 0x0016e03801007387 */ /* 0x0001e40000100a00 */
[----:B------:R-:W5:Y:S01]  /*12310*/  LDC R85, c[0x0][0x268] ;  /* 0x00009a00ff557b82 */ /* 0x000f620000000800 */
[----:B------:R-:W-:Y:S01]  /*12320*/  IMAD.WIDE R52, R52, 0x2, R4 ;  /* 0x0000000234347825 */ /* 0x000fe200078e0204 */
[----:B------:R2:W-:Y:S03]  /*12330*/  STL.64 [R1+0x16d8], R54 ;  /* 0x0016d83601007387 */ /* 0x0005e60000100a00 */
[----:B------:R-:W-:Y:S01]  /*12340*/  IMAD R65, R139, 0x2, R64 ;  /* 0x000000028b417824 */ /* 0x000fe200078e0240 */
[----:B------:R2:W-:Y:S02]  /*12350*/  STL.64 [R1+0x16d0], R52 ;  /* 0x0016d03401007387 */ /* 0x0005e40000100a00 */
[----:B----4-:R-:W4:Y:S01]  /*12360*/  LDC R58, c[0x0][0x268] ;  /* 0x00009a00ff3a7b82 */ /* 0x010f220000000800 */
[----:B0-----:R-:W-:Y:S01]  /*12370*/  IMAD.WIDE R56, R51, 0x2, R4 ;  /* 0x0000000233387825 */ /* 0x001fe200078e0204 */
[----:B------:R-:W-:-:S03]  /*12380*/  LEA R66, R139, R65, 0x1 ;  /* 0x000000418b427211 */ /* 0x000fc600078e08ff */
[--C-:B--2---:R-:W-:Y:S01]  /*12390*/  IMAD.WIDE R54, R50, 0x2, R4.reuse ;  /* 0x0000000232367825 */ /* 0x104fe200078e0204 */
[----:B------:R-:W-:Y:S02]  /*123a0*/  STL.64 [R1+0x16c8], R56 ;  /* 0x0016c83801007387 */ /* 0x000fe40000100a00 */
[----:B------:R-:W0:Y:S01]  /*123b0*/  LDC R59, c[0x0][0x268] ;  /* 0x00009a00ff3b7b82 */ /* 0x000e220000000800 */
[----:B------:R-:W-:Y:S01]  /*123c0*/  LEA R61, R139, R66, 0x1 ;  /* 0x000000428b3d7211 */ /* 0x000fe200078e08ff */
[--C-:B------:R-:W-:Y:S01]  /*123d0*/  IMAD.WIDE R52, R49, 0x2, R4.reuse ;  /* 0x0000000231347825 */ /* 0x100fe200078e0204 */
[----:B------:R2:W-:Y:S02]  /*123e0*/  STL.64 [R1+0x16c0], R54 ;  /* 0x0016c03601007387 */ /* 0x0005e40000100a00 */
[C---:B------:R-:W-:Y:S01]  /*123f0*/  LEA R62, R139.reuse, R61, 0x1 ;  /* 0x0000003d8b3e7211 */ /* 0x040fe200078e08ff */
[--C-:B------:R-:W-:Y:S01]  /*12400*/  IMAD.WIDE R50, R48, 0x2, R4.reuse ;  /* 0x0000000230327825 */ /* 0x100fe200078e0204 */
[----:B------:R-:W-:Y:S01]  /*12410*/  STL.64 [R1+0x16b8], R52 ;  /* 0x0016b83401007387 */ /* 0x000fe20000100a00 */
[----:B------:R-:W3:Y:S01]  /*12420*/  LDC R60, c[0x0][0x268] ;  /* 0x00009a00ff3c7b82 */ /* 0x000ee20000000800 */
[----:B------:R-:W-:Y:S01]  /*12430*/  LEA R63, R139, R62, 0x1 ;  /* 0x0000003e8b3f7211 */ /* 0x000fe200078e08ff */
[--C-:B------:R-:W-:Y:S01]  /*12440*/  IMAD.WIDE R48, R47, 0x2, R4.reuse ;  /* 0x000000022f307825 */ /* 0x100fe200078e0204 */
[----:B------:R1:W-:Y:S03]  /*12450*/  STL.64 [R1+0x16b0], R50 ;  /* 0x0016b03201007387 */ /* 0x0003e60000100a00 */
[----:B------:R-:W-:Y:S01]  /*12460*/  IMAD.WIDE R46, R46, 0x2, R4 ;  /* 0x000000022e2e7825 */ /* 0x000fe200078e0204 */
[----:B------:R0:W-:Y:S01]  /*12470*/  STL.64 [R1+0x16a8], R48 ;  /* 0x0016a83001007387 */ /* 0x0001e20000100a00 */
[----:B--2---:R-:W2:Y:S01]  /*12480*/  LDC R55, c[0x0][0x268] ;  /* 0x00009a00ff377b82 */ /* 0x004ea20000000800 */
[----:B----4-:R-:W-:-:S02]  /*12490*/  LEA R58, R58, R63, 0x1 ;  /* 0x0000003f3a3a7211 */ /* 0x010fc400078e08ff */
[----:B------:R4:W-:Y:S01]  /*124a0*/  STL.64 [R1+0x16a0], R46 ;  /* 0x0016a02e01007387 */ /* 0x0009e20000100a00 */
[----:B-1----:R-:W-:-:S04]  /*124b0*/  IMAD.WIDE R50, R45, 0x2, R4 ;  /* 0x000000022d327825 */ /* 0x002fc800078e0204 */
[----:B------:R-:W1:Y:S01]  /*124c0*/  LDC R56, c[0x0][0x268] ;  /* 0x00009a00ff387b82 */ /* 0x000e620000000800 */
[----:B0-----:R-:W-:Y:S01]  /*124d0*/  LEA R59, R59, R58, 0x1 ;  /* 0x0000003a3b3b7211 */ /* 0x001fe200078e08ff */
[--C-:B------:R-:W-:Y:S01]  /*124e0*/  IMAD.WIDE R48, R44, 0x2, R4.reuse ;  /* 0x000000022c307825 */ /* 0x100fe200078e0204 */
[----:B------:R-:W-:Y:S03]  /*124f0*/  STL.64 [R1+0x1698], R50 ;  /* 0x0016983201007387 */ /* 0x000fe60000100a00 */
[--C-:B----4-:R-:W-:Y:S01]  /*12500*/  IMAD.WIDE R46, R43, 0x2, R4.reuse ;  /* 0x000000022b2e7825 */ /* 0x110fe200078e0204 */
[----:B------:R-:W-:Y:S01]  /*12510*/  STL.64 [R1+0x1690], R48 ;  /* 0x0016903001007387 */ /* 0x000fe20000100a00 */
[----:B------:R-:W0:Y:S01]  /*12520*/  LDC R57, c[0x0][0x268] ;  /* 0x00009a00ff397b82 */ /* 0x000e220000000800 */
[----:B---3--:R-:W-:Y:S01]  /*12530*/  LEA R60, R60, R59, 0x1 ;  /* 0x0000003b3c3c7211 */ /* 0x008fe200078e08ff */
[--C-:B------:R-:W-:Y:S01]  /*12540*/  IMAD.WIDE R44, R42, 0x2, R4.reuse ;  /* 0x000000022a2c7825 */ /* 0x100fe200078e0204 */
[----:B------:R-:W-:Y:S03]  /*12550*/  STL.64 [R1+0x1688], R46 ;  /* 0x0016882e01007387 */ /* 0x000fe60000100a00 */
[--C-:B------:R-:W-:Y:S01]  /*12560*/  IMAD.WIDE R42, R41, 0x2, R4.reuse ;  /* 0x00000002292a7825 */ /* 0x100fe200078e0204 */
[----:B------:R3:W-:Y:S01]  /*12570*/  STL.64 [R1+0x1680], R44 ;  /* 0x0016802c01007387 */ /* 0x0007e20000100a00 */
[----:B------:R-:W4:Y:S01]  /*12580*/  LDC R52, c[0x0][0x268] ;  /* 0x00009a00ff347b82 */ /* 0x000f220000000800 */
[----:B--2---:R-:W-:Y:S01]  /*12590*/  LEA R55, R55, R60, 0x1 ;  /* 0x0000003c37377211 */ /* 0x004fe200078e08ff */
[--C-:B------:R-:W-:Y:S01]  /*125a0*/  IMAD.WIDE R40, R40, 0x2, R4.reuse ;  /* 0x0000000228287825 */ /* 0x100fe200078e0204 */
[----:B------:R2:W-:Y:S04]  /*125b0*/  STL.64 [R1+0x1678], R42 ;  /* 0x0016782a01007387 */ /* 0x0005e80000100a00 */
[----:B------:R5:W-:Y:S01]  /*125c0*/  STL.64 [R1+0x1670], R40 ;  /* 0x0016702801007387 */ /* 0x000be20000100a00 */
[----:B------:R-:W4:Y:S01]  /*125d0*/  LDC R53, c[0x0][0x268] ;  /* 0x00009a00ff357b82 */ /* 0x000f220000000800 */
[----:B-1----:R-:W-:Y:S01]  /*125e0*/  LEA R56, R56, R55, 0x1 ;  /* 0x0000003738387211 */ /* 0x002fe200078e08ff */
[----:B---3--:R-:W-:-:S04]  /*125f0*/  IMAD.WIDE R44, R39, 0x2, R4 ;  /* 0x00000002272c7825 */ /* 0x008fc800078e0204 */
[--C-:B--2---:R-:W-:Y:S01]  /*12600*/  IMAD.WIDE R42, R38, 0x2, R4.reuse ;  /* 0x00000002262a7825 */ /* 0x104fe200078e0204 */
[----:B------:R-:W-:Y:S01]  /*12610*/  STL.64 [R1+0x1668], R44 ;  /* 0x0016682c01007387 */ /* 0x000fe20000100a00 */
[----:B------:R-:W1:Y:S01]  /*12620*/  LDC R54, c[0x0][0x268] ;  /* 0x00009a00ff367b82 */ /* 0x000e620000000800 */
[----:B0-----:R-:W-:Y:S01]  /*12630*/  LEA R57, R57, R56, 0x1 ;  /* 0x0000003839397211 */ /* 0x001fe200078e08ff */
[--C-:B-----5:R-:W-:Y:S01]  /*12640*/  IMAD.WIDE R40, R37, 0x2, R4.reuse ;  /* 0x0000000225287825 */ /* 0x120fe200078e0204 */
[----:B------:R-:W-:Y:S03]  /*12650*/  STL.64 [R1+0x1660], R42 ;  /* 0x0016602a01007387 */ /* 0x000fe60000100a00 */
[--C-:B------:R-:W-:Y:S01]  /*12660*/  IMAD.WIDE R38, R36, 0x2, R4.reuse ;  /* 0x0000000224267825 */ /* 0x100fe200078e0204 */
[----:B------:R-:W-:Y:S01]  /*12670*/  STL.64 [R1+0x1658], R40 ;  /* 0x0016582801007387 */ /* 0x000fe20000100a00 */
[----:B------:R-:W0:Y:S01]  /*12680*/  LDC R49, c[0x0][0x268] ;  /* 0x00009a00ff317b82 */ /* 0x000e220000000800 */
[----:B----4-:R-:W-:Y:S01]  /*12690*/  LEA R52, R52, R57, 0x1 ;  /* 0x0000003934347211 */ /* 0x010fe200078e08ff */
[--C-:B------:R-:W-:Y:S01]  /*126a0*/  IMAD.WIDE R36, R35, 0x2, R4.reuse ;  /* 0x0000000223247825 */ /* 0x100fe200078e0204 */
[----:B------:R2:W-:Y:S03]  /*126b0*/  STL.64 [R1+0x1650], R38 ;  /* 0x0016502601007387 */ /* 0x0005e60000100a00 */
[----:B------:R-:W-:Y:S01]  /*126c0*/  IMAD.WIDE R34, R34, 0x2, R4 ;  /* 0x0000000222227825 */ /* 0x000fe200078e0204 */
[----:B------:R3:W-:Y:S01]  /*126d0*/  STL.64 [R1+0x1648], R36 ;  /* 0x0016482401007387 */ /* 0x0007e20000100a00 */
[----:B------:R-:W4:Y:S01]  /*126e0*/  LDC R50, c[0x0][0x268] ;  /* 0x00009a00ff327b82 */ /* 0x000f220000000800 */
[----:B------:R-:W-:-:S02]  /*126f0*/  LEA R53, R53, R52, 0x1 ;  /* 0x0000003435357211 */ /* 0x000fc400078e08ff */
[----:B------:R5:W-:Y:S01]  /*12700*/  STL.64 [R1+0x1640], R34 ;  /* 0x0016402201007387 */ /* 0x000be20000100a00 */
[----:B--2---:R-:W-:-:S04]  /*12710*/  IMAD.WIDE R38, R33, 0x2, R4 ;  /* 0x0000000221267825 */ /* 0x004fc800078e0204 */
[----:B------:R-:W2:Y:S01]  /*12720*/  LDC R51, c[0x0][0x268] ;  /* 0x00009a00ff337b82 */ /* 0x000ea20000000800 */
[----:B-1----:R-:W-:Y:S01]  /*12730*/  LEA R54, R54, R53, 0x1 ;  /* 0x0000003536367211 */ /* 0x002fe200078e08ff */
[--C-:B---3--:R-:W-:Y:S01]  /*12740*/  IMAD.WIDE R36, R32, 0x2, R4.reuse ;  /* 0x0000000220247825 */ /* 0x108fe200078e0204 */
[----:B------:R-:W-:Y:S03]  /*12750*/  STL.64 [R1+0x1638], R38 ;  /* 0x0016382601007387 */ /* 0x000fe60000100a00 */
[--C-:B-----5:R-:W-:Y:S01]  /*12760*/  IMAD.WIDE R34, R31, 0x2, R4.reuse ;  /* 0x000000021f227825 */ /* 0x120fe200078e0204 */
[----:B------:R-:W-:Y:S01]  /*12770*/  STL.64 [R1+0x1630], R36 ;  /* 0x0016302401007387 */ /* 0x000fe20000100a00 */
[----:B------:R-:W1:Y:S01]  /*12780*/  LDC R46, c[0x0][0x268] ;  /* 0x00009a00ff2e7b82 */ /* 0x000e620000000800 */
[----:B0-----:R-:W-:Y:S01]  /*12790*/  LEA R49, R49, R54, 0x1 ;  /* 0x0000003631317211 */ /* 0x001fe200078e08ff */
[--C-:B------:R-:W-:Y:S01]  /*127a0*/  IMAD.WIDE R32, R30, 0x2, R4.reuse ;  /* 0x000000021e207825 */ /* 0x100fe200078e0204 */
[----:B------:R-:W-:Y:S03]  /*127b0*/  STL.64 [R1+0x1620], R34 ;  /* 0x0016202201007387 */ /* 0x000fe60000100a00 */
[--C-:B------:R-:W-:Y:S01]  /*127c0*/  IMAD.WIDE R30, R29, 0x2, R4.reuse ;  /* 0x000000021d1e7825 */ /* 0x100fe200078e0204 */
[----:B------:R0:W-:Y:S01]  /*127d0*/  STL.64 [R1+0x1610], R32 ;  /* 0x0016102001007387 */ /* 0x0001e20000100a00 */
[----:B------:R-:W3:Y:S01]  /*127e0*/  LDC R47, c[0x0][0x268] ;  /* 0x00009a00ff2f7b82 */ /* 0x000ee20000000800 */
[----:B----4-:R-:W-:Y:S01]  /*127f0*/  LEA R50, R50, R49, 0x1 ;  /* 0x0000003132327211 */ /* 0x010fe200078e08ff */
[--C-:B------:R-:W-:Y:S01]  /*12800*/  IMAD.WIDE R28, R28, 0x2, R4.reuse ;  /* 0x000000021c1c7825 */ /* 0x100fe200078e0204 */
[----:B------:R4:W-:Y:S04]  /*12810*/  STL.64 [R1+0x1600], R30 ;  /* 0x0016001e01007387 */ /* 0x0009e80000100a00 */
[----:B------:R5:W-:Y:S01]  /*12820*/  STL.64 [R1+0x15f0], R28 ;  /* 0x0015f01c01007387 */ /* 0x000be20000100a00 */
[----:B------:R-:W3:Y:S01]  /*12830*/  LDC R48, c[0x0][0x268] ;  /* 0x00009a00ff307b82 */ /* 0x000ee20000000800 */
[----:B--2---:R-:W-:Y:S01]  /*12840*/  LEA R51, R51, R50, 0x1 ;  /* 0x0000003233337211 */ /* 0x004fe200078e08ff */
[----:B0-----:R-:W-:-:S04]  /*12850*/  IMAD.WIDE R32, R27, 0x2, R4 ;  /* 0x000000021b207825 */ /* 0x001fc800078e0204 */
[--C-:B----4-:R-:W-:Y:S01]  /*12860*/  IMAD.WIDE R30, R26, 0x2, R4.reuse ;  /* 0x000000021a1e7825 */ /* 0x110fe200078e0204 */
[----:B------:R-:W-:Y:S01]  /*12870*/  STL.64 [R1+0x15e0], R32 ;  /* 0x0015e02001007387 */ /* 0x000fe20000100a00 */
[----:B------:R-:W0:Y:S01]  /*12880*/  LDC R43, c[0x0][0x268] ;  /* 0x00009a00ff2b7b82 */ /* 0x000e220000000800 */
[----:B-1----:R-:W-:Y:S01]  /*12890*/  LEA R46, R46, R51, 0x1 ;  /* 0x000000332e2e7211 */ /* 0x002fe200078e08ff */
[--C-:B-----5:R-:W-:Y:S01]  /*128a0*/  IMAD.WIDE R28, R25, 0x2, R4.reuse ;  /* 0x00000002191c7825 */ /* 0x120fe200078e0204 */
[----:B------:R-:W-:Y:S03]  /*128b0*/  STL.64 [R1+0x15d0], R30 ;  /* 0x0015d01e01007387 */ /* 0x000fe60000100a00 */
[--C-:B------:R-:W-:Y:S01]  /*128c0*/  IMAD.WIDE R26, R24, 0x2, R4.reuse ;  /* 0x00000002181a7825 */ /* 0x100fe200078e0204 */
[----:B------:R-:W-:Y:S01]  /*128d0*/  STL.64 [R1+0x15c0], R28 ;  /* 0x0015c01c01007387 */ /* 0x000fe20000100a00 */
[----:B------:R-:W1:Y:S01]  /*128e0*/  LDC R44, c[0x0][0x268] ;  /* 0x00009a00ff2c7b82 */ /* 0x000e620000000800 */
[----:B---3--:R-:W-:Y:S01]  /*128f0*/  LEA R47, R47, R46, 0x1 ;  /* 0x0000002e2f2f7211 */ /* 0x008fe200078e08ff */
        /* <DEDUP_REMOVED lines=9> */
[----:B0-----:R-:W-:Y:S01]  /*12990*/  LEA R43, R43, R48, 0x1 ;  /* 0x000000302b2b7211 */ /* 0x001fe200078e08ff */
[--C-:B---3--:R-:W-:Y:S01]  /*129a0*/  IMAD.WIDE R24, R20, 0x2, R4.reuse ;  /* 0x0000000214187825 */ /* 0x108fe200078e0204 */
[----:B------:R-:W-:Y:S03]  /*129b0*/  STL.64 [R1+0x1580], R26 ;  /* 0x0015801a01007387 */ /* 0x000fe60000100a00 */
[--C-:B-----5:R-:W-:Y:S01]  /*129c0*/  IMAD.WIDE R22, R19, 0x2, R4.reuse ;  /* 0x0000000213167825 */ /* 0x120fe200078e0204 */
[----:B------:R-:W-:Y:S01]  /*129d0*/  STL.64 [R1+0x1570], R24 ;  /* 0x0015701801007387 */ /* 0x000fe20000100a00 */
[----:B------:R-:W0:Y:S01]  /*129e0*/  LDC R41, c[0x0][0x268] ;  /* 0x00009a00ff297b82 */ /* 0x000e220000000800 */
[----:B-1----:R-:W-:Y:S01]  /*129f0*/  LEA R44, R44, R43, 0x1 ;  /* 0x0000002b2c2c7211 */ /* 0x002fe200078e08ff */
        /* <DEDUP_REMOVED lines=11> */
[----:B-1----:R-:W-:-:S04]  /*12ab0*/  IMAD.WIDE R20, R15, 0x2, R4 ;  /* 0x000000020f147825 */ /* 0x002fc800078e0204 */
[--C-:B----4-:R-:W-:Y:S01]  /*12ac0*/  IMAD.WIDE R18, R14, 0x2, R4.reuse ;  /* 0x000000020e127825 */ /* 0x110fe200078e0204 */
        /* <DEDUP_REMOVED lines=22> */
[----:B------:R1:W-:Y:S01]  /*12c30*/  STL.64 [R1+0x14b0], R12 ;  /* 0x0014b00c01007387 */ /* 0x0003e20000100a00 */
[----:B------:R-:W3:Y:S02]  /*12c40*/  LDC R36, c[0x0][0x268] ;  /* 0x00009a00ff247b82 */ /* 0x000ee40000000800 */
[----:B------:R-:W-:Y:S01]  /*12c50*/  IMAD.WIDE R8, R3, 0x2, R4 ;  /* 0x0000000203087825 */ /* 0x000fe200078e0204 */
[----:B------:R5:W-:Y:S03]  /*12c60*/  STL.64 [R1+0x14a0], R10 ;  /* 0x0014a00a01007387 */ /* 0x000be60000100a00 */
[----:B0-----:R-:W-:Y:S01]  /*12c70*/  IMAD R39, R39, 0x2, R38 ;  /* 0x0000000227277824 */ /* 0x001fe200078e0226 */
[----:B------:R0:W-:Y:S01]  /*12c80*/  STL.64 [R1+0x1490], R8 ;  /* 0x0014900801007387 */ /* 0x0001e20000100a00 */
[----:B------:R-:W3:Y:S01]  /*12c90*/  LDC R31, c[0x0][0x268] ;  /* 0x00009a00ff1f7b82 */ /* 0x000ee20000000800 */
[----:B-1----:R-:W-:-:S02]  /*12ca0*/  IMAD.WIDE R12, R104, 0x2, R4 ;  /* 0x00000002680c7825 */ /* 0x002fc400078e0204 */
[----:B----4-:R-:W-:Y:S02]  /*12cb0*/  LEA R34, R34, R39, 0x1 ;  /* 0x0000002722227211 */ /* 0x010fe400078e08ff */
[--C-:B-----5:R-:W-:Y:S01]  /*12cc0*/  IMAD.WIDE R10, R105, 0x2, R4.reuse ;  /* 0x00000002690a7825 */ /* 0x120fe200078e0204 */
[----:B------:R1:W-:Y:S02]  /*12cd0*/  STL.64 [R1+0x1480], R12 ;  /* 0x0014800c01007387 */ /* 0x0003e40000100a00 */
[----:B------:R-:W4:Y:S01]  /*12ce0*/  LDC R32, c[0x0][0x268] ;  /* 0x00009a00ff207b82 */ /* 0x000f220000000800 */
[----:B--2---:R-:W-:Y:S01]  /*12cf0*/  LEA R35, R35, R34, 0x1 ;  /* 0x0000002223237211 */ /* 0x004fe200078e08ff */
[--C-:B0-----:R-:W-:Y:S01]  /*12d00*/  IMAD.WIDE R8, R106, 0x2, R4.reuse ;  /* 0x000000026a087825 */ /* 0x101fe200078e0204 */
[----:B------:R0:W-:Y:S04]  /*12d10*/  STL.64 [R1+0x1470], R10 ;  /* 0x0014700a01007387 */ /* 0x0001e80000100a00 */
[----:B------:R2:W-:Y:S01]  /*12d20*/  STL.64 [R1+0x1460], R8 ;  /* 0x0014600801007387 */ /* 0x0005e20000100a00 */
[----:B------:R-:W5:Y:S01]  /*12d30*/  LDC R33, c[0x0][0x268] ;  /* 0x00009a00ff217b82 */ /* 0x000f620000000800 */
[----:B---3--:R-:W-:Y:S01]  /*12d40*/  LEA R36, R36, R35, 0x1 ;  /* 0x0000002324247211 */ /* 0x008fe200078e08ff */
[----:B-1----:R-:W-:-:S04]  /*12d50*/  IMAD.WIDE R12, R107, 0x2, R4 ;  /* 0x000000026b0c7825 */ /* 0x002fc800078e0204 */
[--C-:B0-----:R-:W-:Y:S01]  /*12d60*/  IMAD.WIDE R10, R108, 0x2, R4.reuse ;  /* 0x000000026c0a7825 */ /* 0x101fe200078e0204 */
[----:B------:R0:W-:Y:S01]  /*12d70*/  STL.64 [R1+0x1450], R12 ;  /* 0x0014500c01007387 */ /* 0x0001e20000100a00 */
[----:B------:R-:W1:Y:S01]  /*12d80*/  LDC R28, c[0x0][0x268] ;  /* 0x00009a00ff1c7b82 */ /* 0x000e620000000800 */
[----:B------:R-:W-:Y:S01]  /*12d90*/  LEA R31, R31, R36, 0x1 ;  /* 0x000000241f1f7211 */ /* 0x000fe200078e08ff */
[--C-:B--2---:R-:W-:Y:S01]  /*12da0*/  IMAD.WIDE R8, R109, 0x2, R4.reuse ;  /* 0x000000026d087825 */ /* 0x104fe200078e0204 */
[----:B------:R2:W-:Y:S04]  /*12db0*/  STL.64 [R1+0x1440], R10 ;  /* 0x0014400a01007387 */ /* 0x0005e80000100a00 */
[----:B------:R3:W-:Y:S01]  /*12dc0*/  STL.64 [R1+0x1430], R8 ;  /* 0x0014300801007387 */ /* 0x0007e20000100a00 */
[----:B------:R-:W1:Y:S01]  /*12dd0*/  LDC R29, c[0x0][0x268] ;  /* 0x00009a00ff1d7b82 */ /* 0x000e620000000800 */
[----:B----4-:R-:W-:Y:S01]  /*12de0*/  LEA R32, R32, R31, 0x1 ;  /* 0x0000001f20207211 */ /* 0x010fe200078e08ff */
[----:B0-----:R-:W-:-:S04]  /*12df0*/  IMAD.WIDE R12, R110, 0x2, R4 ;  /* 0x000000026e0c7825 */ /* 0x001fc800078e0204 */
[--C-:B--2---:R-:W-:Y:S01]  /*12e00*/  IMAD.WIDE R10, R111, 0x2, R4.reuse ;  /* 0x000000026f0a7825 */ /* 0x104fe200078e0204 */
[----:B------:R0:W-:Y:S01]  /*12e10*/  STL.64 [R1+0x1420], R12 ;  /* 0x0014200c01007387 */ /* 0x0001e20000100a00 */
[----:B------:R-:W2:Y:S01]  /*12e20*/  LDC R30, c[0x0][0x268] ;  /* 0x00009a00ff1e7b82 */ /* 0x000ea20000000800 */
[----:B-----5:R-:W-:Y:S01]  /*12e30*/  LEA R33, R33, R32, 0x1 ;  /* 0x0000002021217211 */ /* 0x020fe200078e08ff */
[--C-:B---3--:R-:W-:Y:S01]  /*12e40*/  IMAD.WIDE R8, R112, 0x2, R4.reuse ;  /* 0x0000000270087825 */ /* 0x108fe200078e0204 */
[----:B------:R3:W-:Y:S04]  /*12e50*/  STL.64 [R1+0x1410], R10 ;  /* 0x0014100a01007387 */ /* 0x0007e80000100a00 */
[----:B------:R4:W-:Y:S01]  /*12e60*/  STL.64 [R1+0x1400], R8 ;  /* 0x0014000801007387 */ /* 0x0009e20000100a00 */
[----:B------:R-:W5:Y:S01]  /*12e70*/  LDC R25, c[0x0][0x268] ;  /* 0x00009a00ff197b82 */ /* 0x000f620000000800 */
[----:B-1----:R-:W-:Y:S01]  /*12e80*/  LEA R28, R28, R33, 0x1 ;  /* 0x000000211c1c7211 */ /* 0x002fe200078e08ff */
[----:B0-----:R-:W-:-:S04]  /*12e90*/  IMAD.WIDE R12, R113, 0x2, R4 ;  /* 0x00000002710c7825 */ /* 0x001fc800078e0204 */
[--C-:B---3--:R-:W-:Y:S01]  /*12ea0*/  IMAD.WIDE R10, R114, 0x2, R4.reuse ;  /* 0x00000002720a7825 */ /* 0x108fe200078e0204 */
[----:B------:R0:W-:Y:S01]  /*12eb0*/  STL.64 [R1+0x13f0], R12 ;  /* 0x0013f00c01007387 */ /* 0x0001e20000100a00 */
[----:B------:R-:W1:Y:S01]  /*12ec0*/  LDC R26, c[0x0][0x268] ;  /* 0x00009a00ff1a7b82 */ /* 0x000e620000000800 */
[----:B------:R-:W-:Y:S01]  /*12ed0*/  LEA R29, R29, R28, 0x1 ;  /* 0x0000001c1d1d7211 */ /* 0x000fe200078e08ff */
[--C-:B----4-:R-:W-:Y:S01]  /*12ee0*/  IMAD.WIDE R8, R115, 0x2, R4.reuse ;  /* 0x0000000273087825 */ /* 0x110fe200078e0204 */
[----:B------:R3:W-:Y:S04]  /*12ef0*/  STL.64 [R1+0x13e0], R10 ;  /* 0x0013e00a01007387 */ /* 0x0007e80000100a00 */
[----:B------:R4:W-:Y:S01]  /*12f00*/  STL.64 [R1+0x13d0], R8 ;  /* 0x0013d00801007387 */ /* 0x0009e20000100a00 */
[----:B------:R-:W1:Y:S01]  /*12f10*/  LDC R27, c[0x0][0x268] ;  /* 0x00009a00ff1b7b82 */ /* 0x000e620000000800 */
[----:B--2---:R-:W-:Y:S01]  /*12f20*/  LEA R30, R30, R29, 0x1 ;  /* 0x0000001d1e1e7211 */ /* 0x004fe200078e08ff */
[----:B0-----:R-:W-:-:S04]  /*12f30*/  IMAD.WIDE R12, R116, 0x2, R4 ;  /* 0x00000002740c7825 */ /* 0x001fc800078e0204 */
[--C-:B---3--:R-:W-:Y:S01]  /*12f40*/  IMAD.WIDE R10, R117, 0x2, R4.reuse ;  /* 0x00000002750a7825 */ /* 0x108fe200078e0204 */
[----:B------:R0:W-:Y:S01]  /*12f50*/  STL.64 [R1+0x13c0], R12 ;  /* 0x0013c00c01007387 */ /* 0x0001e20000100a00 */
[----:B------:R-:W2:Y:S01]  /*12f60*/  LDC R22, c[0x0][0x268] ;  /* 0x00009a00ff167b82 */ /* 0x000ea20000000800 */
[----:B-----5:R-:W-:Y:S01]  /*12f70*/  LEA R25, R25, R30, 0x1 ;  /* 0x0000001e19197211 */ /* 0x020fe200078e08ff */
[--C-:B----4-:R-:W-:Y:S01]  /*12f80*/  IMAD.WIDE R8, R118, 0x2, R4.reuse ;  /* 0x0000000276087825 */ /* 0x110fe200078e0204 */
        /* <DEDUP_REMOVED lines=49> */
[----:B----4-:R-:W-:-:S05]  /*132a0*/  IMAD.WIDE R8, R133, 0x2, R4 ;  /* 0x0000000285087825 */ /* 0x010fca00078e0204 */
[----:B------:R3:W-:Y:S01]  /*132b0*/  STL.64 [R1+0x12c0], R8 ;  /* 0x0012c00801007387 */ /* 0x0007e20000100a00 */
[----:B--2---:R-:W-:Y:S01]  /*132c0*/  LEA R18, R18, R17, 0x1 ;  /* 0x0000001112127211 */ /* 0x004fe200078e08ff */
[----:B------:R-:W2:Y:S02]  /*132d0*/  LDC R6, c[0x0][0x268] ;  /* 0x00009a00ff067b82 */ /* 0x000ea40000000800 */
[----:B------:R4:W-:Y:S06]  /*132e0*/  STL.64 [R1+0x12b0], R10 ;  /* 0x0012b00a01007387 */ /* 0x0009ec0000100a00 */
[----:B0-----:R-:W0:Y:S01]  /*132f0*/  LDC R13, c[0x0][0x268] ;  /* 0x00009a00ff0d7b82 */ /* 0x001e220000000800 */
[----:B---3--:R-:W-:-:S04]  /*13300*/  IMAD.WIDE R8, R135, 0x2, R4 ;  /* 0x0000000287087825 */ /* 0x008fc800078e0204 */
[----:B------:R-:W-:Y:S01]  /*13310*/  IMAD.WIDE R4, R136, 0x2, R4 ;  /* 0x0000000288047825 */ /* 0x000fe200078e0204 */
[----:B------:R-:W-:Y:S02]  /*13320*/  STL.64 [R1+0x1290], R8 ;  /* 0x0012900801007387 */ /* 0x000fe40000100a00 */
[----:B----4-:R-:W3:Y:S02]  /*13330*/  LDC R10, c[0x0][0x268] ;  /* 0x00009a00ff0a7b82 */ /* 0x010ee40000000800 */
[----:B------:R-:W-:Y:S04]  /*13340*/  STL.64 [R1+0x12a0], R4 ;  /* 0x0012a00401007387 */ /* 0x000fe80000100a00 */
[----:B------:R4:W-:Y:S02]  /*13350*/  STL.64 [R1+0x1ab8], R68 ;  /* 0x001ab84401007387 */ /* 0x0009e40000100a00 */
[----:B------:R-:W2:Y:S02]  /*13360*/  LDC R11, c[0x0][0x268] ;  /* 0x00009a00ff0b7b82 */ /* 0x000ea40000000800 */
[----:B------:R1:W-:Y:S04]  /*13370*/  STL.64 [R1+0x1ab0], R64 ;  /* 0x001ab04001007387 */ /* 0x0003e80000100a00 */
[----:B------:R1:W-:Y:S02]  /*13380*/  STL.64 [R1+0x1288], R140 ;  /* 0x0012888c01007387 */ /* 0x0003e40000100a00 */
[----:B------:R-:W2:Y:S01]  /*13390*/  LDC R12, c[0x0][0x268] ;  /* 0x00009a00ff0c7b82 */ /* 0x000ea20000000800 */
[----:B0-----:R-:W-:-:S02]  /*133a0*/  LEA R13, R13, R18, 0x1 ;  /* 0x000000120d0d7211 */ /* 0x001fc400078e08ff */
[CC--:B----4-:R-:W-:Y:S02]  /*133b0*/  LEA R68, P1, R137.reuse, R2.reuse, 0x1 ;  /* 0x0000000289447211 */ /* 0x0d0fe400078208ff */
[----:B-----5:R-:W-:Y:S02]  /*133c0*/  LEA R14, R14, R13, 0x1 ;  /* 0x0000000d0e0e7211 */ /* 0x020fe400078e08ff */
[C---:B-1----:R-:W-:Y:S01]  /*133d0*/  LEA R64, P2, R138.reuse, R2, 0x1 ;  /* 0x000000028a407211 */ /* 0x042fe200078408ff */
[----:B------:R-:W0:Y:S01]  /*133e0*/  LDC R8, c[0x0][0x268] ;  /* 0x00009a00ff087b82 */ /* 0x000e220000000800 */
[-C--:B------:R-:W-:Y:S02]  /*133f0*/  LEA.HI.X.SX32 R69, R137, R0.reuse, 0x1, P1 ;  /* 0x0000000089457211 */ /* 0x080fe400008f0eff */
[----:B------:R-:W-:Y:S02]  /*13400*/  LEA.HI.X.SX32 R65, R138, R0, 0x1, P2 ;  /* 0x000000008a417211 */ /* 0x000fe400010f0eff */
[----:B------:R-:W-:Y:S01]  /*13410*/  LEA R140, P1, R91, R2, 0x1 ;  /* 0x000000025b8c7211 */ /* 0x000fe200078208ff */
[----:B------:R1:W-:Y:S01]  /*13420*/  STL.64 [R1+0x1280], R68 ;  /* 0x0012804401007387 */ /* 0x0003e20000100a00 */
[----:B------:R-:W-:Y:S01]  /*13430*/  LEA R15, R15, R14, 0x1 ;  /* 0x0000000e0f0f7211 */ /* 0x000fe200078e08ff */
[----:B------:R-:W4:Y:S02]  /*13440*/  LDC R9, c[0x0][0x268] ;  /* 0x00009a00ff097b82 */ /* 0x000f240000000800 */
[----:B------:R5:W-:Y:S01]  /*13450*/  STL.64 [R1+0x1278], R64 ;  /* 0x0012784001007387 */ /* 0x000be20000100a00 */
[----:B------:R-:W-:-:S02]  /*13460*/  LEA.HI.X.SX32 R141, R91, R0, 0x1, P1 ;  /* 0x000000005b8d7211 */ /* 0x000fc400008f0eff */
[----:B---3--:R-:W-:-:S03]  /*13470*/  LEA R10, R10, R15, 0x1 ;  /* 0x0000000f0a0a7211 */ /* 0x008fc600078e08ff */
[----:B------:R-:W3:Y:S01]  /*13480*/  LDC R3, c[0x0][0x268] ;  /* 0x00009a00ff037b82 */ /* 0x000ee20000000800 */
[----:B--2---:R-:W-:Y:S02]  /*13490*/  LEA R11, R11, R10, 0x1 ;  /* 0x0000000a0b0b7211 */ /* 0x004fe400078e08ff */
[-C--:B-1----:R-:W-:Y:S02]  /*134a0*/  LEA R68, P0, R70, R2.reuse, 0x1 ;  /* 0x0000000246447211 */ /* 0x082fe400078008ff */
[----:B------:R-:W-:Y:S02]  /*134b0*/  LEA R12, R12, R11, 0x1 ;  /* 0x0000000b0c0c7211 */ /* 0x000fe400078e08ff */
[C---:B-----5:R-:W-:Y:S01]  /*134c0*/  LEA R64, P2, R71.reuse, R2, 0x1 ;  /* 0x0000000247407211 */ /* 0x060fe200078408ff */
[----:B------:R-:W1:Y:S01]  /*134d0*/  LDC R4, c[0x0][0x268] ;  /* 0x00009a00ff047b82 */ /* 0x000e620000000800 */
[-C--:B------:R-:W-:Y:S01]  /*134e0*/  LEA.HI.X.SX32 R69, R70, R0.reuse, 0x1, P0 ;  /* 0x0000000046457211 */ /* 0x080fe200000f0eff */
[----:B------:R-:W-:Y:S01]  /*134f0*/  IMAD R6, R6, 0x2, R12 ;  /* 0x0000000206067824 */ /* 0x000fe200078e020c */
[----:B------:R-:W-:-:S03]  /*13500*/  LEA.HI.X.SX32 R65, R71, R0, 0x1, P2 ;  /* 0x0000000047417211 */ /* 0x000fc600010f0eff */
[----:B------:R2:W-:Y:S01]  /*13510*/  STL.64 [R1+0x1270], R68 ;  /* 0x0012704401007387 */ /* 0x0005e20000100a00 */
[----:B0-----:R-:W-:Y:S01]  /*13520*/  LEA R8, R8, R6, 0x1 ;  /* 0x0000000608087211 */ /* 0x001fe200078e08ff */
[----:B------:R-:W0:Y:S03]  /*13530*/  LDC R5, c[0x0][0x268] ;  /* 0x00009a00ff057b82 */ /* 0x000e260000000800 */
[----:B----4-:R-:W-:-:S04]  /*13540*/  LEA R9, R9, R8, 0x1 ;  /* 0x0000000809097211 */ /* 0x010fc800078e08ff */
[----:B---3--:R-:W-:Y:S01]  /*13550*/  LEA R3, R3, R9, 0x1 ;  /* 0x0000000903037211 */ /* 0x008fe200078e08ff */
[----:B------:R-:W3:Y:S01]  /*13560*/  LDC R95, c[0x0][0x268] ;  /* 0x00009a00ff5f7b82 */ /* 0x000ee20000000800 */
[----:B--2---:R-:W2:Y:S04]  /*13570*/  LDL.LU.64 R68, [R1+0x1ab8] ;  /* 0x001ab80001447983 */ /* 0x004ea80000300a00 */
[----:B------:R4:W-:Y:S01]  /*13580*/  STL.64 [R1+0x1260], R64 ;  /* 0x0012604001007387 */ /* 0x0009e20000100a00 */
[----:B-1----:R-:W-:Y:S02]  /*13590*/  LEA R4, R4, R3, 0x1 ;  /* 0x0000000304047211 */ /* 0x002fe400078e08ff */
[----:B------:R-:W1:Y:S01]  /*135a0*/  LDC R97, c[0x0][0x268] ;  /* 0x00009a00ff617b82 */ /* 0x000e620000000800 */
[----:B------:R-:W-:Y:S01]  /*135b0*/  STL.64 [R1+0x1268], R140 ;  /* 0x0012688c01007387 */ /* 0x000fe20000100a00 */
[----:B0-----:R-:W-:-:S06]  /*135c0*/  LEA R5, R5, R4, 0x1 ;  /* 0x0000000405057211 */ /* 0x001fcc00078e08ff */
[----:B------:R-:W0:Y:S01]  /*135d0*/  LDC R98, c[0x0][0x268] ;  /* 0x00009a00ff627b82 */ /* 0x000e220000000800 */
[----:B----4-:R-:W-:Y:S02]  /*135e0*/  LEA R64, P0, R67, R2, 0x1 ;  /* 0x0000000243407211 */ /* 0x010fe400078008ff */
[----:B------:R-:W-:Y:S02]  /*135f0*/  LEA R75, R75, R5, 0x1 ;  /* 0x000000054b4b7211 */ /* 0x000fe400078e08ff */
[----:B------:R-:W-:Y:S02]  /*13600*/  LEA.HI.X.SX32 R65, R67, R0, 0x1, P0 ;  /* 0x0000000043417211 */ /* 0x000fe400000f0eff */
[----:B------:R-:W-:Y:S01]  /*13610*/  LEA R74, R74, R75, 0x1 ;  /* 0x0000004b4a4a7211 */ /* 0x000fe200078e08ff */
[----:B------:R-:W4:Y:S02]  /*13620*/  LDC R105, c[0x0][0x268] ;  /* 0x00009a00ff697b82 */ /* 0x000f240000000800 */
[----:B------:R5:W-:Y:S01]  /*13630*/  STL.64 [R1+0x1258], R64 ;  /* 0x0012584001007387 */ /* 0x000be20000100a00 */
[----:B------:R-:W-:-:S04]  /*13640*/  LEA R73, R73, R74, 0x1 ;  /* 0x0000004a49497211 */ /* 0x000fc800078e08ff */
[----:B------:R-:W-:Y:S01]  /*13650*/  LEA R78, R78, R73, 0x1 ;  /* 0x000000494e4e7211 */ /* 0x000fe200078e08ff */
[----:B------:R-:W4:Y:S03]  /*13660*/  LDC R104, c[0x0][0x268] ;  /* 0x00009a00ff687b82 */ /* 0x000f260000000800 */
[----:B------:R-:W-:Y:S01]  /*13670*/  LEA R77, R77, R78, 0x1 ;  /* 0x0000004e4d4d7211 */ /* 0x000fe200078e08ff */
[----:B-----5:R-:W5:Y:S03]  /*13680*/  LDL.LU.64 R64, [R1+0x1ab0] ;  /* 0x001ab00001407983 */ /* 0x020f660000300a00 */
[----:B------:R-:W-:Y:S01]  /*13690*/  LEA R76, R76, R77, 0x1 ;  /* 0x0000004d4c4c7211 */ /* 0x000fe200078e08ff */
[----:B------:R-:W4:Y:S03]  /*136a0*/  LDC R106, c[0x0][0x268] ;  /* 0x00009a00ff6a7b82 */ /* 0x000f260000000800 */
[----:B------:R-:W-:-:S04]  /*136b0*/  LEA R81, R81, R76, 0x1 ;  /* 0x0000004c51517211 */ /* 0x000fc800078e08ff */
        /* <DEDUP_REMOVED lines=20> */
[----:B------:R-:W-:-:S05]  /*13800*/  LEA R70, R94, R71, 0x1 ;  /* 0x000000475e467211 */ /* 0x000fca00078e08ff */
[----:B------:R-:W4:Y:S08]  /*13810*/  LDC R114, c[0x0][0x268] ;  /* 0x00009a00ff727b82 */ /* 0x000f300000000800 */
        /* <DEDUP_REMOVED lines=23> */
[----:B------:R-:W4:Y:S01]  /*13990*/  LDC R235, c[0x0][0x268] ;  /* 0x00009a00ffeb7b82 */ /* 0x000f220000000800 */
[----:B--2---:R-:W-:-:S02]  /*139a0*/  LEA R140, P2, R69, R2, 0x1 ;  /* 0x00000002458c7211 */ /* 0x004fc400078408ff */
[----:B------:R-:W-:-:S05]  /*139b0*/  LEA R92, P1, R68, R2, 0x1 ;  /* 0x00000002445c7211 */ /* 0x000fca00078208ff */
[----:B------:R-:W2:Y:S01]  /*139c0*/  LDC R234, c[0x0][0x268] ;  /* 0x00009a00ffea7b82 */ /* 0x000ea20000000800 */
[-C--:B------:R-:W-:Y:S02]  /*139d0*/  LEA.HI.X.SX32 R141, R69, R0.reuse, 0x1, P2 ;  /* 0x00000000458d7211 */ /* 0x080fe400010f0eff */
[----:B------:R-:W-:-:S03]  /*139e0*/  LEA.HI.X.SX32 R93, R68, R0, 0x1, P1 ;  /* 0x00000000445d7211 */ /* 0x000fc600008f0eff */
[----:B------:R-:W-:Y:S01]  /*139f0*/  STL.64 [R1+0x1248], R140 ;  /* 0x0012488c01007387 */ /* 0x000fe20000100a00 */
[----:B---3--:R-:W-:Y:S01]  /*13a00*/  LEA R68, R95, R70, 0x1 ;  /* 0x000000465f447211 */ /* 0x008fe200078e08ff */
[----:B------:R-:W3:Y:S02]  /*13a10*/  LDC R236, c[0x0][0x268] ;  /* 0x00009a00ffec7b82 */ /* 0x000ee40000000800 */
[----:B------:R1:W-:Y:S02]  /*13a20*/  STL.64 [R1+0x1250], R92 ;  /* 0x0012505c01007387 */ /* 0x0003e40000100a00 */
[----:B------:R-:W-:-:S04]  /*13a30*/  IMAD R67, R96, 0x2, R68 ;  /* 0x0000000260437824 */ /* 0x000fc800078e0244 */
[----:B------:R-:W3:Y:S01]  /*13a40*/  LDC R237, c[0x0][0x268] ;  /* 0x00009a00ffed7b82 */ /* 0x000ee20000000800 */
[----:B-1----:R-:W-:-:S07]  /*13a50*/  LEA R92, P2, R66, R2, 0x1 ;  /* 0x00000002425c7211 */ /* 0x002fce00078408ff */
[----:B------:R-:W1:Y:S01]  /*13a60*/  LDC R238, c[0x0][0x268] ;  /* 0x00009a00ffee7b82 */ /* 0x000e620000000800 */
[----:B------:R-:W-:-:S07]  /*13a70*/  LEA.HI.X.SX32 R93, R66, R0, 0x1, P2 ;  /* 0x00000000425d7211 */ /* 0x000fce00010f0eff */
[----:B------:R-:W1:Y:S01]  /*13a80*/  LDC R239, c[0x0][0x268] ;  /* 0x00009a00ffef7b82 */ /* 0x000e620000000800 */
[CC--:B-----5:R-:W-:Y:S02]  /*13a90*/  LEA R140, P0, R64.reuse, R2.reuse, 0x1 ;  /* 0x00000002408c7211 */ /* 0x0e0fe400078008ff */
[C---:B------:R-:W-:Y:S02]  /*13aa0*/  LEA R94, P1, R65.reuse, R2, 0x1 ;  /* 0x00000002415e7211 */ /* 0x040fe400078208ff */
[-C--:B------:R-:W-:Y:S02]  /*13ab0*/  LEA.HI.X.SX32 R141, R64, R0.reuse, 0x1, P0 ;  /* 0x00000000408d7211 */ /* 0x080fe400000f0eff */
[----:B------:R-:W-:Y:S01]  /*13ac0*/  LEA.HI.X.SX32 R95, R65, R0, 0x1, P1 ;  /* 0x00000000415f7211 */ /* 0x000fe200008f0eff */
[----:B------:R-:W5:Y:S02]  /*13ad0*/  LDC R241, c[0x0][0x268] ;  /* 0x00009a00fff17b82 */ /* 0x000f640000000800 */
[----:B------:R0:W-:Y:S01]  /*13ae0*/  STL.64 [R1+0x1240], R140 ;  /* 0x0012408c01007387 */ /* 0x0001e20000100a00 */
[----:B------:R-:W-:-:S02]  /*13af0*/  LEA R96, P0, R61, R2, 0x1 ;  /* 0x000000023d607211 */ /* 0x000fc400078008ff */
[----:B------:R-:W-:Y:S02]  /*13b00*/  LEA R64, R97, R67, 0x1 ;  /* 0x0000004361407211 */ /* 0x000fe400078e08ff */
[----:B------:R-:W-:Y:S01]  /*13b10*/  LEA.HI.X.SX32 R97, R61, R0, 0x1, P0 ;  /* 0x000000003d617211 */ /* 0x000fe200000f0eff */
[----:B------:R-:W5:Y:S01]  /*13b20*/  LDC R240, c[0x0][0x268] ;  /* 0x00009a00fff07b82 */ /* 0x000f620000000800 */
[----:B0-----:R-:W5:Y:S07]  /*13b30*/  LDL.LU.64 R140, [R1+0x1aa8] ;  /* 0x001aa800018c7983 */ /* 0x001f6e0000300a00 */
[----:B------:R-:W0:Y:S01]  /*13b40*/  LDC R242, c[0x0][0x268] ;  /* 0x00009a00fff27b82 */ /* 0x000e220000000800 */
[----:B------:R4:W-:Y:S04]  /*13b50*/  STL.64 [R1+0x1238], R94 ;  /* 0x0012385e01007387 */ /* 0x0009e80000100a00 */
[----:B------:R2:W-:Y:S03]  /*13b60*/  STL.64 [R1+0x1230], R92 ;  /* 0x0012305c01007387 */ /* 0x0005e60000100a00 */
[----:B------:R-:W0:Y:S01]  /*13b70*/  LDC R243, c[0x0][0x268] ;  /* 0x00009a00fff37b82 */ /* 0x000e220000000800 */
[----:B----4-:R-:W-:-:S07]  /*13b80*/  LEA R94, P1, R62, R2, 0x1 ;  /* 0x000000023e5e7211 */ /* 0x010fce00078208ff */
[----:B------:R-:W4:Y:S01]  /*13b90*/  LDC R244, c[0x0][0x268] ;  /* 0x00009a00fff47b82 */ /* 0x000f220000000800 */
[C---:B--2---:R-:W-:Y:S02]  /*13ba0*/  LEA R92, P2, R63.reuse, R2, 0x1 ;  /* 0x000000023f5c7211 */ /* 0x044fe400078408ff */
[-C--:B------:R-:W-:Y:S02]  /*13bb0*/  LEA.HI.X.SX32 R95, R62, R0.reuse, 0x1, P1 ;  /* 0x000000003e5f7211 */ /* 0x080fe400008f0eff */
[----:B------:R-:W-:Y:S01]  /*13bc0*/  LEA.HI.X.SX32 R93, R63, R0, 0x1, P2 ;  /* 0x000000003f5d7211 */ /* 0x000fe200010f0eff */
[----:B------:R2:W-:Y:S02]  /*13bd0*/  STL.64 [R1+0x1228], R96 ;  /* 0x0012286001007387 */ /* 0x0005e40000100a00 */
[----:B------:R-:W4:Y:S02]  /*13be0*/  LDC R245, c[0x0][0x268] ;  /* 0x00009a00fff57b82 */ /* 0x000f240000000800 */
[----:B------:R3:W-:Y:S04]  /*13bf0*/  STL.64 [R1+0x1220], R94 ;  /* 0x0012205e01007387 */ /* 0x0007e80000100a00 */
[----:B------:R1:W-:Y:S02]  /*13c00*/  STL.64 [R1+0x1218], R92 ;  /* 0x0012185c01007387 */ /* 0x0003e40000100a00 */
[----:B------:R-:W4:Y:S01]  /*13c10*/  LDC R247, c[0x0][0x268] ;  /* 0x00009a00fff77b82 */ /* 0x000f220000000800 */
[----:B--2---:R-:W-:-:S02]  /*13c20*/  LEA R96, P0, R58, R2, 0x1 ;  /* 0x000000023a607211 */ /* 0x004fc400078008ff */
[----:B---3--:R-:W-:-:S05]  /*13c30*/  LEA R94, P1, R59, R2, 0x1 ;  /* 0x000000023b5e7211 */ /* 0x008fca00078208ff */
[----:B------:R-:W2:Y:S01]  /*13c40*/  LDC R246, c[0x0][0x268] ;  /* 0x00009a00fff67b82 */ /* 0x000ea20000000800 */
[----:B------:R-:W-:Y:S02]  /*13c50*/  LEA.HI.X.SX32 R97, R58, R0, 0x1, P0 ;  /* 0x000000003a617211 */ /* 0x000fe400000f0eff */
[C---:B-1----:R-:W-:Y:S02]  /*13c60*/  LEA R92, P2, R60.reuse, R2, 0x1 ;  /* 0x000000023c5c7211 */ /* 0x042fe400078408ff */
[-C--:B------:R-:W-:Y:S02]  /*13c70*/  LEA.HI.X.SX32 R95, R59, R0.reuse, 0x1, P1 ;  /* 0x000000003b5f7211 */ /* 0x080fe400008f0eff */
[----:B------:R-:W-:Y:S01]  /*13c80*/  LEA.HI.X.SX32 R93, R60, R0, 0x1, P2 ;  /* 0x000000003c5d7211 */ /* 0x000fe200010f0eff */
[----:B------:R1:W-:Y:S01]  /*13c90*/  STL.64 [R1+0x1210], R96 ;  /* 0x0012106001007387 */ /* 0x0003e20000100a00 */
[----:B------:R-:W3:Y:S03]  /*13ca0*/  LDC R248, c[0x0][0x268] ;  /* 0x00009a00fff87b82 */ /* 0x000ee60000000800 */
[----:B------:R0:W-:Y:S04]  /*13cb0*/  STL.64 [R1+0x1208], R94 ;  /* 0x0012085e01007387 */ /* 0x0001e80000100a00 */
[----:B------:R0:W-:Y:S01]  /*13cc0*/  STL.64 [R1+0x1200], R92 ;  /* 0x0012005c01007387 */ /* 0x0001e20000100a00 */
[----:B------:R-:W3:Y:S01]  /*13cd0*/  LDC R249, c[0x0][0x268] ;  /* 0x00009a00fff97b82 */ /* 0x000ee20000000800 */
[----:B-1----:R-:W-:-:S02]  /*13ce0*/  LEA R96, P0, R55, R2, 0x1 ;  /* 0x0000000237607211 */ /* 0x002fc400078008ff */
[----:B0-----:R-:W-:-:S05]  /*13cf0*/  LEA R94, P1, R56, R2, 0x1 ;  /* 0x00000002385e7211 */ /* 0x001fca00078208ff */
[----:B------:R-:W0:Y:S01]  /*13d00*/  LDC R250, c[0x0][0x268] ;  /* 0x00009a00fffa7b82 */ /* 0x000e220000000800 */
[----:B------:R-:W-:Y:S02]  /*13d10*/  LEA.HI.X.SX32 R97, R55, R0, 0x1, P0 ;  /* 0x0000000037617211 */ /* 0x000fe400000f0eff */
[C---:B------:R-:W-:Y:S02]  /*13d20*/  LEA R92, P2, R57.reuse, R2, 0x1 ;  /* 0x00000002395c7211 */ /* 0x040fe400078408ff */
[-C--:B------:R-:W-:Y:S02]  /*13d30*/  LEA.HI.X.SX32 R95, R56, R0.reuse, 0x1, P1 ;  /* 0x00000000385f7211 */ /* 0x080fe400008f0eff */
[----:B------:R-:W-:Y:S01]  /*13d40*/  LEA.HI.X.SX32 R93, R57, R0, 0x1, P2 ;  /* 0x00000000395d7211 */ /* 0x000fe200010f0eff */
[----:B------:R1:W-:Y:S01]  /*13d50*/  STL.64 [R1+0x11f8], R96 ;  /* 0x0011f86001007387 */ /* 0x0003e20000100a00 */
[----:B------:R-:W0:Y:S03]  /*13d60*/  LDC R251, c[0x0][0x268] ;  /* 0x00009a00fffb7b82 */ /* 0x000e260000000800 */
[----:B------:R4:W-:Y:S04]  /*13d70*/  STL.64 [R1+0x11f0], R94 ;  /* 0x0011f05e01007387 */ /* 0x0009e80000100a00 */
[----:B------:R2:W-:Y:S01]  /*13d80*/  STL.64 [R1+0x11e8], R92 ;  /* 0x0011e85c01007387 */ /* 0x0005e20000100a00 */
[----:B------:R-:W0:Y:S01]  /*13d90*/  LDC R137, c[0x0][0x268] ;  /* 0x00009a00ff897b82 */ /* 0x000e220000000800 */
[----:B-1----:R-:W-:-:S02]  /*13da0*/  LEA R96, P0, R52, R2, 0x1 ;  /* 0x0000000234607211 */ /* 0x002fc400078008ff */
[----:B----4-:R-:W-:-:S05]  /*13db0*/  LEA R94, P1, R53, R2, 0x1 ;  /* 0x00000002355e7211 */ /* 0x010fca00078208ff */
[----:B------:R-:W1:Y:S01]  /*13dc0*/  LDC R252, c[0x0][0x268] ;  /* 0x00009a00fffc7b82 */ /* 0x000e620000000800 */
[----:B------:R-:W-:Y:S02]  /*13dd0*/  LEA.HI.X.SX32 R97, R52, R0, 0x1, P0 ;  /* 0x0000000034617211 */ /* 0x000fe400000f0eff */
[C---:B--2---:R-:W-:Y:S02]  /*13de0*/  LEA R92, P2, R54.reuse, R2, 0x1 ;  /* 0x00000002365c7211 */ /* 0x044fe400078408ff */
[-C--:B------:R-:W-:Y:S02]  /*13df0*/  LEA.HI.X.SX32 R95, R53, R0.reuse, 0x1, P1 ;  /* 0x00000000355f7211 */ /* 0x080fe400008f0eff */
[----:B------:R-:W-:Y:S01]  /*13e00*/  LEA.HI.X.SX32 R93, R54, R0, 0x1, P2 ;  /* 0x00000000365d7211 */ /* 0x000fe200010f0eff */
[----:B------:R2:W-:Y:S04]  /*13e10*/  STL.64 [R1+0x11e0], R96 ;  /* 0x0011e06001007387 */ /* 0x0005e80000100a00 */
[----:B------:R4:W-:Y:S04]  /*13e20*/  STL.64 [R1+0x11d8], R94 ;  /* 0x0011d85e01007387 */ /* 0x0009e80000100a00 */
[----:B------:R3:W-:Y:S01]  /*13e30*/  STL.64 [R1+0x11d0], R92 ;  /* 0x0011d05c01007387 */ /* 0x0007e20000100a00 */
[----:B--2---:R-:W-:-:S02]  /*13e40*/  LEA R96, P0, R49, R2, 0x1 ;  /* 0x0000000231607211 */ /* 0x004fc400078008ff */
[C---:B----4-:R-:W-:Y:S02]  /*13e50*/  LEA R94, P1, R50.reuse, R2, 0x1 ;  /* 0x00000002325e7211 */ /* 0x050fe400078208ff */
[----:B------:R-:W-:Y:S02]  /*13e60*/  LEA.HI.X.SX32 R97, R49, R0, 0x1, P0 ;  /* 0x0000000031617211 */ /* 0x000fe400000f0eff */
[C---:B---3--:R-:W-:Y:S02]  /*13e70*/  LEA R92, P2, R51.reuse, R2, 0x1 ;  /* 0x00000002335c7211 */ /* 0x048fe400078408ff */
[-C--:B------:R-:W-:Y:S02]  /*13e80*/  LEA.HI.X.SX32 R95, R50, R0.reuse, 0x1, P1 ;  /* 0x00000000325f7211 */ /* 0x080fe400008f0eff */
[----:B------:R-:W-:Y:S01]  /*13e90*/  LEA.HI.X.SX32 R93, R51, R0, 0x1, P2 ;  /* 0x00000000335d7211 */ /* 0x000fe200010f0eff */
[----:B------:R2:W-:Y:S04]  /*13ea0*/  STL.64 [R1+0x11c8], R96 ;  /* 0x0011c86001007387 */ /* 0x0005e80000100a00 */
[----:B------:R3:W-:Y:S04]  /*13eb0*/  STL.64 [R1+0x11c0], R94 ;  /* 0x0011c05e01007387 */ /* 0x0007e80000100a00 */
[----:B------:R4:W-:Y:S01]  /*13ec0*/  STL.64 [R1+0x11b8], R92 ;  /* 0x0011b85c01007387 */ /* 0x0009e20000100a00 */
[----:B--2---:R-:W-:-:S02]  /*13ed0*/  LEA R96, P0, R46, R2, 0x1 ;  /* 0x000000022e607211 */ /* 0x004fc400078008ff */
[C---:B---3--:R-:W-:Y:S02]  /*13ee0*/  LEA R94, P1, R47.reuse, R2, 0x1 ;  /* 0x000000022f5e7211 */ /* 0x048fe400078208ff */
[----:B------:R-:W-:Y:S02]  /*13ef0*/  LEA.HI.X.SX32 R97, R46, R0, 0x1, P0 ;  /* 0x000000002e617211 */ /* 0x000fe400000f0eff */
[C---:B----4-:R-:W-:Y:S02]  /*13f00*/  LEA R92, P2, R48.reuse, R2, 0x1 ;  /* 0x00000002305c7211 */ /* 0x050fe400078408ff */
        /* <DEDUP_REMOVED lines=74> */
[----:B------:R2:W-:Y:S01]  /*143b0*/  STL.64 [R1+0x10f0], R96 ;  /* 0x0010f06001007387 */ /* 0x0005e20000100a00 */
[----:B------:R-:W-:-:S03]  /*143c0*/  LEA R65, R99, R64, 0x1 ;  /* 0x0000004063417211 */ /* 0x000fc600078e08ff */
[----:B------:R3:W-:Y:S01]  /*143d0*/  STL.64 [R1+0x10e8], R94 ;  /* 0x0010e85e01007387 */ /* 0x0007e20000100a00 */
[----:B------:R-:W-:-:S03]  /*143e0*/  LEA R62, R98, R65, 0x1 ;  /* 0x00000041623e7211 */ /* 0x000fc600078e08ff */
[----:B------:R4:W-:Y:S01]  /*143f0*/  STL.64 [R1+0x10e0], R92 ;  /* 0x0010e05c01007387 */ /* 0x0009e20000100a00 */
[CC--:B--2---:R-:W-:Y:S02]  /*14400*/  LEA R96, P0, R19.reuse, R2.reuse, 0x1 ;  /* 0x0000000213607211 */ /* 0x0c4fe400078008ff */
[C---:B---3--:R-:W-:Y:S02]  /*14410*/  LEA R94, P1, R20.reuse, R2, 0x1 ;  /* 0x00000002145e7211 */ /* 0x048fe400078208ff */
[----:B------:R-:W-:Y:S02]  /*14420*/  LEA.HI.X.SX32 R97, R19, R0, 0x1, P0 ;  /* 0x0000000013617211 */ /* 0x000fe400000f0eff */
[----:B----4-:R-:W-:Y:S02]  /*14430*/  LEA R92, P2, R21, R2, 0x1 ;  /* 0x00000002155c7211 */ /* 0x010fe400078408ff */
[----:B------:R-:W-:Y:S02]  /*14440*/  LEA.HI.X.SX32 R95, R20, R0, 0x1, P1 ;  /* 0x00000000145f7211 */ /* 0x000fe400008f0eff */
[----:B------:R-:W-:-:S02]  /*14450*/  LEA R61, R100, R62, 0x1 ;  /* 0x0000003e643d7211 */ /* 0x000fc400078e08ff */
        /* <DEDUP_REMOVED lines=40> */
[-C--:B--2---:R-:W-:Y:S02]  /*146e0*/  LEA R96, P0, R6, R2.reuse, 0x1 ;  /* 0x0000000206607211 */ /* 0x084fe400078008ff */
[----:B---3--:R-:W-:Y:S02]  /*146f0*/  LEA R94, P1, R8, R2, 0x1 ;  /* 0x00000002085e7211 */ /* 0x008fe400078208ff */
        /* <DEDUP_REMOVED lines=18> */
[----:B------:R-:W-:Y:S01]  /*14820*/  STL.64 [R1+0x1058], R94 ;  /* 0x0010585e01007387 */ /* 0x000fe20000100a00 */
[----:B------:R-:W-:-:S03]  /*14830*/  LEA R40, R114, R41, 0x1 ;  /* 0x0000002972287211 */ /* 0x000fc600078e08ff */
[----:B------:R3:W-:Y:S01]  /*14840*/  STL.64 [R1+0x1050], R92 ;  /* 0x0010505c01007387 */ /* 0x0007e20000100a00 */
[----:B--2---:R-:W-:Y:S02]  /*14850*/  LEA R96, P0, R75, R2, 0x1 ;  /* 0x000000024b607211 */ /* 0x004fe400078008ff */
[----:B------:R-:W-:Y:S02]  /*14860*/  LEA R37, R115, R40, 0x1 ;  /* 0x0000002873257211 */ /* 0x000fe400078e08ff */
[----:B------:R-:W-:Y:S02]  /*14870*/  LEA.HI.X.SX32 R97, R75, R0, 0x1, P0 ;  /* 0x000000004b617211 */ /* 0x000fe400000f0eff */
[CC--:B---3--:R-:W-:Y:S02]  /*14880*/  LEA R92, P2, R73.reuse, R2.reuse, 0x1 ;  /* 0x00000002495c7211 */ /* 0x0c8fe400078408ff */
[----:B------:R-:W-:Y:S02]  /*14890*/  LEA R94, P1, R74, R2, 0x1 ;  /* 0x000000024a5e7211 */ /* 0x000fe400078208ff */
[----:B------:R-:W-:Y:S01]  /*148a0*/  LEA.HI.X.SX32 R93, R73, R0, 0x1, P2 ;  /* 0x00000000495d7211 */ /* 0x000fe200010f0eff */
[----:B------:R-:W-:Y:S01]  /*148b0*/  STL.64 [R1+0x1048], R96 ;  /* 0x0010486001007387 */ /* 0x000fe20000100a00 */
[----:B------:R-:W-:-:S02]  /*148c0*/  LEA R38, R117, R37, 0x1 ;  /* 0x0000002575267211 */ /* 0x000fc400078e08ff */
[----:B------:R-:W-:Y:S01]  /*148d0*/  LEA.HI.X.SX32 R95, R74, R0, 0x1, P1 ;  /* 0x000000004a5f7211 */ /* 0x000fe200008f0eff */
[----:B------:R2:W-:Y:S01]  /*148e0*/  STL.64 [R1+0x1038], R92 ;  /* 0x0010385c01007387 */ /* 0x0005e20000100a00 */
[C---:B------:R-:W-:Y:S02]  /*148f0*/  LEA R74, P1, R77.reuse, R2, 0x1 ;  /* 0x000000024d4a7211 */ /* 0x040fe400078208ff */
[----:B------:R-:W-:Y:S02]  /*14900*/  LEA R35, R116, R38, 0x1 ;  /* 0x0000002674237211 */ /* 0x000fe400078e08ff */
[----:B------:R-:W-:Y:S02]  /*14910*/  LEA.HI.X.SX32 R75, R77, R0, 0x1, P1 ;  /* 0x000000004d4b7211 */ /* 0x000fe400008f0eff */
[----:B--2---:R-:W-:Y:S02]  /*14920*/  LEA R92, P0, R78, R2, 0x1 ;  /* 0x000000024e5c7211 */ /* 0x004fe400078008ff */
[----:B------:R-:W-:-:S02]  /*14930*/  LEA R34, R118, R35, 0x1 ;  /* 0x0000002376227211 */ /* 0x000fc400078e08ff */
[----:B------:R-:W-:Y:S02]  /*14940*/  LEA.HI.X.SX32 R93, R78, R0, 0x1, P0 ;  /* 0x000000004e5d7211 */ /* 0x000fe400000f0eff */
[C---:B------:R-:W-:Y:S01]  /*14950*/  LEA R4, P2, R76.reuse, R2, 0x1 ;  /* 0x000000024c047211 */ /* 0x040fe200078408ff */
[----:B------:R2:W-:Y:S01]  /*14960*/  STL.64 [R1+0x1040], R94 ;  /* 0x0010405e01007387 */ /* 0x0005e20000100a00 */
[----:B------:R-:W-:Y:S02]  /*14970*/  LEA R32, R119, R34, 0x1 ;  /* 0x0000002277207211 */ /* 0x000fe400078e08ff */
[----:B------:R-:W-:Y:S01]  /*14980*/  LEA.HI.X.SX32 R5, R76, R0, 0x1, P2 ;  /* 0x000000004c057211 */ /* 0x000fe200010f0eff */
[----:B------:R3:W-:Y:S04]  /*14990*/  STL.64 [R1+0x1030], R92 ;  /* 0x0010305c01007387 */ /* 0x0007e80000100a00 */
[----:B------:R4:W-:Y:S01]  /*149a0*/  STL.64 [R1+0x1028], R74 ;  /* 0x0010284a01007387 */ /* 0x0009e20000100a00 */
[----:B--2---:R-:W-:-:S02]  /*149b0*/  LEA R94, P0, R81, R2, 0x1 ;  /* 0x00000002515e7211 */ /* 0x004fc400078008ff */
[----:B---3--:R-:W-:Y:S02]  /*149c0*/  LEA R92, P1, R80, R2, 0x1 ;  /* 0x00000002505c7211 */ /* 0x008fe400078208ff */
[----:B------:R-:W-:Y:S02]  /*149d0*/  LEA.HI.X.SX32 R95, R81, R0, 0x1, P0 ;  /* 0x00000000515f7211 */ /* 0x000fe400000f0eff */
[C---:B----4-:R-:W-:Y:S02]  /*149e0*/  LEA R74, P2, R79.reuse, R2, 0x1 ;  /* 0x000000024f4a7211 */ /* 0x050fe400078408ff */
[----:B------:R-:W-:Y:S02]  /*149f0*/  LEA R31, R120, R32, 0x1 ;  /* 0x00000020781f7211 */ /* 0x000fe400078e08ff */
[-C--:B------:R-:W-:Y:S02]  /*14a00*/  LEA.HI.X.SX32 R93, R80, R0.reuse, 0x1, P1 ;  /* 0x00000000505d7211 */ /* 0x080fe400008f0eff */
[----:B------:R-:W-:Y:S01]  /*14a10*/  LEA.HI.X.SX32 R75, R79, R0, 0x1, P2 ;  /* 0x000000004f4b7211 */ /* 0x000fe200010f0eff */
[----:B------:R-:W-:Y:S01]  /*14a20*/  STL.64 [R1+0x1020], R4 ;  /* 0x0010200401007387 */ /* 0x000fe20000100a00 */
[----:B------:R-:W-:-:S02]  /*14a30*/  LEA R80, P0, R84, R2, 0x1 ;  /* 0x0000000254507211 */ /* 0x000fc400078008ff */
[----:B------:R-:W-:Y:S01]  /*14a40*/  LEA R28, R121, R31, 0x1 ;  /* 0x0000001f791c7211 */ /* 0x000fe200078e08ff */
[----:B------:R-:W-:Y:S01]  /*14a50*/  STL.64 [R1+0x1018], R94 ;  /* 0x0010185e01007387 */ /* 0x000fe20000100a00 */
[----:B------:R-:W-:-:S03]  /*14a60*/  LEA R76, P1, R83, R2, 0x1 ;  /* 0x00000002534c7211 */ /* 0x000fc600078208ff */
[----:B------:R-:W-:Y:S01]  /*14a70*/  STL.64 [R1+0x1010], R92 ;  /* 0x0010105c01007387 */ /* 0x000fe20000100a00 */
[----:B------:R-:W-:-:S03]  /*14a80*/  LEA.HI.X.SX32 R81, R84, R0, 0x1, P0 ;  /* 0x0000000054517211 */ /* 0x000fc600000f0eff */
[----:B------:R2:W-:Y:S01]  /*14a90*/  STL.64 [R1+0x1008], R74 ;  /* 0x0010084a01007387 */ /* 0x0005e20000100a00 */
[----:B------:R-:W-:Y:S02]  /*14aa0*/  LEA R29, R123, R28, 0x1 ;  /* 0x0000001c7b1d7211 */ /* 0x000fe400078e08ff */
[----:B------:R-:W-:Y:S01]  /*14ab0*/  LEA.HI.X.SX32 R77, R83, R0, 0x1, P1 ;  /* 0x00000000534d7211 */ /* 0x000fe200008f0eff */
[----:B------:R-:W-:Y:S01]  /*14ac0*/  STL.64 [R1+0x1000], R80 ;  /* 0x0010005001007387 */ /* 0x000fe20000100a00 */
[----:B------:R-:W-:Y:S02]  /*14ad0*/  LEA R26, R122, R29, 0x1 ;  /* 0x0000001d7a1a7211 */ /* 0x000fe400078e08ff */
[CC--:B--2---:R-:W-:Y:S01]  /*14ae0*/  LEA R74, P2, R82.reuse, R2.reuse, 0x1 ;  /* 0x00000002524a7211 */ /* 0x0c4fe200078408ff */
[----:B------:R2:W-:Y:S01]  /*14af0*/  STL.64 [R1+0xff8], R76 ;  /* 0x000ff84c01007387 */ /* 0x0005e20000100a00 */
[C---:B------:R-:W-:Y:S02]  /*14b00*/  LEA R78, P0, R87.reuse, R2, 0x1 ;  /* 0x00000002574e7211 */ /* 0x040fe400078008ff */
[-C--:B------:R-:W-:Y:S01]  /*14b10*/  LEA.HI.X.SX32 R75, R82, R0.reuse, 0x1, P2 ;  /* 0x00000000524b7211 */ /* 0x080fe200010f0eff */
[----:B------:R-:W-:Y:S01]  /*14b20*/  IMAD R25, R124, 0x2, R26 ;  /* 0x000000027c197824 */ /* 0x000fe200078e021a */
[----:B------:R-:W-:-:S03]  /*14b30*/  LEA.HI.X.SX32 R79, R87, R0, 0x1, P0 ;  /* 0x00000000574f7211 */ /* 0x000fc600000f0eff */
[----:B------:R3:W-:Y:S01]  /*14b40*/  STL.64 [R1+0xff0], R74 ;  /* 0x000ff04a01007387 */ /* 0x0007e20000100a00 */
[----:B--2---:R-:W-:-:S04]  /*14b50*/  LEA R76, P1, R86, R2, 0x1 ;  /* 0x00000002564c7211 */ /* 0x004fc800078208ff */
[----:B------:R-:W-:Y:S02]  /*14b60*/  LEA.HI.X.SX32 R77, R86, R0, 0x1, P1 ;  /* 0x00000000564d7211 */ /* 0x000fe400008f0eff */
[----:B---3--:R-:W-:Y:S01]  /*14b70*/  LEA R74, P2, R85, R2, 0x1 ;  /* 0x00000002554a7211 */ /* 0x008fe200078408ff */
[----:B------:R2:W-:Y:S01]  /*14b80*/  STL.64 [R1+0xfe8], R78 ;  /* 0x000fe84e01007387 */ /* 0x0005e20000100a00 */
[----:B------:R-:W-:Y:S02]  /*14b90*/  LEA R23, R125, R25, 0x1 ;  /* 0x000000197d177211 */ /* 0x000fe400078e08ff */
[----:B------:R-:W-:Y:S01]  /*14ba0*/  LEA.HI.X.SX32 R75, R85, R0, 0x1, P2 ;  /* 0x00000000554b7211 */ /* 0x000fe200010f0eff */
[----:B------:R3:W-:Y:S01]  /*14bb0*/  STL.64 [R1+0xfe0], R76 ;  /* 0x000fe04c01007387 */ /* 0x0007e20000100a00 */
[----:B------:R-:W-:-:S03]  /*14bc0*/  LEA R22, R126, R23, 0x1 ;  /* 0x000000177e167211 */ /* 0x000fc600078e08ff */
[----:B------:R4:W-:Y:S01]  /*14bd0*/  STL.64 [R1+0xfd8], R74 ;  /* 0x000fd84a01007387 */ /* 0x0009e20000100a00 */
[CC--:B--2---:R-:W-:Y:S02]  /*14be0*/  LEA R78, P0, R89.reuse, R2.reuse, 0x1 ;  /* 0x00000002594e7211 */ /* 0x0c4fe400078008ff */
[----:B---3--:R-:W-:Y:S02]  /*14bf0*/  LEA R76, P1, R88, R2, 0x1 ;  /* 0x00000002584c7211 */ /* 0x008fe400078208ff */
[----:B------:R-:W-:Y:S02]  /*14c00*/  LEA.HI.X.SX32 R79, R89, R0, 0x1, P0 ;  /* 0x00000000594f7211 */ /* 0x000fe400000f0eff */
[----:B----4-:R-:W-:Y:S02]  /*14c10*/  LEA R74, P2, R72, R2, 0x1 ;  /* 0x00000002484a7211 */ /* 0x010fe400078408ff */
[----:B------:R-:W-:Y:S02]  /*14c20*/  LEA.HI.X.SX32 R77, R88, R0, 0x1, P1 ;  /* 0x00000000584d7211 */ /* 0x000fe400008f0eff */
[----:B------:R-:W-:Y:S01]  /*14c30*/  LEA R19, R127, R22, 0x1 ;  /* 0x000000167f137211 */ /* 0x000fe200078e08ff */
[----:B------:R2:W-:Y:S01]  /*14c40*/  STL.64 [R1+0xfd0], R78 ;  /* 0x000fd04e01007387 */ /* 0x0005e20000100a00 */
[----:B------:R-:W-:-:S02]  /*14c50*/  LEA.HI.X.SX32 R75, R72, R0, 0x1, P2 ;  /* 0x00000000484b7211 */ /* 0x000fc400010f0eff */
[----:B------:R-:W-:Y:S01]  /*14c60*/  LEA R20, R129, R19, 0x1 ;  /* 0x0000001381147211 */ /* 0x000fe200078e08ff */
[----:B------:R3:W-:Y:S04]  /*14c70*/  STL.64 [R1+0xfc8], R76 ;  /* 0x000fc84c01007387 */ /* 0x0007e80000100a00 */
[----:B------:R4:W-:Y:S01]  /*14c80*/  STL.64 [R1+0xfc0], R74 ;  /* 0x000fc04a01007387 */ /* 0x0009e20000100a00 */
[CC--:B--2---:R-:W-:Y:S02]  /*14c90*/  LEA R78, P0, R90.reuse, R2.reuse, 0x1 ;  /* 0x000000025a4e7211 */ /* 0x0c4fe400078008ff */
[----:B---3--:R-:W-:Y:S02]  /*14ca0*/  LEA R76, P1, R71, R2, 0x1 ;  /* 0x00000002474c7211 */ /* 0x008fe400078208ff */
[----:B------:R-:W-:-:S02]  /*14cb0*/  LEA.HI.X.SX32 R79, R90, R0, 0x1, P0 ;  /* 0x000000005a4f7211 */ /* 0x000fc400000f0eff */
[----:B----4-:R-:W-:Y:S02]  /*14cc0*/  LEA R74, P2, R70, R2, 0x1 ;  /* 0x00000002464a7211 */ /* 0x010fe400078408ff */
[----:B------:R-:W-:Y:S02]  /*14cd0*/  LEA R17, R128, R20, 0x1 ;  /* 0x0000001480117211 */ /* 0x000fe400078e08ff */
[-C--:B------:R-:W-:Y:S01]  /*14ce0*/  LEA.HI.X.SX32 R77, R71, R0.reuse, 0x1, P1 ;  /* 0x00000000474d7211 */ /* 0x080fe200008f0eff */
[----:B------:R-:W-:Y:S01]  /*14cf0*/  STL.64 [R1+0xfb8], R78 ;  /* 0x000fb84e01007387 */ /* 0x000fe20000100a00 */
[----:B------:R-:W-:Y:S02]  /*14d00*/  LEA.HI.X.SX32 R75, R70, R0, 0x1, P2 ;  /* 0x00000000464b7211 */ /* 0x000fe400010f0eff */
[----:B------:R-:W-:Y:S01]  /*14d10*/  LEA R16, R130, R17, 0x1 ;  /* 0x0000001182107211 */ /* 0x000fe200078e08ff */
[----:B------:R2:W-:Y:S01]  /*14d20*/  STL.64 [R1+0xfb0], R76 ;  /* 0x000fb04c01007387 */ /* 0x0005e20000100a00 */
[----:B------:R-:W-:-:S02]  /*14d30*/  LEA R72, P2, R64, R2, 0x1 ;  /* 0x0000000240487211 */ /* 0x000fc400078408ff */
[----:B------:R-:W-:Y:S01]  /*14d40*/  LEA R14, R131, R16, 0x1 ;  /* 0x00000010830e7211 */ /* 0x000fe200078e08ff */
[----:B------:R3:W-:Y:S01]  /*14d50*/  STL.64 [R1+0xfa8], R74 ;  /* 0x000fa84a01007387 */ /* 0x0007e20000100a00 */
[----:B------:R-:W-:Y:S02]  /*14d60*/  LEA.HI.X.SX32 R73, R64, R0, 0x1, P2 ;  /* 0x0000000040497211 */ /* 0x000fe400010f0eff */
[CC--:B--2---:R-:W-:Y:S02]  /*14d70*/  LEA R76, P0, R68.reuse, R2.reuse, 0x1 ;  /* 0x00000002444c7211 */ /* 0x0c4fe400078008ff */
[----:B---3--:R-:W-:Y:S02]  /*14d80*/  LEA R74, P1, R67, R2, 0x1 ;  /* 0x00000002434a7211 */ /* 0x008fe400078208ff */
[----:B------:R-:W-:Y:S02]  /*14d90*/  LEA.HI.X.SX32 R77, R68, R0, 0x1, P0 ;  /* 0x00000000444d7211 */ /* 0x000fe400000f0eff */
[----:B------:R-:W-:-:S02]  /*14da0*/  LEA R70, P0, R65, R2, 0x1 ;  /* 0x0000000241467211 */ /* 0x000fc400078008ff */
[----:B------:R-:W-:Y:S02]  /*14db0*/  LEA R13, R132, R14, 0x1 ;  /* 0x0000000e840d7211 */ /* 0x000fe400078e08ff */
[----:B------:R-:W-:Y:S02]  /*14dc0*/  LEA R66, P2, R61, R2, 0x1 ;  /* 0x000000023d427211 */ /* 0x000fe400078408ff */
[-C--:B------:R-:W-:Y:S02]  /*14dd0*/  LEA.HI.X.SX32 R75, R67, R0.reuse, 0x1, P1 ;  /* 0x00000000434b7211 */ /* 0x080fe400008f0eff */
[-C--:B------:R-:W-:Y:S01]  /*14de0*/  LEA.HI.X.SX32 R71, R65, R0.reuse, 0x1, P0 ;  /* 0x0000000041477211 */ /* 0x080fe200000f0eff */
[----:B------:R-:W-:Y:S01]  /*14df0*/  STL.64 [R1+0xfa0], R76 ;  /* 0x000fa04c01007387 */ /* 0x000fe20000100a00 */
[----:B------:R-:W-:Y:S02]  /*14e00*/  LEA R10, R133, R13, 0x1 ;  /* 0x0000000d850a7211 */ /* 0x000fe400078e08ff */
[----:B------:R-:W-:Y:S01]  /*14e10*/  LEA.HI.X.SX32 R67, R61, R0, 0x1, P2 ;  /* 0x000000003d437211 */ /* 0x000fe200010f0eff */
[----:B------:R-:W-:Y:S01]  /*14e20*/  STL.64 [R1+0xf98], R74 ;  /* 0x000f984a01007387 */ /* 0x000fe20000100a00 */
[----:B------:R-:W-:-:S02]  /*14e30*/  LEA R68, P1, R62, R2, 0x1 ;  /* 0x000000023e447211 */ /* 0x000fc400078208ff */
[----:B------:R-:W-:Y:S01]  /*14e40*/  LEA R15, R135, R10, 0x1 ;  /* 0x0000000a870f7211 */ /* 0x000fe200078e08ff */
[----:B------:R-:W-:Y:S01]  /*14e50*/  STL.64 [R1+0xf90], R72 ;  /* 0x000f904801007387 */ /* 0x000fe20000100a00 */
[----:B------:R-:W-:-:S03]  /*14e60*/  LEA.HI.X.SX32 R69, R62, R0, 0x1, P1 ;  /* 0x000000003e457211 */ /* 0x000fc600008f0eff */
[----:B------:R-:W-:Y:S01]  /*14e70*/  STL.64 [R1+0xf88], R70 ;  /* 0x000f884601007387 */ /* 0x000fe20000100a00 */
[----:B------:R-:W-:-:S03]  /*14e80*/  LEA R64, P1, R58, R2, 0x1 ;  /* 0x000000023a407211 */ /* 0x000fc600078208ff */
[----:B------:R2:W-:Y:S01]  /*14e90*/  STL.64 [R1+0xf78], R66 ;  /* 0x000f784201007387 */ /* 0x0005e20000100a00 */
[----:B------:R-:W-:Y:S02]  /*14ea0*/  LEA R8, R134, R15, 0x1 ;  /* 0x0000000f86087211 */ /* 0x000fe400078e08ff */
[----:B------:R-:W-:Y:S02]  /*14eb0*/  LEA R62, P2, R55, R2, 0x1 ;  /* 0x00000002373e7211 */ /* 0x000fe400078408ff */
[----:B------:R-:W-:Y:S02]  /*14ec0*/  LEA.HI.X.SX32 R65, R58, R0, 0x1, P1 ;  /* 0x000000003a417211 */ /* 0x000fe400008f0eff */
[C---:B--2---:R-:W-:Y:S02]  /*14ed0*/  LEA R66, P0, R59.reuse, R2, 0x1 ;  /* 0x000000023b427211 */ /* 0x044fe400078008ff */
[----:B------:R-:W-:Y:S02]  /*14ee0*/  LEA R6, R136, R8, 0x1 ;  /* 0x0000000888067211 */ /* 0x000fe400078e08ff */
[----:B------:R-:W-:-:S02]  /*14ef0*/  LEA.HI.X.SX32 R67, R59, R0, 0x1, P0 ;  /* 0x000000003b437211 */ /* 0x000fc400000f0eff */
[----:B------:R-:W-:Y:S01]  /*14f00*/  LEA.HI.X.SX32 R63, R55, R0, 0x1, P2 ;  /* 0x00000000373f7211 */ /* 0x000fe200010f0eff */
[----:B------:R-:W-:Y:S01]  /*14f10*/  STL.64 [R1+0xf80], R68 ;  /* 0x000f804401007387 */ /* 0x000fe20000100a00 */
[----:B------:R-:W-:-:S03]  /*14f20*/  LEA R12, R139, R6, 0x1 ;  /* 0x000000068b0c7211 */ /* 0x000fc600078e08ff */
[----:B------:R-:W-:Y:S01]  /*14f30*/  STL.64 [R1+0xf70], R66 ;  /* 0x000f704201007387 */ /* 0x000fe20000100a00 */
[----:B------:R-:W-:-:S03]  /*14f40*/  LEA R58, P2, R52, R2, 0x1 ;  /* 0x00000002343a7211 */ /* 0x000fc600078408ff */
[----:B------:R2:W-:Y:S01]  /*14f50*/  STL.64 [R1+0xf68], R64 ;  /* 0x000f684001007387 */ /* 0x0005e20000100a00 */
[----:B------:R-:W-:-:S03]  /*14f60*/  LEA R11, R142, R12, 0x1 ;  /* 0x0000000c8e0b7211 */ /* 0x000fc600078e08ff */
[----:B------:R3:W-:Y:S01]  /*14f70*/  STL.64 [R1+0xf60], R62 ;  /* 0x000f603e01007387 */ /* 0x0007e20000100a00 */
[----:B------:R-:W-:Y:S02]  /*14f80*/  LEA.HI.X.SX32 R59, R52, R0, 0x1, P2 ;  /* 0x00000000343b7211 */ /* 0x000fe400010f0eff */
[CC--:B--2---:R-:W-:Y:S02]  /*14f90*/  LEA R64, P0, R56.reuse, R2.reuse, 0x1 ;  /* 0x0000000238407211 */ /* 0x0c4fe400078008ff */
[C---:B---3--:R-:W-:Y:S02]  /*14fa0*/  LEA R62, P1, R53.reuse, R2, 0x1 ;  /* 0x00000002353e7211 */ /* 0x048fe400078208ff */
[-C--:B------:R-:W-:Y:S02]  /*14fb0*/  LEA.HI.X.SX32 R65, R56, R0.reuse, 0x1, P0 ;  /* 0x0000000038417211 */ /* 0x080fe400000f0eff */
[----:B------:R-:W-:Y:S02]  /*14fc0*/  LEA.HI.X.SX32 R63, R53, R0, 0x1, P1 ;  /* 0x00000000353f7211 */ /* 0x000fe400008f0eff */
[----:B------:R-:W-:Y:S01]  /*14fd0*/  LEA R3, R143, R11, 0x1 ;  /* 0x0000000b8f037211 */ /* 0x000fe200078e08ff */
[----:B------:R2:W-:Y:S03]  /*14fe0*/  STL.64 [R1+0xf58], R64 ;  /* 0x000f584001007387 */ /* 0x0005e60000100a00 */
[----:B------:R-:W-:Y:S01]  /*14ff0*/  LEA R33, R145, R3, 0x1 ;  /* 0x0000000391217211 */ /* 0x000fe200078e08ff */
[----:B------:R3:W-:Y:S04]  /*15000*/  STL.64 [R1+0xf50], R62 ;  /* 0x000f503e01007387 */ /* 0x0007e80000100a00 */
[----:B------:R4:W-:Y:S01]  /*15010*/  STL.64 [R1+0xf48], R58 ;  /* 0x000f483a01007387 */ /* 0x0009e20000100a00 */
[----:B--2---:R-:W-:-:S02]  /*15020*/  LEA R64, P0, R50, R2, 0x1 ;  /* 0x0000000232407211 */ /* 0x004fc400078008ff */
[C---:B---3--:R-:W-:Y:S02]  /*15030*/  LEA R62, P1, R49.reuse, R2, 0x1 ;  /* 0x00000002313e7211 */ /* 0x048fe400078208ff */
[----:B------:R-:W-:Y:S02]  /*15040*/  LEA.HI.X.SX32 R65, R50, R0, 0x1, P0 ;  /* 0x0000000032417211 */ /* 0x000fe400000f0eff */
[----:B----4-:R-:W-:Y:S02]  /*15050*/  LEA R58, P2, R46, R2, 0x1 ;  /* 0x000000022e3a7211 */ /* 0x010fe400078408ff */
[----:B------:R-:W-:Y:S02]  /*15060*/  LEA R9, R144, R33, 0x1 ;  /* 0x0000002190097211 */ /* 0x000fe400078e08ff */
        /* <DEDUP_REMOVED lines=12> */
[----:B------:R-:W-:-:S02]  /*15130*/  LEA.HI.X.SX32 R59, R43, R0, 0x1, P2 ;  /* 0x000000002b3b7211 */ /* 0x000fc400010f0eff */
        /* <DEDUP_REMOVED lines=35> */
[----:B------:R2:W-:Y:S01]  /*15370*/  STL.64 [R1+0xee0], R64 ;  /* 0x000ee04001007387 */ /* 0x0005e20000100a00 */
[----:B------:R-:W-:-:S03]  /*15380*/  IMAD R60, R157, 0x2, R18 ;  /* 0x000000029d3c7824 */ /* 0x000fc600078e0212 */
[----:B------:R3:W-:Y:S04]  /*15390*/  STL.64 [R1+0xed8], R62 ;  /* 0x000ed83e01007387 */ /* 0x0007e80000100a00 */
[----:B------:R4:W-:Y:S01]  /*153a0*/  STL.64 [R1+0xed0], R58 ;  /* 0x000ed03a01007387 */ /* 0x0009e20000100a00 */
[CC--:B--2---:R-:W-:Y:S02]  /*153b0*/  LEA R64, P0, R29.reuse, R2.reuse, 0x1 ;  /* 0x000000021d407211 */ /* 0x0c4fe400078008ff */
[----:B---3--:R-:W-:Y:S02]  /*153c0*/  LEA R62, P1, R26, R2, 0x1 ;  /* 0x000000021a3e7211 */ /* 0x008fe400078208ff */
[----:B------:R-:W-:Y:S02]  /*153d0*/  LEA.HI.X.SX32 R65, R29, R0, 0x1, P0 ;  /* 0x000000001d417211 */ /* 0x000fe400000f0eff */
[----:B----4-:R-:W-:-:S02]  /*153e0*/  LEA R58, P2, R25, R2, 0x1 ;  /* 0x00000002193a7211 */ /* 0x010fc400078408ff */
        /* <DEDUP_REMOVED lines=55> */
[----:B---3--:R-:W-:Y:S02]  /*15760*/  LEA R62, P1, R11, R2, 0x1 ;  /* 0x000000020b3e7211 */ /* 0x008fe400078208ff */
[----:B------:R-:W-:Y:S02]  /*15770*/  LEA.HI.X.SX32 R65, R12, R0, 0x1, P0 ;  /* 0x000000000c417211 */ /* 0x000fe400000f0eff */
[----:B----4-:R-:W-:Y:S02]  /*15780*/  LEA R58, P2, R3, R2, 0x1 ;  /* 0x00000002033a7211 */ /* 0x010fe400078408ff */
        /* <DEDUP_REMOVED lines=14> */
[----:B------:R-:W-:Y:S01]  /*15870*/  STL.64 [R1+0xe38], R64 ;  /* 0x000e384001007387 */ /* 0x000fe20000100a00 */
[----:B------:R-:W-:-:S03]  /*15880*/  LEA R28, R173, R34, 0x1 ;  /* 0x00000022ad1c7211 */ /* 0x000fc600078e08ff */
[----:B------:R2:W-:Y:S01]  /*15890*/  STL.64 [R1+0xe30], R62 ;  /* 0x000e303e01007387 */ /* 0x0005e20000100a00 */
[----:B------:R-:W-:-:S03]  /*158a0*/  LEA R31, R175, R28, 0x1 ;  /* 0x0000001caf1f7211 */ /* 0x000fc600078e08ff */
[----:B------:R3:W-:Y:S01]  /*158b0*/  STL.64 [R1+0xe28], R58 ;  /* 0x000e283a01007387 */ /* 0x0007e20000100a00 */
[----:B------:R-:W-:Y:S02]  /*158c0*/  LEA R26, R174, R31, 0x1 ;  /* 0x0000001fae1a7211 */ /* 0x000fe400078e08ff */
[CC--:B--2---:R-:W-:Y:S02]  /*158d0*/  LEA R62, P0, R30.reuse, R2.reuse, 0x1 ;  /* 0x000000021e3e7211 */ /* 0x0c4fe400078008ff */
[C---:B---3--:R-:W-:Y:S02]  /*158e0*/  LEA R58, P1, R27.reuse, R2, 0x1 ;  /* 0x000000021b3a7211 */ /* 0x048fe400078208ff */
[-C--:B------:R-:W-:Y:S02]  /*158f0*/  LEA.HI.X.SX32 R63, R30, R0.reuse, 0x1, P0 ;  /* 0x000000001e3f7211 */ /* 0x080fe400000f0eff */
[----:B------:R-:W-:Y:S02]  /*15900*/  LEA.HI.X.SX32 R59, R27, R0, 0x1, P1 ;  /* 0x000000001b3b7211 */ /* 0x000fe400008f0eff */
[----:B------:R-:W-:Y:S01]  /*15910*/  LEA R32, P2, R4, R2, 0x1 ;  /* 0x0000000204207211 */ /* 0x000fe200078408ff */
[----:B------:R2:W-:Y:S01]  /*15920*/  STL.64 [R1+0xe20], R62 ;  /* 0x000e203e01007387 */ /* 0x0005e20000100a00 */
[----:B------:R-:W-:-:S03]  /*15930*/  LEA R25, R176, R26, 0x1 ;  /* 0x0000001ab0197211 */ /* 0x000fc600078e08ff */
[----:B------:R3:W-:Y:S01]  /*15940*/  STL.64 [R1+0xe18], R58 ;  /* 0x000e183a01007387 */ /* 0x0007e20000100a00 */
[----:B------:R-:W-:Y:S02]  /*15950*/  LEA.HI.X.SX32 R33, R4, R0, 0x1, P2 ;  /* 0x0000000004217211 */ /* 0x000fe400010f0eff */
[----:B------:R-:W-:Y:S02]  /*15960*/  LEA R22, R177, R25, 0x1 ;  /* 0x00000019b1167211 */ /* 0x000fe400078e08ff */
[CC--:B--2---:R-:W-:Y:S02]  /*15970*/  LEA R62, P0, R51.reuse, R2.reuse, 0x1 ;  /* 0x00000002333e7211 */ /* 0x0c4fe400078008ff */
[C---:B---3--:R-:W-:Y:S02]  /*15980*/  LEA R58, P1, R24.reuse, R2, 0x1 ;  /* 0x00000002183a7211 */ /* 0x048fe400078208ff */
[-C--:B------:R-:W-:Y:S02]  /*15990*/  LEA.HI.X.SX32 R63, R51, R0.reuse, 0x1, P0 ;  /* 0x00000000333f7211 */ /* 0x080fe400000f0eff */
[----:B------:R-:W-:Y:S01]  /*159a0*/  LEA.HI.X.SX32 R59, R24, R0, 0x1, P1 ;  /* 0x00000000183b7211 */ /* 0x000fe200008f0eff */
[----:B------:R2:W-:Y:S01]  /*159b0*/  STL.64 [R1+0xe10], R32 ;  /* 0x000e102001007387 */ /* 0x0005e20000100a00 */
[----:B------:R-:W-:-:S03]  /*159c0*/  LEA R19, R178, R22, 0x1 ;  /* 0x00000016b2137211 */ /* 0x000fc600078e08ff */
[----:B------:R-:W-:Y:S01]  /*159d0*/  STL.64 [R1+0xe08], R62 ;  /* 0x000e083e01007387 */ /* 0x000fe20000100a00 */
[----:B------:R-:W-:-:S03]  /*159e0*/  LEA R16, R179, R19, 0x1 ;  /* 0x00000013b3107211 */ /* 0x000fc600078e08ff */
[----:B------:R3:W-:Y:S01]  /*159f0*/  STL.64 [R1+0xe00], R58 ;  /* 0x000e003a01007387 */ /* 0x0007e20000100a00 */
[-C--:B------:R-:W-:Y:S02]  /*15a00*/  LEA R50, P1, R45, R2.reuse, 0x1 ;  /* 0x000000022d327211 */ /* 0x080fe400078208ff */
[----:B--2---:R-:W-:-:S04]  /*15a10*/  LEA R32, P2, R21, R2, 0x1 ;  /* 0x0000000215207211 */ /* 0x004fc800078408ff */
[----:B------:R-:W-:Y:S02]  /*15a20*/  LEA.HI.X.SX32 R33, R21, R0, 0x1, P2 ;  /* 0x0000000015217211 */ /* 0x000fe400010f0eff */
[C---:B---3--:R-:W-:Y:S02]  /*15a30*/  LEA R58, P0, R48.reuse, R2, 0x1 ;  /* 0x00000002303a7211 */ /* 0x048fe400078008ff */
        /* <DEDUP_REMOVED lines=12> */
[-C--:B------:R-:W-:Y:S02]  /*15b00*/  LEA.HI.X.SX32 R59, R60, R0.reuse, 0x1, P0 ;  /* 0x000000003c3b7211 */ /* 0x080fe400000f0eff */
[----:B------:R-:W-:Y:S01]  /*15b10*/  LEA.HI.X.SX32 R51, R42, R0, 0x1, P1 ;  /* 0x000000002a337211 */ /* 0x000fe200008f0eff */
[----:B------:R2:W-:Y:S01]  /*15b20*/  STL.64 [R1+0xde0], R32 ;  /* 0x000de02001007387 */ /* 0x0005e20000100a00 */
[----:B------:R-:W-:-:S03]  /*15b30*/  LEA R14, R183, R10, 0x1 ;  /* 0x0000000ab70e7211 */ /* 0x000fc600078e08ff */
[----:B------:R3:W-:Y:S02]  /*15b40*/  STL.64 [R1+0xdd8], R58 ;  /* 0x000dd83a01007387 */ /* 0x0007e40000100a00 */
[----:B------:R-:W-:Y:S02]  /*15b50*/  IMAD R8, R184, 0x2, R14 ;  /* 0x00000002b8087824 */ /* 0x000fe400078e020e */
[----:B------:R4:W-:Y:S01]  /*15b60*/  STL.64 [R1+0xdd0], R50 ;  /* 0x000dd03201007387 */ /* 0x0009e20000100a00 */
[-C--:B--2---:R-:W-:Y:S02]  /*15b70*/  LEA R32, P2, R39, R2.reuse, 0x1 ;  /* 0x0000000227207211 */ /* 0x084fe400078408ff */
[----:B---3--:R-:W-:Y:S02]  /*15b80*/  LEA R58, P0, R57, R2, 0x1 ;  /* 0x00000002393a7211 */ /* 0x008fe400078008ff */
[----:B------:R-:W-:Y:S02]  /*15b90*/  LEA.HI.X.SX32 R33, R39, R0, 0x1, P2 ;  /* 0x0000000027217211 */ /* 0x000fe400010f0eff */
[----:B----4-:R-:W-:-:S02]  /*15ba0*/  LEA R50, P1, R54, R2, 0x1 ;  /* 0x0000000236327211 */ /* 0x010fc400078208ff */
[-C--:B------:R-:W-:Y:S02]  /*15bb0*/  LEA.HI.X.SX32 R59, R57, R0.reuse, 0x1, P0 ;  /* 0x00000000393b7211 */ /* 0x080fe400000f0eff */
[----:B------:R-:W-:Y:S01]  /*15bc0*/  LEA.HI.X.SX32 R51, R54, R0, 0x1, P1 ;  /* 0x0000000036337211 */ /* 0x000fe200008f0eff */
[----:B------:R2:W-:Y:S01]  /*15bd0*/  STL.64 [R1+0xdc8], R32 ;  /* 0x000dc82001007387 */ /* 0x0005e20000100a00 */
[----:B------:R-:W-:Y:S02]  /*15be0*/  LEA R3, R185, R8, 0x1 ;  /* 0x00000008b9037211 */ /* 0x000fe400078e08ff */
[----:B------:R-:W-:Y:S01]  /*15bf0*/  LEA R56, P0, R55, R2, 0x1 ;  /* 0x0000000237387211 */ /* 0x000fe200078008ff */
[----:B------:R-:W-:Y:S01]  /*15c00*/  STL.64 [R1+0xdc0], R58 ;  /* 0x000dc03a01007387 */ /* 0x000fe20000100a00 */
[----:B------:R-:W-:-:S03]  /*15c10*/  LEA R23, R187, R3, 0x1 ;  /* 0x00000003bb177211 */ /* 0x000fc600078e08ff */
[----:B------:R3:W-:Y:S01]  /*15c20*/  STL.64 [R1+0xdb8], R50 ;  /* 0x000db83201007387 */ /* 0x0007e20000100a00 */
[C---:B--2---:R-:W-:Y:S02]  /*15c30*/  LEA R32, P2, R36.reuse, R2, 0x1 ;  /* 0x0000000224207211 */ /* 0x044fe400078408ff */
[-C--:B------:R-:W-:Y:S02]  /*15c40*/  LEA.HI.X.SX32 R57, R55, R0.reuse, 0x1, P0 ;  /* 0x0000000037397211 */ /* 0x080fe400000f0eff */
[----:B------:R-:W-:Y:S02]  /*15c50*/  LEA.HI.X.SX32 R33, R36, R0, 0x1, P2 ;  /* 0x0000000024217211 */ /* 0x000fe400010f0eff */
[C---:B---3--:R-:W-:Y:S02]  /*15c60*/  LEA R50, P1, R53.reuse, R2, 0x1 ;  /* 0x0000000235327211 */ /* 0x048fe400078208ff */
[----:B------:R-:W-:Y:S02]  /*15c70*/  LEA R6, R186, R23, 0x1 ;  /* 0x00000017ba067211 */ /* 0x000fe400078e08ff */
[----:B------:R-:W-:Y:S01]  /*15c80*/  LEA.HI.X.SX32 R51, R53, R0, 0x1, P1 ;  /* 0x0000000035337211 */ /* 0x000fe200008f0eff */
[----:B------:R2:W-:Y:S01]  /*15c90*/  STL.64 [R1+0xdb0], R32 ;  /* 0x000db02001007387 */ /* 0x0005e20000100a00 */
[----:B------:R-:W-:-:S02]  /*15ca0*/  LEA R5, R188, R6, 0x1 ;  /* 0x00000006bc057211 */ /* 0x000fc400078e08ff */
[----:B------:R-:W-:Y:S01]  /*15cb0*/  LEA R54, P0, R49, R2, 0x1 ;  /* 0x0000000231367211 */ /* 0x000fe200078008ff */
[----:B------:R-:W-:Y:S01]  /*15cc0*/  STL.64 [R1+0xda8], R56 ;  /* 0x000da83801007387 */ /* 0x000fe20000100a00 */
[----:B------:R-:W-:-:S03]  /*15cd0*/  LEA R20, R189, R5, 0x1 ;  /* 0x00000005bd147211 */ /* 0x000fc600078e08ff */
[----:B------:R3:W-:Y:S01]  /*15ce0*/  STL.64 [R1+0xda0], R50 ;  /* 0x000da03201007387 */ /* 0x0007e20000100a00 */
[C---:B--2---:R-:W-:Y:S02]  /*15cf0*/  LEA R32, P2, R52.reuse, R2, 0x1 ;  /* 0x0000000234207211 */ /* 0x044fe400078408ff */
[-C--:B------:R-:W-:Y:S02]  /*15d00*/  LEA.HI.X.SX32 R55, R49, R0.reuse, 0x1, P0 ;  /* 0x0000000031377211 */ /* 0x080fe400000f0eff */
[----:B------:R-:W-:Y:S02]  /*15d10*/  LEA.HI.X.SX32 R33, R52, R0, 0x1, P2 ;  /* 0x0000000034217211 */ /* 0x000fe400010f0eff */
[----:B---3--:R-:W-:-:S03]  /*15d20*/  LEA R50, P1, R46, R2, 0x1 ;  /* 0x000000022e327211 */ /* 0x008fc600078208ff */
[----:B------:R2:W-:Y:S01]  /*15d30*/  STL.64 [R1+0xd98], R32 ;  /* 0x000d982001007387 */ /* 0x0005e20000100a00 */
[----:B------:R-:W-:Y:S02]  /*15d40*/  LEA R15, R190, R20, 0x1 ;  /* 0x00000014be0f7211 */ /* 0x000fe400078e08ff */
[----:B------:R-:W-:Y:S01]  /*15d50*/  LEA.HI.X.SX32 R51, R46, R0, 0x1, P1 ;  /* 0x000000002e337211 */ /* 0x000fe200008f0eff */
[----:B------:R-:W-:Y:S01]  /*15d60*/  STL.64 [R1+0xd90], R54 ;  /* 0x000d903601007387 */ /* 0x000fe20000100a00 */
[----:B------:R-:W-:-:S03]  /*15d70*/  LEA R4, R191, R15, 0x1 ;  /* 0x0000000fbf047211 */ /* 0x000fc600078e08ff */
[----:B------:R3:W-:Y:S01]  /*15d80*/  STL.64 [R1+0xd88], R50 ;  /* 0x000d883201007387 */ /* 0x0007e20000100a00 */
[CC--:B--2---:R-:W-:Y:S02]  /*15d90*/  LEA R32, P2, R43.reuse, R2.reuse, 0x1 ;  /* 0x000000022b207211 */ /* 0x0c4fe400078408ff */
[----:B------:R-:W-:Y:S02]  /*15da0*/  LEA R48, P1, R40, R2, 0x1 ;  /* 0x0000000228307211 */ /* 0x000fe400078208ff */
[----:B------:R-:W-:Y:S02]  /*15db0*/  LEA.HI.X.SX32 R33, R43, R0, 0x1, P2 ;  /* 0x000000002b217211 */ /* 0x000fe400010f0eff */
[-C--:B------:R-:W-:Y:S02]  /*15dc0*/  LEA R46, P2, R37, R2.reuse, 0x1 ;  /* 0x00000002252e7211 */ /* 0x080fe400078408ff */
[----:B---3--:R-:W-:Y:S02]  /*15dd0*/  LEA R50, P0, R44, R2, 0x1 ;  /* 0x000000022c327211 */ /* 0x008fe400078008ff */
[----:B------:R-:W-:-:S02]  /*15de0*/  LEA R30, R193, R4, 0x1 ;  /* 0x00000004c11e7211 */ /* 0x000fc400078e08ff */
[-C--:B------:R-:W-:Y:S02]  /*15df0*/  LEA.HI.X.SX32 R51, R44, R0.reuse, 0x1, P0 ;  /* 0x000000002c337211 */ /* 0x080fe400000f0eff */
[----:B------:R-:W-:Y:S02]  /*15e00*/  LEA.HI.X.SX32 R49, R40, R0, 0x1, P1 ;  /* 0x0000000028317211 */ /* 0x000fe400008f0eff */
[----:B------:R-:W-:Y:S02]  /*15e10*/  LEA R44, P0, R35, R2, 0x1 ;  /* 0x00000002232c7211 */ /* 0x000fe400078008ff */
[----:B------:R-:W-:Y:S02]  /*15e20*/  LEA.HI.X.SX32 R47, R37, R0, 0x1, P2 ;  /* 0x00000000252f7211 */ /* 0x000fe400010f0eff */
[-C--:B------:R-:W-:Y:S02]  /*15e30*/  LEA R42, P1, R34, R2.reuse, 0x1 ;  /* 0x00000002222a7211 */ /* 0x080fe400078208ff */
[----:B------:R-:W-:-:S02]  /*15e40*/  LEA R40, P2, R28, R2, 0x1 ;  /* 0x000000021c287211 */ /* 0x000fc400078408ff */
[----:B------:R-:W-:Y:S01]  /*15e50*/  LEA R12, R192, R30, 0x1 ;  /* 0x0000001ec00c7211 */ /* 0x000fe200078e08ff */
[----:B------:R-:W-:Y:S01]  /*15e60*/  STL.64 [R1+0xd80], R32 ;  /* 0x000d802001007387 */ /* 0x000fe20000100a00 */
[-C--:B------:R-:W-:Y:S02]  /*15e70*/  LEA.HI.X.SX32 R45, R35, R0.reuse, 0x1, P0 ;  /* 0x00000000232d7211 */ /* 0x080fe400000f0eff */
[-C--:B------:R-:W-:Y:S01]  /*15e80*/  LEA.HI.X.SX32 R43, R34, R0.reuse, 0x1, P1 ;  /* 0x00000000222b7211 */ /* 0x080fe200008f0eff */
[----:B------:R-:W-:Y:S01]  /*15e90*/  STL.64 [R1+0xd78], R50 ;  /* 0x000d783201007387 */ /* 0x000fe20000100a00 */
[----:B------:R-:W-:Y:S02]  /*15ea0*/  LEA.HI.X.SX32 R41, R28, R0, 0x1, P2 ;  /* 0x000000001c297211 */ /* 0x000fe400010f0eff */
[----:B------:R-:W-:Y:S01]  /*15eb0*/  LEA R11, R194, R12, 0x1 ;  /* 0x0000000cc20b7211 */ /* 0x000fe200078e08ff */
[----:B------:R-:W-:Y:S04]  /*15ec0*/  STL.64 [R1+0xd70], R48 ;  /* 0x000d703001007387 */ /* 0x000fe80000100a00 */
[----:B------:R-:W-:Y:S01]  /*15ed0*/  STL.64 [R1+0xd68], R46 ;  /* 0x000d682e01007387 */ /* 0x000fe20000100a00 */
[----:B------:R-:W-:-:S03]  /*15ee0*/  LEA R29, R195, R11, 0x1 ;  /* 0x0000000bc31d7211 */ /* 0x000fc600078e08ff */
[----:B------:R-:W-:Y:S01]  /*15ef0*/  STL.64 [R1+0xd60], R44 ;  /* 0x000d602c01007387 */ /* 0x000fe20000100a00 */
[----:B------:R-:W-:-:S03]  /*15f00*/  LEA R34, P2, R25, R2, 0x1 ;  /* 0x0000000219227211 */ /* 0x000fc600078408ff */
[----:B------:R2:W-:Y:S04]  /*15f10*/  STL.64 [R1+0xd58], R42 ;  /* 0x000d582a01007387 */ /* 0x0005e80000100a00 */
[----:B------:R3:W-:Y:S01]  /*15f20*/  STL.64 [R1+0xd50], R40 ;  /* 0x000d502801007387 */ /* 0x0007e20000100a00 */
[----:B------:R-:W-:Y:S02]  /*15f30*/  LEA R27, R196, R29, 0x1 ;  /* 0x0000001dc41b7211 */ /* 0x000fe400078e08ff */
[CC--:B--2---:R-:W-:Y:S02]  /*15f40*/  LEA R42, P0, R31.reuse, R2.reuse, 0x1 ;  /* 0x000000021f2a7211 */ /* 0x0c4fe400078008ff */
[----:B---3--:R-:W-:Y:S02]  /*15f50*/  LEA R40, P1, R26, R2, 0x1 ;  /* 0x000000021a287211 */ /* 0x008fe400078208ff */
[----:B------:R-:W-:-:S02]  /*15f60*/  LEA.HI.X.SX32 R43, R31, R0, 0x1, P0 ;  /* 0x000000001f2b7211 */ /* 0x000fc400000f0eff */
        /* <DEDUP_REMOVED lines=71> */
[----:B------:R-:W-:Y:S01]  /*163e0*/  IMAD R10, R212, 0x2, R13 ;  /* 0x00000002d40a7824 */ /* 0x000fe200078e020d */
[----:B------:R-:W-:Y:S01]  /*163f0*/  STL.64 [R1+0xcb8], R42 ;  /* 0x000cb82a01007387 */ /* 0x000fe20000100a00 */
[----:B------:R-:W-:-:S03]  /*16400*/  LEA R30, P2, R9, R2, 0x1 ;  /* 0x00000002091e7211 */ /* 0x000fc600078408ff */
[----:B------:R2:W-:Y:S01]  /*16410*/  STL.64 [R1+0xcb0], R40 ;  /* 0x000cb02801007387 */ /* 0x0005e20000100a00 */
[----:B------:R-:W-:-:S03]  /*16420*/  LEA R14, R213, R10, 0x1 ;  /* 0x0000000ad50e7211 */ /* 0x000fc600078e08ff */
[----:B------:R3:W-:Y:S01]  /*16430*/  STL.64 [R1+0xca8], R34 ;  /* 0x000ca82201007387 */ /* 0x0007e20000100a00 */
[----:B------:R-:W-:Y:S02]  /*16440*/  LEA.HI.X.SX32 R31, R9, R0, 0x1, P2 ;  /* 0x00000000091f7211 */ /* 0x000fe400010f0eff */
[-C--:B--2---:R-:W-:Y:S02]  /*16450*/  LEA R40, P0, R29, R2.reuse, 0x1 ;  /* 0x000000021d287211 */ /* 0x084fe400078008ff */
[----:B---3--:R-:W-:Y:S02]  /*16460*/  LEA R34, P1, R27, R2, 0x1 ;  /* 0x000000021b227211 */ /* 0x008fe400078208ff */
        /* <DEDUP_REMOVED lines=15> */
[----:B------:R-:W-:-:S02]  /*16560*/  LEA R6, R216, R22, 0x1 ;  /* 0x00000016d8067211 */ /* 0x000fc400078e08ff */
[----:B------:R-:W-:Y:S01]  /*16570*/  LEA R38, P0, R36, R2, 0x1 ;  /* 0x0000000224267211 */ /* 0x000fe200078008ff */
        /* <DEDUP_REMOVED lines=26> */
[-C--:B--2---:R-:W-:Y:S02]  /*16720*/  LEA R34, P0, R26, R2.reuse, 0x1 ;  /* 0x000000021a227211 */ /* 0x084fe400078008ff */
[----:B---3--:R-:W-:Y:S02]  /*16730*/  LEA R30, P2, R16, R2, 0x1 ;  /* 0x00000002101e7211 */ /* 0x008fe400078408ff */
[-C--:B------:R-:W-:Y:S02]  /*16740*/  LEA.HI.X.SX32 R35, R26, R0.reuse, 0x1, P0 ;  /* 0x000000001a237211 */ /* 0x080fe400000f0eff */
[----:B------:R-:W-:Y:S02]  /*16750*/  LEA.HI.X.SX32 R31, R16, R0, 0x1, P2 ;  /* 0x00000000101f7211 */ /* 0x000fe400010f0eff */
[----:B------:R-:W-:Y:S01]  /*16760*/  LEA R32, P1, R25, R2, 0x1 ;  /* 0x0000000219207211 */ /* 0x000fe200078208ff */
[----:B------:R-:W-:Y:S01]  /*16770*/  STL.64 [R1+0xc40], R34 ;  /* 0x000c402201007387 */ /* 0x000fe20000100a00 */
[----:B------:R-:W-:-:S02]  /*16780*/  LEA R21, R225, R11, 0x1 ;  /* 0x0000000be1157211 */ /* 0x000fc400078e08ff */
[----:B------:R-:W-:Y:S01]  /*16790*/  LEA.HI.X.SX32 R33, R25, R0, 0x1, P1 ;  /* 0x0000000019217211 */ /* 0x000fe200008f0eff */
[----:B------:R2:W-:Y:S01]  /*167a0*/  STL.64 [R1+0xc30], R30 ;  /* 0x000c301e01007387 */ /* 0x0005e20000100a00 */
[CC--:B------:R-:W-:Y:S02]  /*167b0*/  LEA R28, P1, R13.reuse, R2.reuse, 0x1 ;  /* 0x000000020d1c7211 */ /* 0x0c0fe400078208ff */
[----:B------:R-:W-:Y:S02]  /*167c0*/  LEA R26, P2, R10, R2, 0x1 ;  /* 0x000000020a1a7211 */ /* 0x000fe400078408ff */
[----:B------:R-:W-:Y:S02]  /*167d0*/  LEA R20, R226, R21, 0x1 ;  /* 0x00000015e2147211 */ /* 0x000fe400078e08ff */
[----:B------:R-:W-:Y:S02]  /*167e0*/  LEA.HI.X.SX32 R29, R13, R0, 0x1, P1 ;  /* 0x000000000d1d7211 */ /* 0x000fe400008f0eff */
[----:B--2---:R-:W-:-:S02]  /*167f0*/  LEA R30, P0, R19, R2, 0x1 ;  /* 0x00000002131e7211 */ /* 0x004fc400078008ff */
[-C--:B------:R-:W-:Y:S02]  /*16800*/  LEA.HI.X.SX32 R27, R10, R0.reuse, 0x1, P2 ;  /* 0x000000000a1b7211 */ /* 0x080fe400010f0eff */
[----:B------:R-:W-:Y:S01]  /*16810*/  LEA.HI.X.SX32 R31, R19, R0, 0x1, P0 ;  /* 0x00000000131f7211 */ /* 0x000fe200000f0eff */
[----:B------:R-:W-:Y:S01]  /*16820*/  STL.64 [R1+0xc38], R32 ;  /* 0x000c382001007387 */ /* 0x000fe20000100a00 */
[----:B------:R-:W-:-:S03]  /*16830*/  LEA R9, R227, R20, 0x1 ;  /* 0x00000014e3097211 */ /* 0x000fc600078e08ff */
[----:B------:R2:W-:Y:S01]  /*16840*/  STL.64 [R1+0xc28], R30 ;  /* 0x000c281e01007387 */ /* 0x0005e20000100a00 */
[----:B------:R-:W-:-:S03]  /*16850*/  LEA R24, R229, R9, 0x1 ;  /* 0x00000009e5187211 */ /* 0x000fc600078e08ff */
[----:B------:R3:W-:Y:S04]  /*16860*/  STL.64 [R1+0xc20], R28 ;  /* 0x000c201c01007387 */ /* 0x0007e80000100a00 */
[----:B------:R4:W-:Y:S01]  /*16870*/  STL.64 [R1+0xc18], R26 ;  /* 0x000c181a01007387 */ /* 0x0009e20000100a00 */
[-C--:B--2---:R-:W-:Y:S02]  /*16880*/  LEA R30, P0, R14, R2.reuse, 0x1 ;  /* 0x000000020e1e7211 */ /* 0x084fe400078008ff */
        /* <DEDUP_REMOVED lines=41> */
[----:B------:R-:W-:Y:S01]  /*16b20*/  STL.64 [R1+0xbc8], R30 ;  /* 0x000bc81e01007387 */ /* 0x000fe20000100a00 */
[----:B------:R-:W-:Y:S02]  /*16b30*/  LEA R22, P2, R9, R2, 0x1 ;  /* 0x0000000209167211 */ /* 0x000fe400078408ff */
[----:B------:R-:W-:Y:S01]  /*16b40*/  LEA R14, R238, R15, 0x1 ;  /* 0x0000000fee0e7211 */ /* 0x000fe200078e08ff */
[----:B------:R2:W-:Y:S04]  /*16b50*/  STL.64 [R1+0xbc0], R28 ;  /* 0x000bc01c01007387 */ /* 0x0005e80000100a00 */
[----:B------:R3:W-:Y:S01]  /*16b60*/  STL.64 [R1+0xbb8], R26 ;  /* 0x000bb81a01007387 */ /* 0x0007e20000100a00 */
[----:B------:R-:W-:-:S02]  /*16b70*/  LEA R4, R239, R14, 0x1 ;  /* 0x0000000eef047211 */ /* 0x000fc400078e08ff */
[CC--:B--2---:R-:W-:Y:S02]  /*16b80*/  LEA R28, P0, R21.reuse, R2.reuse, 0x1 ;  /* 0x00000002151c7211 */ /* 0x0c4fe400078008ff */
[C---:B---3--:R-:W-:Y:S02]  /*16b90*/  LEA R26, P1, R20.reuse, R2, 0x1 ;  /* 0x00000002141a7211 */ /* 0x048fe400078208ff */
[-C--:B------:R-:W-:Y:S02]  /*16ba0*/  LEA.HI.X.SX32 R29, R21, R0.reuse, 0x1, P0 ;  /* 0x00000000151d7211 */ /* 0x080fe400000f0eff */
[-C--:B------:R-:W-:Y:S02]  /*16bb0*/  LEA.HI.X.SX32 R27, R20, R0.reuse, 0x1, P1 ;  /* 0x00000000141b7211 */ /* 0x080fe400008f0eff */
[----:B------:R-:W-:Y:S01]  /*16bc0*/  LEA.HI.X.SX32 R23, R9, R0, 0x1, P2 ;  /* 0x0000000009177211 */ /* 0x000fe200010f0eff */
[----:B-----5:R-:W-:Y:S01]  /*16bd0*/  IMAD R11, R241, 0x2, R4 ;  /* 0x00000002f10b7824 */ /* 0x020fe200078e0204 */
        /* <DEDUP_REMOVED lines=11> */
[----:B------:R-:W-:Y:S01]  /*16c90*/  STL.64 [R1+0xb98], R26 ;  /* 0x000b981a01007387 */ /* 0x000fe20000100a00 */
[----:B------:R-:W-:-:S02]  /*16ca0*/  LEA R24, P0, R13, R2, 0x1 ;  /* 0x000000020d187211 */ /* 0x000fc400078008ff */
[----:B------:R-:W-:Y:S01]  /*16cb0*/  LEA R16, R243, R8, 0x1 ;  /* 0x00000008f3107211 */ /* 0x000fe200078e08ff */
[----:B------:R2:W-:Y:S01]  /*16cc0*/  STL.64 [R1+0xb90], R22 ;  /* 0x000b901601007387 */ /* 0x0005e20000100a00 */
[----:B------:R-:W-:-:S03]  /*16cd0*/  LEA.HI.X.SX32 R25, R13, R0, 0x1, P0 ;  /* 0x000000000d197211 */ /* 0x000fc600000f0eff */
[----:B------:R3:W-:Y:S01]  /*16ce0*/  STL.64 [R1+0xb88], R20 ;  /* 0x000b881401007387 */ /* 0x0007e20000100a00 */
[----:B------:R-:W-:Y:S02]  /*16cf0*/  LEA R12, R244, R16, 0x1 ;  /* 0x00000010f40c7211 */ /* 0x000fe400078e08ff */
[CC--:B--2---:R-:W-:Y:S02]  /*16d00*/  LEA R22, P1, R10.reuse, R2.reuse, 0x1 ;  /* 0x000000020a167211 */ /* 0x0c4fe400078208ff */
[C---:B---3--:R-:W-:Y:S02]  /*16d10*/  LEA R20, P2, R3.reuse, R2, 0x1 ;  /* 0x0000000203147211 */ /* 0x048fe400078408ff */
        /* <DEDUP_REMOVED lines=14> */
[----:B------:R-:W-:Y:S03]  /*16e00*/  STL.64 [R1+0xb68], R24 ;  /* 0x000b681801007387 */ /* 0x000fe60000100a00 */
[----:B------:R-:W-:Y:S01]  /*16e10*/  LEA R5, R248, R6, 0x1 ;  /* 0x00000006f8057211 */ /* 0x000fe200078e08ff */
[----:B------:R2:W-:Y:S04]  /*16e20*/  STL.64 [R1+0xb60], R22 ;  /* 0x000b601601007387 */ /* 0x0005e80000100a00 */
[----:B------:R3:W-:Y:S01]  /*16e30*/  STL.64 [R1+0xb58], R20 ;  /* 0x000b581401007387 */ /* 0x0007e20000100a00 */
[----:B------:R-:W-:-:S02]  /*16e40*/  LEA R13, R249, R5, 0x1 ;  /* 0x00000005f90d7211 */ /* 0x000fc400078e08ff */
[CC--:B--2---:R-:W-:Y:S02]  /*16e50*/  LEA R22, P0, R15.reuse, R2.reuse, 0x1 ;  /* 0x000000020f167211 */ /* 0x0c4fe400078008ff */
[C---:B---3--:R-:W-:Y:S02]  /*16e60*/  LEA R20, P1, R14.reuse, R2, 0x1 ;  /* 0x000000020e147211 */ /* 0x048fe400078208ff */
[-C--:B------:R-:W-:Y:S02]  /*16e70*/  LEA.HI.X.SX32 R23, R15, R0.reuse, 0x1, P0 ;  /* 0x000000000f177211 */ /* 0x080fe400000f0eff */
[----:B------:R-:W-:Y:S02]  /*16e80*/  LEA.HI.X.SX32 R21, R14, R0, 0x1, P1 ;  /* 0x000000000e157211 */ /* 0x000fe400008f0eff */
[----:B------:R-:W-:Y:S01]  /*16e90*/  LEA R18, P2, R4, R2, 0x1 ;  /* 0x0000000204127211 */ /* 0x000fe200078408ff */
[----:B------:R-:W-:Y:S01]  /*16ea0*/  STL.64 [R1+0xb50], R22 ;  /* 0x000b501601007387 */ /* 0x000fe20000100a00 */
[----:B0-----:R-:W-:-:S02]  /*16eb0*/  LEA R10, R250, R13, 0x1 ;  /* 0x0000000dfa0a7211 */ /* 0x001fc400078e08ff */
[----:B------:R-:W-:Y:S01]  /*16ec0*/  LEA.HI.X.SX32 R19, R4, R0, 0x1, P2 ;  /* 0x0000000004137211 */ /* 0x000fe200010f0eff */
[----:B------:R0:W-:Y:S01]  /*16ed0*/  STL.64 [R1+0xb48], R20 ;  /* 0x000b481401007387 */ /* 0x0001e20000100a00 */
[----:B------:R-:W-:Y:S02]  /*16ee0*/  LEA R4, R251, R10, 0x1 ;  /* 0x0000000afb047211 */ /* 0x000fe400078e08ff */
[----:B0-----:R-:W-:-:S04]  /*16ef0*/  LEA R20, P0, R11, R2, 0x1 ;  /* 0x000000020b147211 */ /* 0x001fc800078008ff */
[----:B------:R-:W-:Y:S02]  /*16f00*/  LEA.HI.X.SX32 R21, R11, R0, 0x1, P0 ;  /* 0x000000000b157211 */ /* 0x000fe400000f0eff */
[----:B------:R-:W-:Y:S02]  /*16f10*/  LEA R11, R137, R4, 0x1 ;  /* 0x00000004890b7211 */ /* 0x000fe400078e08ff */
[----:B------:R-:W0:Y:S01]  /*16f20*/  LDC R137, c[0x0][0x268] ;  /* 0x00009a00ff897b82 */ /* 0x000e220000000800 */
[----:B------:R2:W-:Y:S01]  /*16f30*/  STL.64 [R1+0xb40], R18 ;  /* 0x000b401201007387 */ /* 0x0005e20000100a00 */
[-C--:B------:R-:W-:Y:S02]  /*16f40*/  LEA R14, P2, R8, R2.reuse, 0x1 ;  /* 0x00000002080e7211 */ /* 0x080fe400078408ff */
[----:B--2---:R-:W-:-:S04]  /*16f50*/  LEA R18, P1, R9, R2, 0x1 ;  /* 0x0000000209127211 */ /* 0x004fc800078208ff */
[-C--:B------:R-:W-:Y:S02]  /*16f60*/  LEA.HI.X.SX32 R19, R9, R0.reuse, 0x1, P1 ;  /* 0x0000000009137211 */ /* 0x080fe400008f0eff */
[----:B-1----:R-:W-:Y:S02]  /*16f70*/  LEA R9, R252, R11, 0x1 ;  /* 0x0000000bfc097211 */ /* 0x002fe400078e08ff */
[----:B------:R-:W-:Y:S02]  /*16f80*/  LEA.HI.X.SX32 R15, R8, R0, 0x1, P2 ;  /* 0x00000000080f7211 */ /* 0x000fe400010f0eff */
[----:B0-----:R-:W-:Y:S02]  /*16f90*/  LEA R8, R137, R9, 0x1 ;  /* 0x0000000989087211 */ /* 0x001fe400078e08ff */
[----:B------:R-:W0:Y:S01]  /*16fa0*/  LDC R137, c[0x0][0x268] ;  /* 0x00009a00ff897b82 */ /* 0x000e220000000800 */
[----:B------:R1:W-:Y:S04]  /*16fb0*/  STL.64 [R1+0xb38], R20 ;  /* 0x000b381401007387 */ /* 0x0003e80000100a00 */
[----:B------:R2:W-:Y:S01]  /*16fc0*/  STL.64 [R1+0xb30], R18 ;  /* 0x000b301201007387 */ /* 0x0005e20000100a00 */
[----:B-1----:R-:W-:-:S02]  /*16fd0*/  LEA R20, P0, R16, R2, 0x1 ;  /* 0x0000000210147211 */ /* 0x002fc400078008ff */
[----:B--2---:R-:W-:Y:S02]  /*16fe0*/  LEA R18, P1, R12, R2, 0x1 ;  /* 0x000000020c127211 */ /* 0x004fe400078208ff */
[-C--:B------:R-:W-:Y:S02]  /*16ff0*/  LEA.HI.X.SX32 R21, R16, R0.reuse, 0x1, P0 ;  /* 0x0000000010157211 */ /* 0x080fe400000f0eff */
[----:B------:R-:W-:Y:S01]  /*17000*/  LEA.HI.X.SX32 R19, R12, R0, 0x1, P1 ;  /* 0x000000000c137211 */ /* 0x000fe200008f0eff */
[----:B------:R-:W-:Y:S04]  /*17010*/  STL.64 [R1+0xb28], R14 ;  /* 0x000b280e01007387 */ /* 0x000fe80000100a00 */
[----:B------:R-:W-:Y:S04]  /*17020*/  STL.64 [R1+0xb20], R20 ;  /* 0x000b201401007387 */ /* 0x000fe80000100a00 */
[----:B------:R1:W-:Y:S02]  /*17030*/  STL.64 [R1+0xb18], R18 ;  /* 0x000b181201007387 */ /* 0x0003e40000100a00 */
[----:B-1----:R-:W-:-:S04]  /*17040*/  LEA R18, P1, R6, R2, 0x1 ;  /* 0x0000000206127211 */ /* 0x002fc800078208ff */
[----:B------:R-:W-:Y:S02]  /*17050*/  LEA.HI.X.SX32 R19, R6, R0, 0x1, P1 ;  /* 0x0000000006137211 */ /* 0x000fe400008f0eff */
[----:B0-----:R-:W-:Y:S02]  /*17060*/  LEA R6, R137, R8, 0x1 ;  /* 0x0000000889067211 */ /* 0x001fe400078e08ff */
[----:B------:R-:W0:Y:S01]  /*17070*/  LDC R137, c[0x0][0x268] ;  /* 0x00009a00ff897b82 */ /* 0x000e220000000800 */
[----:B------:R-:W-:-:S04]  /*17080*/  LEA R14, P2, R3, R2, 0x1 ;  /* 0x00000002030e7211 */ /* 0x000fc800078408ff */
[----:B------:R-:W-:-:S05]  /*17090*/  LEA.HI.X.SX32 R15, R3, R0, 0x1, P2 ;  /* 0x00000000030f7211 */ /* 0x000fca00010f0eff */
[----:B------:R1:W-:Y:S02]  /*170a0*/  STL.64 [R1+0xb10], R14 ;  /* 0x000b100e01007387 */ /* 0x0003e40000100a00 */
[----:B-1----:R-:W-:-:S04]  /*170b0*/  LEA R14, P2, R5, R2, 0x1 ;  /* 0x00000002050e7211 */ /* 0x002fc800078408ff */
[----:B------:R-:W-:Y:S02]  /*170c0*/  LEA.HI.X.SX32 R15, R5, R0, 0x1, P2 ;  /* 0x00000000050f7211 */ /* 0x000fe400010f0eff */
[----:B0-----:R-:W-:Y:S02]  /*170d0*/  LEA R5, R137, R6, 0x1 ;  /* 0x0000000689057211 */ /* 0x001fe400078e08ff */
[----:B------:R-:W0:Y:S01]  /*170e0*/  LDC R137, c[0x0][0x268] ;  /* 0x00009a00ff897b82 */ /* 0x000e220000000800 */
[-C--:B------:R-:W-:Y:S02]  /*170f0*/  LEA R20, P0, R17, R2.reuse, 0x1 ;  /* 0x0000000211147211 */ /* 0x080fe400078008ff */
[----:B------:R-:W-:Y:S02]  /*17100*/  LEA R16, P1, R10, R2, 0x1 ;  /* 0x000000020a107211 */ /* 0x000fe400078208ff */
[----:B0-----:R-:W-:-:S03]  /*17110*/  LEA R3, R137, R5, 0x1 ;  /* 0x0000000589037211 */ /* 0x001fc600078e08ff */
[----:B------:R-:W0:Y:S01]  /*17120*/  LDC R137, c[0x0][0x268] ;  /* 0x00009a00ff897b82 */ /* 0x000e220000000800 */
[-C--:B------:R-:W-:Y:S02]  /*17130*/  LEA.HI.X.SX32 R21, R17, R0.reuse, 0x1, P0 ;  /* 0x0000000011157211 */ /* 0x080fe400000f0eff */
[----:B------:R-:W-:-:S03]  /*17140*/  LEA.HI.X.SX32 R17, R10, R0, 0x1, P1 ;  /* 0x000000000a117211 */ /* 0x000fc600008f0eff */
[----:B------:R-:W-:Y:S04]  /*17150*/  STL.64 [R1+0xb08], R20 ;  /* 0x000b081401007387 */ /* 0x000fe80000100a00 */
[----:B------:R1:W-:Y:S01]  /*17160*/  STL.64 [R1+0xb00], R18 ;  /* 0x000b001201007387 */ /* 0x0003e20000100a00 */
[----:B0-----:R-:W-:Y:S02]  /*17170*/  LEA R10, R137, R3, 0x1 ;  /* 0x00000003890a7211 */ /* 0x001fe400078e08ff */
[----:B------:R-:W0:Y:S01]  /*17180*/  LDC R137, c[0x0][0x268] ;  /* 0x00009a00ff897b82 */ /* 0x000e220000000800 */
[----:B------:R2:W-:Y:S01]  /*17190*/  STL.64 [R1+0xaf8], R14 ;  /* 0x000af80e01007387 */ /* 0x0005e20000100a00 */
[-C--:B-1----:R-:W-:Y:S02]  /*171a0*/  LEA R18, P0, R13, R2.reuse, 0x1 ;  /* 0x000000020d127211 */ /* 0x082fe400078008ff */
[----:B--2---:R-:W-:-:S04]  /*171b0*/  LEA R14, P2, R4, R2, 0x1 ;  /* 0x00000002040e7211 */ /* 0x004fc800078408ff */
[----:B------:R-:W-:Y:S02]  /*171c0*/  LEA.HI.X.SX32 R15, R4, R0, 0x1, P2 ;  /* 0x00000000040f7211 */ /* 0x000fe400010f0eff */
[C---:B------:R-:W-:Y:S02]  /*171d0*/  LEA R12, P2, R8.reuse, R2, 0x1 ;  /* 0x00000002080c7211 */ /* 0x040fe400078408ff */
[-C--:B------:R-:W-:Y:S02]  /*171e0*/  LEA.HI.X.SX32 R19, R13, R0.reuse, 0x1, P0 ;  /* 0x000000000d137211 */ /* 0x080fe400000f0eff */
[----:B------:R-:W-:Y:S02]  /*171f0*/  LEA.HI.X.SX32 R13, R8, R0, 0x1, P2 ;  /* 0x00000000080d7211 */ /* 0x000fe400010f0eff */
[----:B0-----:R-:W-:Y:S02]  /*17200*/  LEA R8, R137, R10, 0x1 ;  /* 0x0000000a89087211 */ /* 0x001fe400078e08ff */
[----:B------:R-:W0:Y:S01]  /*17210*/  LDC R137, c[0x0][0x268] ;  /* 0x00009a00ff897b82 */ /* 0x000e220000000800 */
[----:B------:R-:W-:Y:S04]  /*17220*/  STL.64 [R1+0xaf0], R18 ;  /* 0x000af01201007387 */ /* 0x000fe80000100a00 */
[----:B------:R1:W-:Y:S04]  /*17230*/  STL.64 [R1+0xae8], R16 ;  /* 0x000ae81001007387 */ /* 0x0003e80000100a00 */
[----:B------:R2:W-:Y:S01]  /*17240*/  STL.64 [R1+0xae0], R14 ;  /* 0x000ae00e01007387 */ /* 0x0005e20000100a00 */
[----:B-1----:R-:W-:-:S02]  /*17250*/  LEA R16, P0, R11, R2, 0x1 ;  /* 0x000000020b107211 */ /* 0x002fc400078008ff */
[----:B0-----:R-:W-:Y:S02]  /*17260*/  LEA R4, R137, R8, 0x1 ;  /* 0x0000000889047211 */ /* 0x001fe400078e08ff */
[----:B------:R-:W0:Y:S01]  /*17270*/  LDC R137, c[0x0][0x268] ;  /* 0x00009a00ff897b82 */ /* 0x000e220000000800 */
[----:B--2---:R-:W-:Y:S02]  /*17280*/  LEA R14, P1, R9, R2, 0x1 ;  /* 0x00000002090e7211 */ /* 0x004fe400078208ff */
[-C--:B------:R-:W-:Y:S02]  /*17290*/  LEA.HI.X.SX32 R17, R11, R0.reuse, 0x1, P0 ;  /* 0x000000000b117211 */ /* 0x080fe400000f0eff */
[----:B------:R-:W-:-:S03]  /*172a0*/  LEA.HI.X.SX32 R15, R9, R0, 0x1, P1 ;  /* 0x00000000090f7211 */ /* 0x000fc600008f0eff */
[----:B------:R1:W-:Y:S04]  /*172b0*/  STL.64 [R1+0xad8], R16 ;  /* 0x000ad81001007387 */ /* 0x0003e80000100a00 */
[----:B------:R2:W-:Y:S04]  /*172c0*/  STL.64 [R1+0xad0], R14 ;  /* 0x000ad00e01007387 */ /* 0x0005e80000100a00 */
[----:B------:R3:W-:Y:S01]  /*172d0*/  STL.64 [R1+0xac8], R12 ;  /* 0x000ac80c01007387 */ /* 0x0007e20000100a00 */
[-C--:B-1----:R-:W-:Y:S02]  /*172e0*/  LEA R16, P0, R6, R2.reuse, 0x1 ;  /* 0x0000000206107211 */ /* 0x082fe400078008ff */
[----:B--2---:R-:W-:-:S02]  /*172f0*/  LEA R14, P1, R5, R2, 0x1 ;  /* 0x00000002050e7211 */ /* 0x004fc400078208ff */
[----:B------:R-:W-:Y:S02]  /*17300*/  LEA.HI.X.SX32 R17, R6, R0, 0x1, P0 ;  /* 0x0000000006117211 */ /* 0x000fe400000f0eff */
[----:B---3--:R-:W-:Y:S02]  /*17310*/  LEA R12, P2, R3, R2, 0x1 ;  /* 0x00000002030c7211 */ /* 0x008fe400078408ff */
[-C--:B------:R-:W-:Y:S02]  /*17320*/  LEA.HI.X.SX32 R15, R5, R0.reuse, 0x1, P1 ;  /* 0x00000000050f7211 */ /* 0x080fe400008f0eff */
[----:B------:R-:W-:Y:S01]  /*17330*/  LEA.HI.X.SX32 R13, R3, R0, 0x1, P2 ;  /* 0x00000000030d7211 */ /* 0x000fe200010f0eff */
[----:B------:R1:W-:Y:S01]  /*17340*/  STL.64 [R1+0xac0], R16 ;  /* 0x000ac01001007387 */ /* 0x0003e20000100a00 */
[----:B0-----:R-:W-:Y:S02]  /*17350*/  LEA R3, R137, R4, 0x1 ;  /* 0x0000000489037211 */ /* 0x001fe400078e08ff */
[C---:B------:R-:W-:Y:S01]  /*17360*/  LEA R18, P0, R10.reuse, R2, 0x1 ;  /* 0x000000020a127211 */ /* 0x040fe200078008ff */
[----:B------:R0:W-:Y:S04]  /*17370*/  STL.64 [R1+0xab8], R14 ;  /* 0x000ab80e01007387 */ /* 0x0001e80000100a00 */
[----:B------:R2:W-:Y:S01]  /*17380*/  STL.64 [R1+0xab0], R12 ;  /* 0x000ab00c01007387 */ /* 0x0005e20000100a00 */
[----:B------:R-:W-:-:S02]  /*17390*/  LEA.HI.X.SX32 R19, R10, R0, 0x1, P0 ;  /* 0x000000000a137211 */ /* 0x000fc400000f0eff */
[-C--:B-1----:R-:W-:Y:S02]  /*173a0*/  LEA R16, P1, R8, R2.reuse, 0x1 ;  /* 0x0000000208107211 */ /* 0x082fe400078208ff */
[----:B0-----:R-:W-:Y:S02]  /*173b0*/  LEA R14, P2, R4, R2, 0x1 ;  /* 0x00000002040e7211 */ /* 0x001fe400078408ff */
[----:B------:R-:W-:Y:S02]  /*173c0*/  LEA.HI.X.SX32 R17, R8, R0, 0x1, P1 ;  /* 0x0000000008117211 */ /* 0x000fe400008f0eff */
[C---:B--2---:R-:W-:Y:S02]  /*173d0*/  LEA R12, P3, R3.reuse, R2, 0x1 ;  /* 0x00000002030c7211 */ /* 0x044fe400078608ff */
[-C--:B------:R-:W-:Y:S02]  /*173e0*/  LEA.HI.X.SX32 R15, R4, R0.reuse, 0x1, P2 ;  /* 0x00000000040f7211 */ /* 0x080fe400010f0eff */
[----:B------:R-:W-:Y:S01]  /*173f0*/  LEA.HI.X.SX32 R13, R3, R0, 0x1, P3 ;  /* 0x00000000030d7211 */ /* 0x000fe200018f0eff */
[----:B------:R-:W-:Y:S01]  /*17400*/  STL.64 [R1+0xaa8], R18 ;  /* 0x000aa81201007387 */ /* 0x000fe20000100a00 */
[----:B------:R-:W-:-:S02]  /*17410*/  MOV R2, 0xff800000 ;  /* 0xff80000000027802 */ /* 0x000fc40000000f00 */
[----:B------:R-:W-:Y:S01]  /*17420*/  MOV R0, 0x3f800000 ;  /* 0x3f80000000007802 */ /* 0x000fe20000000f00 */
[----:B------:R-:W-:Y:S01]  /*17430*/  STL.64 [R1+0xaa0], R16 ;  /* 0x000aa01001007387 */ /* 0x000fe20000100a00 */
[----:B------:R-:W-:-:S03]  /*17440*/  MOV R5, 0x3f800000 ;  /* 0x3f80000000057802 */ /* 0x000fc60000000f00 */
[----:B------:R-:W-:Y:S01]  /*17450*/  STL.64 [R1+0xa98], R14 ;  /* 0x000a980e01007387 */ /* 0x000fe20000100a00 */
[----:B------:R-:W-:-:S03]  /*17460*/  MOV R4, 0x3f800000 ;  /* 0x3f80000000047802 */ /* 0x000fc60000000f00 */
[----:B------:R-:W-:Y:S01]  /*17470*/  STL.64 [R1+0xa90], R12 ;  /* 0x000a900c01007387 */ /* 0x000fe20000100a00 */
[----:B------:R-:W-:-:S03]  /*17480*/  IMAD.MOV.U32 R3, RZ, RZ, 0x3f800000 ;  /* 0x3f800000ff037424 */ /* 0x000fc600078e00ff */
[----:B------:R-:W-:Y:S04]  /*17490*/  STL [R1+0xa54], R2 ;  /* 0x000a540201007387 */ /* 0x000fe80000100800 */
[----:B------:R-:W-:Y:S04]  /*174a0*/  STL [R1+0xa3c], RZ ;  /* 0x000a3cff01007387 */ /* 0x000fe80000100800 */
[----:B------:R-:W-:Y:S04]  /*174b0*/  STL [R1+0xa80], R0 ;  /* 0x000a800001007387 */ /* 0x000fe80000100800 */
[----:B------:R-:W-:Y:S04]  /*174c0*/  STL [R1+0xa4c], RZ ;  /* 0x000a4cff01007387 */ /* 0x000fe80000100800 */
[----:B------:R0:W-:Y:S04]  /*174d0*/  STL [R1+0xa84], R5 ;  /* 0x000a840501007387 */ /* 0x0001e80000100800 */
[----:B------:R1:W-:Y:S04]  /*174e0*/  STL [R1+0xa88], R4 ;  /* 0x000a880401007387 */ /* 0x0003e80000100800 */
[----:B------:R2:W-:Y:S01]  /*174f0*/  STL [R1+0xa7c], R3 ;  /* 0x000a7c0301007387 */ /* 0x0005e20000100800 */
[----:B0-----:R-:W-:-:S02]  /*17500*/  MOV R5, 0xff800000 ;  /* 0xff80000000057802 */ /* 0x001fc40000000f00 */
[----:B-1----:R-:W-:-:S03]  /*17510*/  MOV R4, 0xff800000 ;  /* 0xff80000000047802 */ /* 0x002fc60000000f00 */
[----:B------:R0:W-:Y:S01]  /*17520*/  STL [R1+0xa60], R5 ;  /* 0x000a600501007387 */ /* 0x0001e20000100800 */
[----:B--2---:R-:W-:-:S03]  /*17530*/  MOV R3, 0xff800000 ;  /* 0xff80000000037802 */ /* 0x004fc60000000f00 */
[----:B------:R1:W-:Y:S04]  /*17540*/  STL [R1+0xa74], R4 ;  /* 0x000a740401007387 */ /* 0x0003e80000100800 */
        /* <DEDUP_REMOVED lines=385> */
[----:B------:R-:W4:Y:S01]  /*18d60*/  LDL R137, [R1+0xa8c] ;  /* 0x000a8c0001897983 */ /* 0x000f220000100800 */
[----:B------:R-:W-:Y:S01]  /*18d70*/  UIADD3.64 UR6, UR54, 0x4, URZ ;  /* 0x0000000436067897 */ /* 0x000fe2000fffe03f */
[C---:B------:R-:W-:Y:S01]  /*18d80*/  LOP3.LUT R20, R141.reuse, 0x10, RZ, 0x3c, !PT ;  /* 0x000000108d147812 */ /* 0x040fe200078e3cff */
[----:B------:R-:W-:Y:S01]  /*18d90*/  UIADD3.64 UR8, UR54, 0x2, URZ ;  /* 0x0000000236087897 */ /* 0x000fe2000fffe03f */
[C---:B------:R-:W-:Y:S01]  /*18da0*/  LOP3.LUT R19, R141.reuse, 0x20, RZ, 0x3c, !PT ;  /* 0x000000208d137812 */ /* 0x040fe200078e3cff */
[----:B------:R-:W-:Y:S01]  /*18db0*/  UIADD3.64 UR6, UR54, 0x400, URZ ;  /* 0x0000040036067897 */ /* 0x000fe2000fffe03f */
[C---:B------:R-:W-:Y:S01]  /*18dc0*/  LOP3.LUT R18, R141.reuse, 0x30, RZ, 0x3c, !PT ;  /* 0x000000308d127812 */ /* 0x040fe200078e3cff */
[----:B------:R-:W-:Y:S01]  /*18dd0*/  UIADD3.64 UR8, UR54, 0x3fe, URZ ;  /* 0x000003fe36087897 */ /* 0x000fe2000fffe03f */
[C---:B------:R-:W-:Y:S01]  /*18de0*/  LOP3.LUT R17, R141.reuse, 0x40, RZ, 0x3c, !PT ;  /* 0x000000408d117812 */ /* 0x040fe200078e3cff */
[----:B------:R-:W-:Y:S01]  /*18df0*/  UIADD3.64 UR6, UR54, 0x404, URZ ;  /* 0x0000040436067897 */ /* 0x000fe2000fffe03f */
[----:B------:R-:W-:-:S02]  /*18e00*/  LOP3.LUT R16, R141, 0x50, RZ, 0x3c, !PT ;  /* 0x000000508d107812 */ /* 0x000fc400078e3cff */
[C---:B------:R-:W-:Y:S02]  /*18e10*/  LOP3.LUT R15, R141.reuse, 0x60, RZ, 0x3c, !PT ;  /* 0x000000608d0f7812 */ /* 0x040fe400078e3cff */
[----:B------:R-:W-:Y:S02]  /*18e20*/  LOP3.LUT R14, R141, 0x70, RZ, 0x3c, !PT ;  /* 0x000000708d0e7812 */ /* 0x000fe400078e3cff */
[C---:B0-----:R-:W-:Y:S02]  /*18e30*/  LOP3.LUT R5, R140.reuse, 0x20, RZ, 0x3c, !PT ;  /* 0x000000208c057812 */ /* 0x041fe400078e3cff */
[C---:B-1----:R-:W-:Y:S02]  /*18e40*/  LOP3.LUT R4, R140.reuse, 0x40, RZ, 0x3c, !PT ;  /* 0x000000408c047812 */ /* 0x042fe400078e3cff */
[----:B--2---:R-:W-:Y:S01]  /*18e50*/  LOP3.LUT R3, R140, 0x60, RZ, 0x3c, !PT ;  /* 0x000000608c037812 */ /* 0x004fe200078e3cff */
[----:B------:R-:W-:Y:S02]  /*18e60*/  UIADD3.64 UR8, UR54, 0x402, URZ ;  /* 0x0000040236087897 */ /* 0x000fe4000fffe03f */
[----:B------:R-:W-:-:S02]  /*18e70*/  UIADD3.64 UR6, UR54, 0x800, URZ ;  /* 0x0000080036067897 */ /* 0x000fc4000fffe03f */
[----:B------:R-:W-:Y:S02]  /*18e80*/  UIADD3.64 UR8, UR54, 0x7fe, URZ ;  /* 0x000007fe36087897 */ /* 0x000fe4000fffe03f */
[----:B------:R-:W-:Y:S01]  /*18e90*/  UIADD3.64 UR6, UR54, 0xc00, URZ ;  /* 0x00000c0036067897 */ /* 0x000fe2000fffe03f */
[----:B------:R-:W-:Y:S01]  /*18ea0*/  MOV R2, RZ ;  /* 0x000000ff00027202 */ /* 0x000fe20000000f00 */
[----:B------:R-:W-:Y:S01]  /*18eb0*/  UIADD3.64 UR8, UR54, 0xbfe, URZ ;  /* 0x00000bfe36087897 */ /* 0x000fe2000fffe03f */
[----:B------:R-:W-:Y:S01]  /*18ec0*/  MOV R0, RZ ;  /* 0x000000ff00007202 */ /* 0x000fe20000000f00 */
[----:B------:R-:W-:Y:S01]  /*18ed0*/  UIADD3.64 UR6, UR54, 0xc04, URZ ;  /* 0x00000c0436067897 */ /* 0x000fe2000fffe03f */
        /* <DEDUP_REMOVED lines=19> */
[----:B------:R-:W-:Y:S01]  /*19010*/  CS2R R62, SRZ ;  /* 0x00000000003e7805 */ /* 0x000fe2000001ff00 */
[----:B------:R-:W-:Y:S01]  /*19020*/  UIADD3.64 UR8, UR54, 0xc02, URZ ;  /* 0x00000c0236087897 */ /* 0x000fe2000fffe03f */
[----:B------:R-:W-:Y:S01]  /*19030*/  CS2R R64, SRZ ;  /* 0x0000000000407805 */ /* 0x000fe2000001ff00 */
[----:B------:R-:W-:Y:S01]  /*19040*/  UIADD3.64 UR6, UR54, 0x1400, URZ ;  /* 0x0000140036067897 */ /* 0x000fe2000fffe03f */
        /* <DEDUP_REMOVED lines=41> */
[C---:B------:R-:W-:Y:S01]  /*192e0*/  LOP3.LUT R10, R7.reuse, 0x88, RZ, 0xfc, !PT ;  /* 0x00000088070a7812 */ /* 0x040fe200078efcff */
[----:B------:R-:W-:Y:S01]  /*192f0*/  UIADD3.64 UR8, UR54, 0x13fe, URZ ;  /* 0x000013fe36087897 */ /* 0x000fe2000fffe03f */
[C---:B------:R-:W-:Y:S01]  /*19300*/  LOP3.LUT R9, R7.reuse, 0x80, RZ, 0xfc, !PT ;  /* 0x0000008007097812 */ /* 0x040fe200078efcff */
[----:B------:R-:W-:Y:S01]  /*19310*/  UIADD3.64 UR6, UR54, 0x1404, URZ ;  /* 0x0000140436067897 */ /* 0x000fe2000fffe03f */
[----:B------:R-:W-:Y:S01]  /*19320*/  LOP3.LUT R8, R7, 0x8, RZ, 0xfc, !PT ;  /* 0x0000000807087812 */ /* 0x000fe200078efcff */
[----:B------:R-:W-:-:S02]  /*19330*/  UIADD3.64 UR8, UR54, 0x1402, URZ ;  /* 0x0000140236087897 */ /* 0x000fc4000fffe03f */
[----:B------:R-:W-:Y:S02]  /*19340*/  UIADD3.64 UR6, UR54, 0x1bfe, URZ ;  /* 0x00001bfe36067897 */ /* 0x000fe4000fffe03f */
[----:B------:R-:W-:Y:S02]  /*19350*/  UIADD3.64 UR10, UR54, 0x802, URZ ;  /* 0x00000802360a7897 */ /* 0x000fe4000fffe03f */
[----:B------:R-:W-:Y:S02]  /*19360*/  UIADD3.64 UR14, UR54, 0x804, URZ ;  /* 0x00000804360e7897 */ /* 0x000fe4000fffe03f */
[----:B------:R-:W-:Y:S02]  /*19370*/  UIADD3.64 UR18, UR54, 0xffe, URZ ;  /* 0x00000ffe36127897 */ /* 0x000fe4000fffe03f */
[----:B------:R-:W-:Y:S02]  /*19380*/  UIADD3.64 UR22, UR54, 0x1000, URZ ;  /* 0x0000100036167897 */ /* 0x000fe4000fffe03f */
[----:B------:R-:W-:-:S02]  /*19390*/  UIADD3.64 UR26, UR54, 0x1002, URZ ;  /* 0x00001002361a7897 */ /* 0x000fc4000fffe03f */
[----:B------:R-:W-:Y:S01]  /*193a0*/  UIADD3.64 UR30, UR54, 0x1004, URZ ;  /* 0x00001004361e7897 */ /* 0x000fe2000fffe03f */
[----:B------:R-:W-:Y:S01]  /*193b0*/  UMOV UR35, 0x40000040 ;  /* 0x4000004000237882 */ /* 0x000fe20000000000 */
[----:B------:R-:W-:Y:S02]  /*193c0*/  UIADD3.64 UR38, UR54, 0x17fe, URZ ;  /* 0x000017fe36267897 */ /* 0x000fe4000fffe03f */
[----:B------:R-:W-:Y:S02]  /*193d0*/  UIADD3.64 UR42, UR54, 0x1800, URZ ;  /* 0x00001800362a7897 */ /* 0x000fe4000fffe03f */
[----:B------:R-:W-:Y:S02]  /*193e0*/  UIADD3.64 UR46, UR54, 0x1802, URZ ;  /* 0x00001802362e7897 */ /* 0x000fe4000fffe03f */
[----:B------:R-:W-:Y:S02]  /*193f0*/  UIADD3.64 UR50, UR54, 0x1804, URZ ;  /* 0x0000180436327897 */ /* 0x000fe4000fffe03f */
[----:B------:R-:W-:-:S02]  /*19400*/  UIADD3.64 UR12, UR54, 0x1c00, URZ ;  /* 0x00001c00360c7897 */ /* 0x000fc4000fffe03f */
[----:B------:R-:W-:Y:S02]  /*19410*/  UIADD3.64 UR8, UR54, 0x1c02, URZ ;  /* 0x00001c0236087897 */ /* 0x000fe4000fffe03f */
[----:B------:R-:W-:Y:S01]  /*19420*/  UIADD3.64 UR6, UR54, 0x1c04, URZ ;  /* 0x00001c0436067897 */ /* 0x000fe2000fffe03f */
[C---:B----4-:R-:W-:Y:S02]  /*19430*/  IADD3 R21, R137.reuse, R141, RZ ;  /* 0x0000008d89157210 */ /* 0x050fe40007ffe0ff */
[C---:B------:R-:W-:Y:S02]  /*19440*/  IADD3 R20, R137.reuse, R20, RZ ;  /* 0x0000001489147210 */ /* 0x040fe40007ffe0ff */
[C---:B------:R-:W-:Y:S02]  /*19450*/  IADD3 R19, R137.reuse, R19, RZ ;  /* 0x0000001389137210 */ /* 0x040fe40007ffe0ff */
[C---:B------:R-:W-:Y:S02]  /*19460*/  IADD3 R18, R137.reuse, R18, RZ ;  /* 0x0000001289127210 */ /* 0x040fe40007ffe0ff */
[----:B------:R-:W-:-:S02]  /*19470*/  IADD3 R17, R137, R17, RZ ;  /* 0x0000001189117210 */ /* 0x000fc40007ffe0ff */
[C---:B------:R-:W-:Y:S02]  /*19480*/  IADD3 R16, R137.reuse, R16, RZ ;  /* 0x0000001089107210 */ /* 0x040fe40007ffe0ff */
[C---:B------:R-:W-:Y:S02]  /*19490*/  IADD3 R15, R137.reuse, R15, RZ ;  /* 0x0000000f890f7210 */ /* 0x040fe40007ffe0ff */
[C---:B------:R-:W-:Y:S02]  /*194a0*/  IADD3 R14, R137.reuse, R14, RZ ;  /* 0x0000000e890e7210 */ /* 0x040fe40007ffe0ff */
[C---:B------:R-:W-:Y:S02]  /*194b0*/  IADD3 R6, R137.reuse, R140, RZ ;  /* 0x0000008c89067210 */ /* 0x040fe40007ffe0ff */
[----:B------:R-:W-:Y:S02]  /*194c0*/  CS2R R140, SRZ ;  /* 0x00000000008c7805 */ /* 0x000fe4000001ff00 */
[----:B------:R-:W-:-:S02]  /*194d0*/  IADD3 R5, R137, R5, RZ ;  /* 0x0000000589057210 */ /* 0x000fc40007ffe0ff */
[C---:B------:R-:W-:Y:S02]  /*194e0*/  IADD3 R4, R137.reuse, R4, RZ ;  /* 0x0000000489047210 */ /* 0x040fe40007ffe0ff */
[----:B------:R-:W-:Y:S02]  /*194f0*/  IADD3 R3, R137, R3, RZ ;  /* 0x0000000389037210 */ /* 0x000fe40007ffe0ff */
[----:B---3--:R-:W-:-:S07]  /*19500*/  CS2R R136, SRZ ;  /* 0x0000000000887805 */ /* 0x008fce000001ff00 */
.L_x_1:
[----:B0-----:R-:W2:Y:S04]  /*19510*/  LDL.64 R10, [R1+0x1a78] ;  /* 0x001a7800010a7983 */ /* 0x001ea80000100a00 */
[----:B------:R-:W3:Y:S04]  /*19520*/  LDL.64 R8, [R1+0x1a70] ;  /* 0x001a700001087983 */ /* 0x000ee80000100a00 */
[----:B------:R-:W4:Y:S04]  /*19530*/  LDL.64 R22, [R1+0x1a68] ;  /* 0x001a680001167983 */ /* 0x000f280000100a00 */
[----:B------:R-:W4:Y:S04]  /*19540*/  LDL.64 R12, [R1+0x1848] ;  /* 0x00184800010c7983 */ /* 0x000f280000100a00 */
[----:B------:R-:W4:Y:S04]  /*19550*/  LDL.64 R162, [R1+0x1a60] ;  /* 0x001a600001a27983 */ /* 0x000f280000100a00 */
[----:B------:R-:W4:Y:S04]  /*19560*/  LDL.64 R160, [R1+0x1840] ;  /* 0x0018400001a07983 */ /* 0x000f280000100a00 */
[----:B------:R-:W4:Y:S04]  /*19570*/  LDL.64 R158, [R1+0x1a58] ;  /* 0x001a5800019e7983 */ /* 0x000f280000100a00 */
[----:B------:R-:W4:Y:S04]  /*19580*/  LDL.64 R156, [R1+0x1838] ;  /* 0x00183800019c7983 */ /* 0x000f280000100a00 */
[----:B------:R-:W4:Y:S04]  /*19590*/  LDL.64 R154, [R1+0x1a50] ;  /* 0x001a5000019a7983 */ /* 0x000f280000100a00 */
[----:B------:R-:W4:Y:S04]  /*195a0*/  LDL.64 R152, [R1+0x1830] ;  /* 0x0018300001987983 */ /* 0x000f280000100a00 */
[----:B-----5:R-:W-:Y:S04]  /*195b0*/  STL [R1+0x29c8], R20 ;  /* 0x0029c81401007387 */ /* 0x020fe80000100800 */
[----:B------:R-:W-:Y:S04]  /*195c0*/  STL [R1+0x29c4], R19 ;  /* 0x0029c41301007387 */ /* 0x000fe80000100800 */
        /* <DEDUP_REMOVED lines=11> */
[----:B------:R-:W-:Y:S04]  /*19680*/  STL.64 [R1+0x1ca8], R150 ;  /* 0x001ca89601007387 */ /* 0x000fe80000100a00 */
[----:B------:R-:W-:Y:S04]  /*19690*/  STL.64 [R1+0x1ca0], R148 ;  /* 0x001ca09401007387 */ /* 0x000fe80000100a00 */
[----:B------:R-:W-:Y:S04]  /*196a0*/  STL.64 [R1+0x1c98], R146 ;  /* 0x001c989201007387 */ /* 0x000fe80000100a00 */
[----:B------:R-:W-:Y:S04]  /*196b0*/  STL.64 [R1+0x1c90], R144 ;  /* 0x001c909001007387 */ /* 0x000fe80000100a00 */
[----:B------:R-:W-:Y:S04]  /*196c0*/  STL.64 [R1+0x1c88], R142 ;  /* 0x001c888e01007387 */ /* 0x000fe80000100a00 */
[----:B------:R-:W-:Y:S04]  /*196d0*/  STL.64 [R1+0x1c80], R140 ;  /* 0x001c808c01007387 */ /* 0x000fe80000100a00 */
[----:B------:R0:W-:Y:S04]  /*196e0*/  STL.64 [R1+0x1c78], R138 ;  /* 0x001c788a01007387 */ /* 0x0001e80000100a00 */
[----:B------:R-:W-:Y:S04]  /*196f0*/  STL.64 [R1+0x1c70], R136 ;  /* 0x001c708801007387 */ /* 0x000fe80000100a00 */
        /* <DEDUP_REMOVED lines=11> */
[----:B------:R1:W-:Y:S04]  /*197b0*/  STL.64 [R1+0x1c10], R112 ;  /* 0x001c107001007387 */ /* 0x0003e80000100a00 */
[----:B------:R1:W-:Y:S04]  /*197c0*/  STL.64 [R1+0x1c08], R110 ;  /* 0x001c086e01007387 */ /* 0x0003e80000100a00 */
        /* <DEDUP_REMOVED lines=30> */
[----:B------:R-:W-:Y:S01]  /*199b0*/  STL.64 [R1+0x1b10], R48 ;  /* 0x001b103001007387 */ /* 0x000fe20000100a00 */
[----:B--2---:R-:W-:-:S03]  /*199c0*/  IMAD.WIDE R10, R2, 0x2, R10 ;  /* 0x00000002020a7825 */ /* 0x004fc600078e020a */
[----:B------:R-:W-:Y:S04]  /*199d0*/  STL.64 [R1+0x1b08], R46 ;  /* 0x001b082e01007387 */ /* 0x000fe80000100a00 */
[----:B0-----:R0:W2:Y:S04]  /*199e0*/  LDG.E.U16 R139, desc[UR4][R10.64] ;  /* 0x000000040a8b7981 */ /* 0x0010a8000c1e1500 */
[----:B------:R-:W-:Y:S04]  /*199f0*/  STL.64 [R1+0x1b00], R44 ;  /* 0x001b002c01007387 */ /* 0x000fe80000100a00 */
[----:B------:R-:W-:Y:S04]  /*19a00*/  STL.64 [R1+0x1af8], R42 ;  /* 0x001af82a01007387 */ /* 0x000fe80000100a00 */
[----:B------:R-:W-:Y:S04]  /*19a10*/  STL.64 [R1+0x1af0], R40 ;  /* 0x001af02801007387 */ /* 0x000fe80000100a00 */
[----:B------:R-:W-:Y:S04]  /*19a20*/  STL.64 [R1+0x1ae8], R38 ;  /* 0x001ae82601007387 */ /* 0x000fe80000100a00 */
[----:B------:R-:W-:Y:S04]  /*19a30*/  STL.64 [R1+0x1ae0], R36 ;  /* 0x001ae02401007387 */ /* 0x000fe80000100a00 */
[----:B------:R-:W-:Y:S01]  /*19a40*/  STL.64 [R1+0x1ad8], R34 ;  /* 0x001ad82201007387 */ /* 0x000fe20000100a00 */
[----:B---3--:R-:W-:-:S03]  /*19a50*/  IMAD.WIDE R8, R2, 0x2, R8 ;  /* 0x0000000202087825 */ /* 0x008fc600078e0208 */
[----:B------:R3:W-:Y:S04]  /*19a60*/  STL.64 [R1+0x1ad0], R32 ;  /* 0x001ad02001007387 */ /* 0x0007e80000100a00 */
[----:B------:R-:W-:Y:S01]  /*19a70*/  STL.64 [R1+0x1ac8], R30 ;  /* 0x001ac81e01007387 */ /* 0x000fe20000100a00 */
[----:B----4-:R-:W-:-:S03]  /*19a80*/  IMAD.WIDE R22, R2, 0x2, R22 ;  /* 0x0000000202167825 */ /* 0x010fc600078e0216 */
[----:B------:R-:W-:Y:S01]  /*19a90*/  STL.64 [R1+0x1ac0], R28 ;  /* 0x001ac01c01007387 */ /* 0x000fe20000100a00 */
[----:B------:R-:W-:-:S03]  /*19aa0*/  IMAD.WIDE R12, R2, 0x2, R12 ;  /* 0x00000002020c7825 */ /* 0x000fc600078e020c */
[----:B------:R4:W-:Y:S04]  /*19ab0*/  STL.64 [R1+0x1ab8], R26 ;  /* 0x001ab81a01007387 */ /* 0x0009e80000100a00 */
[----:B------:R4:W-:Y:S04]  /*19ac0*/  STL.64 [R1+0x1ab0], R24 ;  /* 0x001ab01801007387 */ /* 0x0009e80000100a00 */
[----:B------:R-:W3:Y:S01]  /*19ad0*/  LDL.64 R4, [R1+0x1a48] ;  /* 0x001a480001047983 */ /* 0x000ee20000100a00 */
[----:B0-----:R-:W-:-:S03]  /*19ae0*/  IMAD.WIDE R10, R2, 0x2, R162 ;  /* 0x00000002020a7825 */ /* 0x001fc600078e02a2 */
[----:B------:R0:W4:Y:S04]  /*19af0*/  LDG.E.U16 R138, desc[UR4][R8.64] ;  /* 0x00000004088a7981 */ /* 0x000128000c1e1500 */
[----:B-1----:R-:W4:Y:S04]  /*19b00*/  LDG.E.U16 R112, desc[UR4][R22.64] ;  /* 0x0000000416707981 */ /* 0x002f28000c1e1500 */
[----:B------:R1:W4:Y:S01]  /*19b10*/  LDG.E.U16 R111, desc[UR4][R12.64] ;  /* 0x000000040c6f7981 */ /* 0x000322000c1e1500 */
[----:B0-----:R-:W-:-:S03]  /*19b20*/  IMAD.WIDE R8, R2, 0x2, R160 ;  /* 0x0000000202087825 */ /* 0x001fc600078e02a0 */
[----:B------:R0:W4:Y:S04]  /*19b30*/  LDG.E.U16 R96, desc[UR4][R10.64] ;  /* 0x000000040a607981 */ /* 0x000128000c1e1500 */
[----:B------:R0:W4:Y:S01]  /*19b40*/  LDG.E.U16 R95, desc[UR4][R8.64] ;  /* 0x00000004085f7981 */ /* 0x000122000c1e1500 */
[----:B-1----:R-:W-:-:S03]  /*19b50*/  IMAD.WIDE R12, R2, 0x2, R158 ;  /* 0x00000002020c7825 */ /* 0x002fc600078e029e */
[----:B--2---:R-:W-:Y:S01]  /*19b60*/  STL [R1+0x29cc], R139 ;  /* 0x0029cc8b01007387 */ /* 0x004fe20000100800 */
[C---:B0-----:R-:W-:Y:S01]  /*19b70*/  IMAD.WIDE R10, R2.reuse, 0x2, R156 ;  /* 0x00000002020a7825 */ /* 0x041fe200078e029c */
[----:B------:R-:W0:Y:S02]  /*19b80*/  LDC R158, c[0x0][0x250] ;  /* 0x00009400ff9e7b82 */ /* 0x000e240000000800 */
[----:B------:R3:W2:Y:S01]  /*19b90*/  LDG.E.U16 R80, desc[UR4][R12.64] ;  /* 0x000000040c507981 */ /* 0x0006a2000c1e1500 */
[----:B------:R-:W-:-:S03]  /*19ba0*/  IMAD.WIDE R8, R2, 0x2, R154 ;  /* 0x0000000202087825 */ /* 0x000fc600078e029a */
[----:B------:R-:W2:Y:S01]  /*19bb0*/  LDG.E.U16 R79, desc[UR4][R10.64] ;  /* 0x000000040a4f7981 */ /* 0x000ea2000c1e1500 */
[C---:B------:R-:W-:Y:S01]  /*19bc0*/  IMAD.WIDE R22, R2.reuse, 0x2, R152 ;  /* 0x0000000202167825 */ /* 0x040fe200078e0298 */
[----:B------:R-:W1:Y:S02]  /*19bd0*/  LDC R156, c[0x0][0x250] ;  /* 0x00009400ff9c7b82 */ /* 0x000e640000000800 */
[----:B------:R-:W2:Y:S04]  /*19be0*/  LDL.64 R16, [R1+0x1828] ;  /* 0x0018280001107983 */ /* 0x000ea80000100a00 */
[----:B------:R2:W2:Y:S02]  /*19bf0*/  LDG.E.U16 R64, desc[UR4][R8.64] ;  /* 0x0000000408407981 */ /* 0x0004a4000c1e1500 */
[----:B------:R-:W0:Y:S02]  /*19c00*/  LDC R157, c[0x0][0x258] ;  /* 0x00009600ff9d7b82 */ /* 0x000e240000000800 */
[----:B------:R-:W2:Y:S01]  /*19c10*/  LDG.E.U16 R63, desc[UR4][R22.64] ;  /* 0x00000004163f7981 */ /* 0x000ea2000c1e1500 */
[----:B------:R-:W1:Y:S05]  /*19c20*/  S2R R160, SR_TID.X ;  /* 0x0000000000a07919 */ /* 0x000e6a0000002100 */
[----:B------:R-:W0:Y:S01]  /*19c30*/  LDC R159, c[0x0][0x258] ;  /* 0x00009600ff9f7b82 */ /* 0x000e220000000800 */
[C---:B---3--:R-:W-:Y:S01]  /*19c40*/  IMAD.WIDE R12, R2.reuse, 0x2, R4 ;  /* 0x00000002020c7825 */ /* 0x048fe200078e0204 */
[----:B----4-:R-:W-:Y:S04]  /*19c50*/  STL [R1+0x29d0], R138 ;  /* 0x0029d08a01007387 */ /* 0x010fe80000100800 */
[----:B------:R-:W3:Y:S04]  /*19c60*/  LDL.64 R32, [R1+0x1a40] ;  /* 0x001a400001207983 */ /* 0x000ee80000100a00 */
[----:B------:R-:W-:Y:S04]  /*19c70*/  STL [R1+0x29d4], R112 ;  /* 0x0029d47001007387 */ /* 0x000fe80000100800 */
[----:B------:R-:W4:Y:S04]  /*19c80*/  LDG.E.U16 R48, desc[UR4][R12.64] ;  /* 0x000000040c307981 */ /* 0x000f28000c1e1500 */
[----:B------:R-:W-:Y:S04]  /*19c90*/  STL [R1+0x29d8], R111 ;  /* 0x0029d86f01007387 */ /* 0x000fe80000100800 */
[----:B------:R-:W4:Y:S04]  /*19ca0*/  LDL.64 R26, [R1+0x1820] ;  /* 0x00182000011a7983 */ /* 0x000f280000100a00 */
[----:B------:R-:W4:Y:S04]  /*19cb0*/  LDL.64 R6, [R1+0x1a38] ;  /* 0x001a380001067983 */ /* 0x000f280000100a00 */
[----:B------:R-:W4:Y:S04]  /*19cc0*/  LDL.64 R30, [R1+0x1818] ;  /* 0x00181800011e7983 */ /* 0x000f280000100a00 */
[----:B------:R-:W-:Y:S04]  /*19cd0*/  STL [R1+0x29dc], R96 ;  /* 0x0029dc6001007387 */ /* 0x000fe80000100800 */
[----:B------:R-:W-:Y:S04]  /*19ce0*/  STL [R1+0x29e0], R95 ;  /* 0x0029e05f01007387 */ /* 0x000fe80000100800 */
[----:B------:R-:W4:Y:S04]  /*19cf0*/  LDL.64 R24, [R1+0x1a30] ;  /* 0x001a300001187983 */ /* 0x000f280000100a00 */
[----:B--2---:R-:W-:Y:S04]  /*19d00*/  STL [R1+0x29e4], R80 ;  /* 0x0029e45001007387 */ /* 0x004fe80000100800 */
[----:B------:R-:W2:Y:S04]  /*19d10*/  LDL.64 R4, [R1+0x1a28] ;  /* 0x001a280001047983 */ /* 0x000ea80000100a00 */
[----:B------:R-:W2:Y:S04]  /*19d20*/  LDL.64 R18, [R1+0x1810] ;  /* 0x0018100001127983 */ /* 0x000ea80000100a00 */
[----:B------:R-:W2:Y:S01]  /*19d30*/  LDL.64 R14, [R1+0x1808] ;  /* 0x00180800010e7983 */ /* 0x000ea20000100a00 */
[----:B------:R-:W-:-:S03]  /*19d40*/  IMAD.WIDE R8, R2, 0x2, R16 ;  /* 0x0000000202087825 */ /* 0x000fc600078e0210 */
[----:B------:R-:W2:Y:S04]  /*19d50*/  LDL.64 R28, [R1+0x1a20] ;  /* 0x001a2000011c7983 */ /* 0x000ea80000100a00 */
[----:B------:R1:W-:Y:S04]  /*19d60*/  STL [R1+0x29e8], R79 ;  /* 0x0029e84f01007387 */ /* 0x0003e80000100800 */
[----:B------:R0:W-:Y:S04]  /*19d70*/  STL [R1+0x29ec], R64 ;  /* 0x0029ec4001007387 */ /* 0x0001e80000100800 */
[----:B------:R-:W2:Y:S04]  /*19d80*/  LDL.64 R34, [R1+0x1800] ;  /* 0x0018000001227983 */ /* 0x000ea80000100a00 */
[----:B------:R-:W2:Y:S04]  /*19d90*/  LDL.64 R16, [R1+0x1a18] ;  /* 0x001a180001107983 */ /* 0x000ea80000100a00 */
[----:B------:R-:W-:Y:S04]  /*19da0*/  STL [R1+0x29f0], R63 ;  /* 0x0029f03f01007387 */ /* 0x000fe80000100800 */
[----:B------:R1:W2:Y:S01]  /*19db0*/  LDG.E.U16 R47, desc[UR4][R8.64] ;  /* 0x00000004082f7981 */ /* 0x0002a2000c1e1500 */
[----:B---3--:R-:W-:-:S05]  /*19dc0*/  IMAD.WIDE R22, R2, 0x2, R32 ;  /* 0x0000000202167825 */ /* 0x008fca00078e0220 */
[----:B------:R-:W3:Y:S04]  /*19dd0*/  LDG.E.U16 R32, desc[UR4][R22.64] ;  /* 0x0000000416207981 */ /* 0x000ee8000c1e1500 */
[----:B----4-:R4:W-:Y:S04]  /*19de0*/  STL [R1+0x29f4], R48 ;  /* 0x0029f43001007387 */ /* 0x0109e80000100800 */
[----:B------:R-:W3:Y:S01]  /*19df0*/  LDL.64 R38, [R1+0x17f8] ;  /* 0x0017f80001267983 */ /* 0x000ee20000100a00 */
[----:B------:R-:W-:-:S03]  /*19e00*/  IMAD.WIDE R12, R2, 0x2, R26 ;  /* 0x00000002020c7825 */ /* 0x000fc600078e021a */
[----:B------:R-:W3:Y:S04]  /*19e10*/  LDL.64 R36, [R1+0x1a08] ;  /* 0x001a080001247983 */ /* 0x000ee80000100a00 */
[----:B------:R-:W3:Y:S01]  /*19e20*/  LDL.64 R26, [R1+0x1a10] ;  /* 0x001a1000011a7983 */ /* 0x000ee20000100a00 */
[----:B------:R-:W-:-:S03]  /*19e30*/  IMAD.WIDE R10, R2, 0x2, R6 ;  /* 0x00000002020a7825 */ /* 0x000fc600078e0206 */
[----:B------:R-:W3:Y:S01]  /*19e40*/  LDL.64 R6, [R1+0x17f0] ;  /* 0x0017f00001067983 */ /* 0x000ee20000100a00 */
[----:B-1----:R-:W-:-:S03]  /*19e50*/  IMAD.WIDE R8, R2, 0x2, R30 ;  /* 0x0000000202087825 */ /* 0x002fc600078e021e */
[----:B------:R1:W3:Y:S04]  /*19e60*/  LDG.E.U16 R31, desc[UR4][R12.64] ;  /* 0x000000040c1f7981 */ /* 0x0002e8000c1e1500 */
[----:B------:R2:W3:Y:S04]  /*19e70*/  LDG.E.U16 R79, desc[UR4][R8.64] ;  /* 0x00000004084f7981 */ /* 0x0004e8000c1e1500 */
[----:B0-----:R0:W3:Y:S01]  /*19e80*/  LDG.E.U16 R64, desc[UR4][R10.64] ;  /* 0x000000040a407981 */ /* 0x0010e2000c1e1500 */
[----:B-1----:R-:W-:-:S03]  /*19e90*/  IMAD.WIDE R12, R2, 0x2, R24 ;  /* 0x00000002020c7825 */ /* 0x002fc600078e0218 */
[----:B------:R-:W3:Y:S04]  /*19ea0*/  LDL.64 R24, [R1+0x17e8] ;  /* 0x0017e80001187983 */ /* 0x000ee80000100a00 */
[----:B------:R1:W3:Y:S04]  /*19eb0*/  LDG.E.U16 R137, desc[UR4][R12.64] ;  /* 0x000000040c897981 */ /* 0x0002e8000c1e1500 */
[----:B------:R-:W3:Y:S04]  /*19ec0*/  LDL.64 R40, [R1+0x19e8] ;  /* 0x0019e80001287983 */ /* 0x000ee80000100a00 */
[----:B----4-:R-:W4:Y:S04]  /*19ed0*/  LDL.64 R48, [R1+0x1990] ;  /* 0x0019900001307983 */ /* 0x010f280000100a00 */
        /* <DEDUP_REMOVED lines=15> */
[----:B------:R-:W4:Y:S01]  /*19fd0*/  LDL.64 R148, [R1+0x1508] ;  /* 0x0015080001947983 */ /* 0x000f220000100a00 */
[----:B------:R-:W-:-:S03]  /*19fe0*/  LOP3.LUT R0, R160, 0xff, RZ, 0xc0, !PT ;  /* 0x000000ffa0007812 */ /* 0x000fc600078ec0ff */
        /* <DEDUP_REMOVED lines=11> */
[----:B--2---:R-:W-:-:S03]  /*1a0a0*/  IMAD.WIDE R8, R2, 0x2, R4 ;  /* 0x0000000202087825 */ /* 0x004fc600078e0204 */
[----:B------:R-:W2:Y:S01]  /*1a0b0*/  LDL.64 R4, [R1+0x17e0] ;  /* 0x0017e00001047983 */ /* 0x000ea20000100a00 */
[----:B0-----:R-:W-:-:S03]  /*1a0c0*/  IMAD.WIDE R10, R2, 0x2, R18 ;  /* 0x00000002020a7825 */ /* 0x001fc600078e0212 */
[----:B------:R-:W4:Y:S01]  /*1a0d0*/  LDL.64 R18, [R1+0x1a00] ;  /* 0x001a000001127983 */ /* 0x000f220000100a00 */
[----:B------:R-:W-:-:S03]  /*1a0e0*/  IMAD.WIDE R22, R2, 0x2, R14 ;  /* 0x0000000202167825 */ /* 0x000fc600078e020e */
[----:B------:R-:W4:Y:S01]  /*1a0f0*/  LDL.64 R14, [R1+0x19f8] ;  /* 0x0019f800010e7983 */ /* 0x000f220000100a00 */
[----:B-1----:R-:W-:-:S03]  /*1a100*/  IMAD.WIDE R12, R2, 0x2, R28 ;  /* 0x00000002020c7825 */ /* 0x002fc600078e021c */
[----:B------:R-:W4:Y:S04]  /*1a110*/  LDL.64 R28, [R1+0x17d8] ;  /* 0x0017d800011c7983 */ /* 0x000f280000100a00 */
[----:B------:R0:W4:Y:S04]  /*1a120*/  LDG.E.U16 R110, desc[UR4][R8.64] ;  /* 0x00000004086e7981 */ /* 0x000128000c1e1500 */
[----:B------:R1:W4:Y:S04]  /*1a130*/  LDG.E.U16 R109, desc[UR4][R22.64] ;  /* 0x00000004166d7981 */ /* 0x000328000c1e1500 */
[----:B------:R3:W4:Y:S01]  /*1a140*/  LDG.E.U16 R94, desc[UR4][R12.64] ;  /* 0x000000040c5e7981 */ /* 0x000722000c1e1500 */
[----:B0-----:R-:W-:-:S03]  /*1a150*/  IMAD.WIDE R8, R2, 0x2, R34 ;  /* 0x0000000202087825 */ /* 0x001fc600078e0222 */
[----:B------:R-:W4:Y:S01]  /*1a160*/  LDL.64 R34, [R1+0x19f0] ;  /* 0x0019f00001227983 */ /* 0x000f220000100a00 */
[----:B-1----:R-:W-:-:S03]  /*1a170*/  IMAD.WIDE R22, R2, 0x2, R16 ;  /* 0x0000000202167825 */ /* 0x002fc600078e0210 */
[----:B------:R-:W4:Y:S04]  /*1a180*/  LDL.64 R16, [R1+0x17d0] ;  /* 0x0017d00001107983 */ /* 0x000f280000100a00 */
[----:B------:R0:W4:Y:S04]  /*1a190*/  LDG.E.U16 R136, desc[UR4][R10.64] ;  /* 0x000000040a887981 */ /* 0x000128000c1e1500 */
[----:B------:R1:W4:Y:S04]  /*1a1a0*/  LDG.E.U16 R93, desc[UR4][R8.64] ;  /* 0x00000004085d7981 */ /* 0x000328000c1e1500 */
[----:B------:R-:W4:Y:S01]  /*1a1b0*/  LDG.E.U16 R78, desc[UR4][R22.64] ;  /* 0x00000004164e7981 */ /* 0x000f22000c1e1500 */
[----:B---3--:R-:W-:-:S03]  /*1a1c0*/  IMAD.WIDE R12, R2, 0x2, R38 ;  /* 0x00000002020c7825 */ /* 0x008fc600078e0226 */
[----:B------:R-:W3:Y:S04]  /*1a1d0*/  LDL.64 R38, [R1+0x19c8] ;  /* 0x0019c80001267983 */ /* 0x000ee80000100a00 */
[----:B------:R1:W3:Y:S01]  /*1a1e0*/  LDG.E.U16 R77, desc[UR4][R12.64] ;  /* 0x000000040c4d7981 */ /* 0x0002e2000c1e1500 */
[----:B0-----:R-:W-:-:S03]  /*1a1f0*/  IMAD.WIDE R10, R2, 0x2, R26 ;  /* 0x00000002020a7825 */ /* 0x001fc600078e021a */
[----:B------:R-:W3:Y:S01]  /*1a200*/  LDL.64 R26, [R1+0x17c8] ;  /* 0x0017c800011a7983 */ /* 0x000ee20000100a00 */
[----:B-1----:R-:W-:-:S03]  /*1a210*/  IMAD.WIDE R8, R2, 0x2, R6 ;  /* 0x0000000202087825 */ /* 0x002fc600078e0206 */
[----:B------:R-:W3:Y:S01]  /*1a220*/  LDL.64 R6, [R1+0x19e0] ;  /* 0x0019e00001067983 */ /* 0x000ee20000100a00 */
[----:B------:R-:W-:-:S03]  /*1a230*/  IMAD.WIDE R12, R2, 0x2, R36 ;  /* 0x00000002020c7825 */ /* 0x000fc600078e0224 */
[----:B------:R-:W3:Y:S04]  /*1a240*/  LDL.64 R36, [R1+0x17c0] ;  /* 0x0017c00001247983 */ /* 0x000ee80000100a00 */
[----:B------:R0:W3:Y:S04]  /*1a250*/  LDG.E.U16 R62, desc[UR4][R10.64] ;  /* 0x000000040a3e7981 */ /* 0x0000e8000c1e1500 */
[----:B------:R4:W3:Y:S04]  /*1a260*/  LDG.E.U16 R61, desc[UR4][R8.64] ;  /* 0x00000004083d7981 */ /* 0x0008e8000c1e1500 */
[----:B------:R1:W3:Y:S01]  /*1a270*/  LDG.E.U16 R46, desc[UR4][R12.64] ;  /* 0x000000040c2e7981 */ /* 0x0002e2000c1e1500 */
[----:B0-----:R-:W-:-:S03]  /*1a280*/  IMAD.WIDE R10, R2, 0x2, R24 ;  /* 0x00000002020a7825 */ /* 0x001fc600078e0218 */
[----:B------:R-:W3:Y:S04]  /*1a290*/  LDL.64 R24, [R1+0x19d8] ;  /* 0x0019d80001187983 */ /* 0x000ee80000100a00 */
[----:B------:R-:W3:Y:S01]  /*1a2a0*/  LDG.E.U16 R45, desc[UR4][R10.64] ;  /* 0x000000040a2d7981 */ /* 0x000ee2000c1e1500 */
[----:B--2---:R-:W-:-:S03]  /*1a2b0*/  IMAD.WIDE R22, R2, 0x2, R4 ;  /* 0x0000000202167825 */ /* 0x004fc600078e0204 */
[----:B------:R-:W2:Y:S01]  /*1a2c0*/  LDL.64 R4, [R1+0x19d0] ;  /* 0x0019d00001047983 */ /* 0x000ea20000100a00 */
[----:B----4-:R-:W-:-:S03]  /*1a2d0*/  IMAD.WIDE R8, R2, 0x2, R18 ;  /* 0x0000000202087825 */ /* 0x010fc600078e0212 */
[----:B------:R-:W4:Y:S01]  /*1a2e0*/  LDL.64 R18, [R1+0x17b8] ;  /* 0x0017b80001127983 */ /* 0x000f220000100a00 */
[----:B-1----:R-:W-:-:S03]  /*1a2f0*/  IMAD.WIDE R12, R2, 0x2, R14 ;  /* 0x00000002020c7825 */ /* 0x002fc600078e020e */
[----:B------:R-:W4:Y:S04]  /*1a300*/  LDL.64 R14, [R1+0x17b0] ;  /* 0x0017b000010e7983 */ /* 0x000f280000100a00 */
[----:B------:R0:W4:Y:S04]  /*1a310*/  LDG.E.U16 R30, desc[UR4][R8.64] ;  /* 0x00000004081e7981 */ /* 0x000128000c1e1500 */
[----:B------:R1:W4:Y:S01]  /*1a320*/  LDG.E.U16 R80, desc[UR4][R12.64] ;  /* 0x000000040c507981 */ /* 0x000322000c1e1500 */
[----:B0-----:R-:W-:-:S03]  /*1a330*/  IMAD.WIDE R8, R2, 0x2, R28 ;  /* 0x0000000202087825 */ /* 0x001fc600078e021c */
[----:B------:R0:W4:Y:S01]  /*1a340*/  LDG.E.U16 R29, desc[UR4][R22.64] ;  /* 0x00000004161d7981 */ /* 0x000122000c1e1500 */
[----:B------:R-:W-:-:S03]  /*1a350*/  IMAD.WIDE R10, R2, 0x2, R40 ;  /* 0x00000002020a7825 */ /* 0x000fc600078e0228 */
[----:B------:R3:W4:Y:S01]  /*1a360*/  LDG.E.U16 R95, desc[UR4][R8.64] ;  /* 0x00000004085f7981 */ /* 0x000722000c1e1500 */
[----:B-1----:R-:W-:-:S03]  /*1a370*/  IMAD.WIDE R12, R2, 0x2, R16 ;  /* 0x00000002020c7825 */ /* 0x002fc600078e0210 */
[----:B------:R-:W4:Y:S01]  /*1a380*/  LDL.64 R16, [R1+0x19c0] ;  /* 0x0019c00001107983 */ /* 0x000f220000100a00 */
[----:B0-----:R-:W-:-:S03]  /*1a390*/  IMAD.WIDE R22, R2, 0x2, R34 ;  /* 0x0000000202167825 */ /* 0x001fc600078e0222 */
[----:B------:R-:W4:Y:S04]  /*1a3a0*/  LDL.64 R34, [R1+0x17a8] ;  /* 0x0017a80001227983 */ /* 0x000f280000100a00 */
[----:B------:R-:W4:Y:S04]  /*1a3b0*/  LDL.64 R40, [R1+0x17a0] ;  /* 0x0017a00001287983 */ /* 0x000f280000100a00 */
[----:B------:R0:W4:Y:S04]  /*1a3c0*/  LDG.E.U16 R134, desc[UR4][R12.64] ;  /* 0x000000040c867981 */ /* 0x000128000c1e1500 */
[----:B------:R1:W4:Y:S04]  /*1a3d0*/  LDG.E.U16 R108, desc[UR4][R10.64] ;  /* 0x000000040a6c7981 */ /* 0x000328000c1e1500 */
[----:B------:R-:W4:Y:S01]  /*1a3e0*/  LDG.E.U16 R135, desc[UR4][R22.64] ;  /* 0x0000000416877981 */ /* 0x000f22000c1e1500 */
[----:B---3--:R-:W-:-:S03]  /*1a3f0*/  IMAD.WIDE R8, R2, 0x2, R26 ;  /* 0x0000000202087825 */ /* 0x008fc600078e021a */
[----:B------:R-:W3:Y:S01]  /*1a400*/  LDL.64 R26, [R1+0x19b8] ;  /* 0x0019b800011a7983 */ /* 0x000ee20000100a00 */
[----:B0-----:R-:W-:-:S03]  /*1a410*/  IMAD.WIDE R12, R2, 0x2, R6 ;  /* 0x00000002020c7825 */ /* 0x001fc600078e0206 */
[----:B------:R0:W3:Y:S01]  /*1a420*/  LDG.E.U16 R107, desc[UR4][R8.64] ;  /* 0x00000004086b7981 */ /* 0x0000e2000c1e1500 */
[----:B-1----:R-:W-:-:S03]  /*1a430*/  IMAD.WIDE R10, R2, 0x2, R36 ;  /* 0x00000002020a7825 */ /* 0x002fc600078e0224 */
[----:B------:R-:W3:Y:S04]  /*1a440*/  LDL.64 R36, [R1+0x19b0] ;  /* 0x0019b00001247983 */ /* 0x000ee80000100a00 */
[----:B------:R-:W3:Y:S04]  /*1a450*/  LDL.64 R6, [R1+0x1798] ;  /* 0x0017980001067983 */ /* 0x000ee80000100a00 */
[----:B------:R2:W3:Y:S04]  /*1a460*/  LDG.E.U16 R92, desc[UR4][R12.64] ;  /* 0x000000040c5c7981 */ /* 0x0004e8000c1e1500 */
[----:B------:R-:W3:Y:S01]  /*1a470*/  LDG.E.U16 R91, desc[UR4][R10.64] ;  /* 0x000000040a5b7981 */ /* 0x000ee2000c1e1500 */
[----:B0-----:R-:W-:-:S03]  /*1a480*/  IMAD.WIDE R8, R2, 0x2, R24 ;  /* 0x0000000202087825 */ /* 0x001fc600078e0218 */
[----:B------:R-:W3:Y:S04]  /*1a490*/  LDL.64 R24, [R1+0x1790] ;  /* 0x0017900001187983 */ /* 0x000ee80000100a00 */
[----:B------:R0:W3:Y:S01]  /*1a4a0*/  LDG.E.U16 R76, desc[UR4][R8.64] ;  /* 0x00000004084c7981 */ /* 0x0000e2000c1e1500 */
[----:B--2---:R-:W-:-:S03]  /*1a4b0*/  IMAD.WIDE R12, R2, 0x2, R4 ;  /* 0x00000002020c7825 */ /* 0x004fc600078e0204 */
[----:B------:R-:W2:Y:S01]  /*1a4c0*/  LDL.64 R4, [R1+0x1788] ;  /* 0x0017880001047983 */ /* 0x000ea20000100a00 */
[----:B----4-:R-:W-:-:S03]  /*1a4d0*/  IMAD.WIDE R22, R2, 0x2, R18 ;  /* 0x0000000202167825 */ /* 0x010fc600078e0212 */
[----:B------:R-:W4:Y:S01]  /*1a4e0*/  LDL.64 R18, [R1+0x19a8] ;  /* 0x0019a80001127983 */ /* 0x000f220000100a00 */
[----:B0-----:R-:W-:-:S03]  /*1a4f0*/  IMAD.WIDE R8, R2, 0x2, R14 ;  /* 0x0000000202087825 */ /* 0x001fc600078e020e */
[----:B------:R-:W4:Y:S04]  /*1a500*/  LDL.64 R14, [R1+0x19a0] ;  /* 0x0019a000010e7983 */ /* 0x000f280000100a00 */
[----:B------:R0:W4:Y:S04]  /*1a510*/  LDG.E.U16 R75, desc[UR4][R22.64] ;  /* 0x00000004164b7981 */ /* 0x000128000c1e1500 */
[----:B------:R1:W4:Y:S04]  /*1a520*/  LDG.E.U16 R60, desc[UR4][R12.64] ;  /* 0x000000040c3c7981 */ /* 0x000328000c1e1500 */
[----:B------:R1:W4:Y:S01]  /*1a530*/  LDG.E.U16 R59, desc[UR4][R8.64] ;  /* 0x00000004083b7981 */ /* 0x000322000c1e1500 */
[----:B0-----:R-:W-:-:S03]  /*1a540*/  IMAD.WIDE R22, R2, 0x2, R38 ;  /* 0x0000000202167825 */ /* 0x001fc600078e0226 */
[----:B------:R-:W4:Y:S04]  /*1a550*/  LDL.64 R38, [R1+0x1780] ;  /* 0x0017800001267983 */ /* 0x000f280000100a00 */
[----:B------:R-:W4:Y:S01]  /*1a560*/  LDG.E.U16 R44, desc[UR4][R22.64] ;  /* 0x00000004162c7981 */ /* 0x000f22000c1e1500 */
[----:B------:R-:W-:-:S03]  /*1a570*/  IMAD.WIDE R10, R2, 0x2, R16 ;  /* 0x00000002020a7825 */ /* 0x000fc600078e0210 */
[----:B------:R-:W4:Y:S01]  /*1a580*/  LDL.64 R16, [R1+0x1778] ;  /* 0x0017780001107983 */ /* 0x000f220000100a00 */
[----:B-1----:R-:W-:-:S03]  /*1a590*/  IMAD.WIDE R12, R2, 0x2, R34 ;  /* 0x00000002020c7825 */ /* 0x002fc600078e0222 */
[----:B------:R-:W4:Y:S01]  /*1a5a0*/  LDL.64 R34, [R1+0x1998] ;  /* 0x0019980001227983 */ /* 0x000f220000100a00 */
[----:B------:R-:W-:-:S03]  /*1a5b0*/  IMAD.WIDE R8, R2, 0x2, R40 ;  /* 0x0000000202087825 */ /* 0x000fc600078e0228 */
[----:B------:R3:W4:Y:S04]  /*1a5c0*/  LDG.E.U16 R43, desc[UR4][R12.64] ;  /* 0x000000040c2b7981 */ /* 0x000728000c1e1500 */
[----:B------:R-:W4:Y:S04]  /*1a5d0*/  LDG.E.U16 R28, desc[UR4][R10.64] ;  /* 0x000000040a1c7981 */ /* 0x000f28000c1e1500 */
[----:B------:R-:W4:Y:S01]  /*1a5e0*/  LDL.64 R40, [R1+0x1770] ;  /* 0x0017700001287983 */ /* 0x000f220000100a00 */
[----:B---3--:R-:W-:-:S03]  /*1a5f0*/  IMAD.WIDE R12, R2, 0x2, R26 ;  /* 0x00000002020c7825 */ /* 0x008fc600078e021a */
[----:B------:R0:W3:Y:S04]  /*1a600*/  LDG.E.U16 R27, desc[UR4][R8.64] ;  /* 0x00000004081b7981 */ /* 0x0000e8000c1e1500 */
[----:B------:R-:W3:Y:S01]  /*1a610*/  LDG.E.U16 R96, desc[UR4][R12.64] ;  /* 0x000000040c607981 */ /* 0x000ee2000c1e1500 */
[----:B0-----:R-:W-:-:S03]  /*1a620*/  IMAD.WIDE R8, R2, 0x2, R36 ;  /* 0x0000000202087825 */ /* 0x001fc600078e0224 */
[----:B------:R-:W3:Y:S01]  /*1a630*/  LDL.64 R36, [R1+0x1768] ;  /* 0x0017680001247983 */ /* 0x000ee20000100a00 */
[----:B------:R-:W-:-:S03]  /*1a640*/  IMAD.WIDE R10, R2, 0x2, R6 ;  /* 0x00000002020a7825 */ /* 0x000fc600078e0206 */
[----:B------:R-:W3:Y:S04]  /*1a650*/  LDL.64 R6, [R1+0x1988] ;  /* 0x0019880001067983 */ /* 0x000ee80000100a00 */
[----:B------:R2:W3:Y:S01]  /*1a660*/  LDG.E.U16 R133, desc[UR4][R8.64] ;  /* 0x0000000408857981 */ /* 0x0004e2000c1e1500 */
[----:B------:R-:W-:-:S03]  /*1a670*/  IMAD.WIDE R22, R2, 0x2, R24 ;  /* 0x0000000202167825 */ /* 0x000fc600078e0218 */
[----:B------:R-:W3:Y:S04]  /*1a680*/  LDL.64 R24, [R1+0x1980] ;  /* 0x0019800001187983 */ /* 0x000ee80000100a00 */
[----:B------:R0:W3:Y:S04]  /*1a690*/  LDG.E.U16 R132, desc[UR4][R22.64] ;  /* 0x0000000416847981 */ /* 0x0000e8000c1e1500 */
[----:B------:R-:W3:Y:S01]  /*1a6a0*/  LDG.E.U16 R111, desc[UR4][R10.64] ;  /* 0x000000040a6f7981 */ /* 0x000ee2000c1e1500 */
        /* <DEDUP_REMOVED lines=8> */
[----:B------:R-:W4:Y:S01]  /*1a730*/  LDG.E.U16 R90, desc[UR4][R22.64] ;  /* 0x00000004165a7981 */ /* 0x000f22000c1e1500 */
[----:B0-----:R-:W-:-:S03]  /*1a740*/  IMAD.WIDE R12, R2, 0x2, R38 ;  /* 0x00000002020c7825 */ /* 0x001fc600078e0226 */
[----:B------:R-:W4:Y:S04]  /*1a750*/  LDL.64 R38, [R1+0x1970] ;  /* 0x0019700001267983 */ /* 0x000f280000100a00 */
[----:B------:R0:W4:Y:S01]  /*1a760*/  LDG.E.U16 R89, desc[UR4][R12.64] ;  /* 0x000000040c597981 */ /* 0x000122000c1e1500 */
[----:B-1----:R-:W-:-:S03]  /*1a770*/  IMAD.WIDE R8, R2, 0x2, R16 ;  /* 0x0000000202087825 */ /* 0x002fc600078e0210 */
[----:B------:R-:W4:Y:S01]  /*1a780*/  LDL.64 R16, [R1+0x1968] ;  /* 0x0019680001107983 */ /* 0x000f220000100a00 */
[----:B------:R-:W-:-:S03]  /*1a790*/  IMAD.WIDE R10, R2, 0x2, R34 ;  /* 0x00000002020a7825 */ /* 0x000fc600078e0222 */
[----:B------:R-:W4:Y:S01]  /*1a7a0*/  LDL.64 R34, [R1+0x1750] ;  /* 0x0017500001227983 */ /* 0x000f220000100a00 */
[----:B0-----:R-:W-:-:S03]  /*1a7b0*/  IMAD.WIDE R12, R2, 0x2, R48 ;  /* 0x00000002020c7825 */ /* 0x001fc600078e0230 */
[----:B------:R-:W4:Y:S04]  /*1a7c0*/  LDL.64 R48, [R1+0x1960] ;  /* 0x0019600001307983 */ /* 0x000f280000100a00 */
[----:B------:R-:W4:Y:S04]  /*1a7d0*/  LDG.E.U16 R73, desc[UR4][R8.64] ;  /* 0x0000000408497981 */ /* 0x000f28000c1e1500 */
[----:B------:R-:W4:Y:S04]  /*1a7e0*/  LDG.E.U16 R58, desc[UR4][R12.64] ;  /* 0x000000040c3a7981 */ /* 0x000f28000c1e1500 */
[----:B------:R0:W4:Y:S02]  /*1a7f0*/  LDG.E.U16 R74, desc[UR4][R10.64] ;  /* 0x000000040a4a7981 */ /* 0x000124000c1e1500 */
[----:B0-----:R-:W-:-:S05]  /*1a800*/  IMAD.WIDE R10, R2, 0x2, R40 ;  /* 0x00000002020a7825 */ /* 0x001fca00078e0228 */
[----:B------:R-:W4:Y:S01]  /*1a810*/  LDG.E.U16 R57, desc[UR4][R10.64] ;  /* 0x000000040a397981 */ /* 0x000f22000c1e1500 */
[----:B---3--:R-:W-:-:S03]  /*1a820*/  IMAD.WIDE R22, R2, 0x2, R36 ;  /* 0x0000000202167825 */ /* 0x008fc600078e0224 */
[----:B------:R-:W3:Y:S01]  /*1a830*/  LDL.64 R36, [R1+0x1738] ;  /* 0x0017380001247983 */ /* 0x000ee20000100a00 */
[----:B------:R-:W-:-:S03]  /*1a840*/  IMAD.WIDE R8, R2, 0x2, R6 ;  /* 0x0000000202087825 */ /* 0x000fc600078e0206 */
[----:B------:R-:W3:Y:S04]  /*1a850*/  LDL.64 R6, [R1+0x1740] ;  /* 0x0017400001067983 */ /* 0x000ee80000100a00 */
[----:B------:R2:W3:Y:S01]  /*1a860*/  LDG.E.U16 R41, desc[UR4][R22.64] ;  /* 0x0000000416297981 */ /* 0x0004e2000c1e1500 */
[----:B------:R-:W-:-:S03]  /*1a870*/  IMAD.WIDE R12, R2, 0x2, R24 ;  /* 0x00000002020c7825 */ /* 0x000fc600078e0218 */
[----:B------:R4:W3:Y:S04]  /*1a880*/  LDG.E.U16 R42, desc[UR4][R8.64] ;  /* 0x00000004082a7981 */ /* 0x0008e8000c1e1500 */
[----:B------:R0:W3:Y:S01]  /*1a890*/  LDG.E.U16 R26, desc[UR4][R12.64] ;  /* 0x000000040c1a7981 */ /* 0x0000e2000c1e1500 */
[----:B--2---:R-:W-:-:S03]  /*1a8a0*/  IMAD.WIDE R22, R2, 0x2, R4 ;  /* 0x0000000202167825 */ /* 0x004fc600078e0204 */
[----:B------:R-:W2:Y:S01]  /*1a8b0*/  LDL.64 R4, [R1+0x1730] ;  /* 0x0017300001047983 */ /* 0x000ea20000100a00 */
[----:B----4-:R-:W-:-:S03]  /*1a8c0*/  IMAD.WIDE R8, R2, 0x2, R18 ;  /* 0x0000000202087825 */ /* 0x010fc600078e0212 */
[----:B------:R-:W4:Y:S01]  /*1a8d0*/  LDL.64 R18, [R1+0x1950] ;  /* 0x0019500001127983 */ /* 0x000f220000100a00 */
[----:B0-----:R-:W-:-:S03]  /*1a8e0*/  IMAD.WIDE R12, R2, 0x2, R14 ;  /* 0x00000002020c7825 */ /* 0x001fc600078e020e */
[----:B------:R-:W4:Y:S04]  /*1a8f0*/  LDL.64 R14, [R1+0x1948] ;  /* 0x00194800010e7983 */ /* 0x000f280000100a00 */
[----:B------:R-:W4:Y:S04]  /*1a900*/  LDG.E.U16 R25, desc[UR4][R8.64] ;  /* 0x0000000408197981 */ /* 0x000f28000c1e1500 */
[----:B------:R0:W4:Y:S04]  /*1a910*/  LDG.E.U16 R138, desc[UR4][R12.64] ;  /* 0x000000040c8a7981 */ /* 0x000128000c1e1500 */
[----:B------:R-:W4:Y:S01]  /*1a920*/  LDG.E.U16 R112, desc[UR4][R22.64] ;  /* 0x0000000416707981 */ /* 0x000f22000c1e1500 */
[----:B0-----:R-:W-:-:S03]  /*1a930*/  IMAD.WIDE R12, R2, 0x2, R16 ;  /* 0x00000002020c7825 */ /* 0x001fc600078e0210 */
[----:B------:R-:W4:Y:S01]  /*1a940*/  LDL.64 R16, [R1+0x1720] ;  /* 0x0017200001107983 */ /* 0x000f220000100a00 */
[----:B------:R-:W-:-:S03]  /*1a950*/  IMAD.WIDE R8, R2, 0x2, R34 ;  /* 0x0000000202087825 */ /* 0x000fc600078e0222 */
[----:B------:R-:W4:Y:S04]  /*1a960*/  LDL.64 R34, [R1+0x1940] ;  /* 0x0019400001227983 */ /* 0x000f280000100a00 */
[----:B------:R0:W4:Y:S01]  /*1a970*/  LDG.E.U16 R130, desc[UR4][R8.64] ;  /* 0x0000000408827981 */ /* 0x000122000c1e1500 */
[----:B------:R-:W-:-:S03]  /*1a980*/  IMAD.WIDE R10, R2, 0x2, R38 ;  /* 0x00000002020a7825 */ /* 0x000fc600078e0226 */
[----:B------:R-:W4:Y:S04]  /*1a990*/  LDL.64 R38, [R1+0x1728] ;  /* 0x0017280001267983 */ /* 0x000f280000100a00 */
[----:B------:R1:W4:Y:S01]  /*1a9a0*/  LDG.E.U16 R131, desc[UR4][R10.64] ;  /* 0x000000040a837981 */ /* 0x000322000c1e1500 */
[----:B0-----:R-:W-:-:S03]  /*1a9b0*/  IMAD.WIDE R8, R2, 0x2, R48 ;  /* 0x0000000202087825 */ /* 0x001fc600078e0230 */
[----:B------:R-:W4:Y:S04]  /*1a9c0*/  LDL.64 R48, [R1+0x1718] ;  /* 0x0017180001307983 */ /* 0x000f280000100a00 */
[----:B------:R0:W4:Y:S01]  /*1a9d0*/  LDG.E.U16 R104, desc[UR4][R12.64] ;  /* 0x000000040c687981 */ /* 0x000122000c1e1500 */
[----:B-1----:R-:W-:-:S03]  /*1a9e0*/  IMAD.WIDE R10, R2, 0x2, R52 ;  /* 0x00000002020a7825 */ /* 0x002fc600078e0234 */
[----:B------:R-:W4:Y:S04]  /*1a9f0*/  LDL.64 R52, [R1+0x1938] ;  /* 0x0019380001347983 */ /* 0x000f280000100a00 */
[----:B------:R3:W4:Y:S01]  /*1aa00*/  LDG.E.U16 R88, desc[UR4][R8.64] ;  /* 0x0000000408587981 */ /* 0x000722000c1e1500 */
[----:B0-----:R-:W-:-:S03]  /*1aa10*/  IMAD.WIDE R12, R2, 0x2, R50 ;  /* 0x00000002020c7825 */ /* 0x001fc600078e0232 */
[----:B------:R-:W4:Y:S04]  /*1aa20*/  LDL.64 R50, [R1+0x1710] ;  /* 0x0017100001327983 */ /* 0x000f280000100a00 */
[----:B------:R2:W4:Y:S04]  /*1aa30*/  LDG.E.U16 R72, desc[UR4][R12.64] ;  /* 0x000000040c487981 */ /* 0x000528000c1e1500 */
[----:B------:R-:W4:Y:S01]  /*1aa40*/  LDG.E.U16 R103, desc[UR4][R10.64] ;  /* 0x000000040a677981 */ /* 0x000f22000c1e1500 */
[----:B---3--:R-:W-:-:S03]  /*1aa50*/  IMAD.WIDE R8, R2, 0x2, R36 ;  /* 0x0000000202087825 */ /* 0x008fc600078e0224 */
[----:B------:R-:W3:Y:S01]  /*1aa60*/  LDL.64 R36, [R1+0x1928] ;  /* 0x0019280001247983 */ /* 0x000ee20000100a00 */
        /* <DEDUP_REMOVED lines=8> */
[----:B------:R-:W-:-:S03]  /*1aaf0*/  IMAD.WIDE R10, R2, 0x2, R14 ;  /* 0x00000002020a7825 */ /* 0x000fc600078e020e */
[----:B------:R-:W4:Y:S04]  /*1ab00*/  LDL.64 R14, [R1+0x1700] ;  /* 0x00170000010e7983 */ /* 0x000f280000100a00 */
[----:B------:R-:W4:Y:S04]  /*1ab10*/  LDG.E.U16 R55, desc[UR4][R12.64] ;  /* 0x000000040c377981 */ /* 0x000f28000c1e1500 */
[----:B------:R0:W4:Y:S04]  /*1ab20*/  LDG.E.U16 R40, desc[UR4][R10.64] ;  /* 0x000000040a287981 */ /* 0x000128000c1e1500 */
[----:B------:R1:W4:Y:S01]  /*1ab30*/  LDG.E.U16 R56, desc[UR4][R22.64] ;  /* 0x0000000416387981 */ /* 0x000322000c1e1500 */
[----:B0-----:R-:W-:-:S03]  /*1ab40*/  IMAD.WIDE R10, R2, 0x2, R16 ;  /* 0x00000002020a7825 */ /* 0x001fc600078e0210 */
[----:B------:R-:W4:Y:S01]  /*1ab50*/  LDL.64 R16, [R1+0x1910] ;  /* 0x0019100001107983 */ /* 0x000f220000100a00 */
[----:B------:R-:W-:-:S03]  /*1ab60*/  IMAD.WIDE R12, R2, 0x2, R34 ;  /* 0x00000002020c7825 */ /* 0x000fc600078e0222 */
[----:B------:R-:W4:Y:S04]  /*1ab70*/  LDL.64 R34, [R1+0x16f8] ;  /* 0x0016f80001227983 */ /* 0x000f280000100a00 */
[----:B------:R-:W4:Y:S01]  /*1ab80*/  LDG.E.U16 R24, desc[UR4][R12.64] ;  /* 0x000000040c187981 */ /* 0x000f22000c1e1500 */
[----:B-1----:R-:W-:-:S03]  /*1ab90*/  IMAD.WIDE R22, R2, 0x2, R48 ;  /* 0x0000000202167825 */ /* 0x002fc600078e0230 */
[----:B------:R-:W4:Y:S01]  /*1aba0*/  LDL.64 R48, [R1+0x16e8] ;  /* 0x0016e80001307983 */ /* 0x000f220000100a00 */
[----:B------:R-:W-:-:S03]  /*1abb0*/  IMAD.WIDE R8, R2, 0x2, R38 ;  /* 0x0000000202087825 */ /* 0x000fc600078e0226 */
[----:B------:R-:W4:Y:S04]  /*1abc0*/  LDG.E.U16 R20, desc[UR4][R22.64] ;  /* 0x0000000416147981 */ /* 0x000f28000c1e1500 */
[----:B------:R0:W4:Y:S02]  /*1abd0*/  LDG.E.U16 R39, desc[UR4][R8.64] ;  /* 0x0000000408277981 */ /* 0x000124000c1e1500 */
[C---:B0-----:R-:W-:Y:S02]  /*1abe0*/  IMAD.WIDE R8, R2.reuse, 0x2, R52 ;  /* 0x0000000202087825 */ /* 0x041fe400078e0234 */
[----:B------:R-:W4:Y:S04]  /*1abf0*/  LDL.64 R52, [R1+0x1908] ;  /* 0x0019080001347983 */ /* 0x000f280000100a00 */
[----:B------:R0:W4:Y:S01]  /*1ac00*/  LDG.E.U16 R139, desc[UR4][R8.64] ;  /* 0x00000004088b7981 */ /* 0x000122000c1e1500 */
[----:B---3--:R-:W-:-:S03]  /*1ac10*/  IMAD.WIDE R22, R2, 0x2, R36 ;  /* 0x0000000202167825 */ /* 0x008fc600078e0224 */
[----:B------:R-:W3:Y:S01]  /*1ac20*/  LDL.64 R36, [R1+0x16e0] ;  /* 0x0016e00001247983 */ /* 0x000ee20000100a00 */
[----:B------:R-:W-:-:S03]  /*1ac30*/  IMAD.WIDE R12, R2, 0x2, R6 ;  /* 0x00000002020c7825 */ /* 0x000fc600078e0206 */
[----:B------:R2:W3:Y:S01]  /*1ac40*/  LDG.E.U16 R7, desc[UR4][R10.64] ;  /* 0x000000040a077981 */ /* 0x0004e2000c1e1500 */
[----:B0-----:R-:W-:-:S03]  /*1ac50*/  IMAD.WIDE R8, R2, 0x2, R50 ;  /* 0x0000000202087825 */ /* 0x001fc600078e0232 */
[----:B------:R4:W3:Y:S04]  /*1ac60*/  LDG.E.U16 R129, desc[UR4][R12.64] ;  /* 0x000000040c817981 */ /* 0x0008e8000c1e1500 */
[----:B------:R0:W3:Y:S04]  /*1ac70*/  LDG.E.U16 R128, desc[UR4][R8.64] ;  /* 0x0000000408807981 */ /* 0x0000e8000c1e1500 */
[----:B------:R-:W3:Y:S04]  /*1ac80*/  LDL.64 R50, [R1+0x1900] ;  /* 0x0019000001327983 */ /* 0x000ee80000100a00 */
[----:B------:R-:W3:Y:S01]  /*1ac90*/  LDG.E.U16 R102, desc[UR4][R22.64] ;  /* 0x0000000416667981 */ /* 0x000ee2000c1e1500 */
        /* <DEDUP_REMOVED lines=13> */
[----:B------:R0:W4:Y:S02]  /*1ad70*/  LDG.E.U16 R54, desc[UR4][R8.64] ;  /* 0x0000000408367981 */ /* 0x000124000c1e1500 */
[C---:B0-----:R-:W-:Y:S02]  /*1ad80*/  IMAD.WIDE R8, R2.reuse, 0x2, R48 ;  /* 0x0000000202087825 */ /* 0x041fe400078e0230 */
[----:B------:R-:W4:Y:S02]  /*1ad90*/  LDL.64 R48, [R1+0x16b8] ;  /* 0x0016b80001307983 */ /* 0x000f240000100a00 */
[----:B------:R-:W-:-:S02]  /*1ada0*/  IMAD.WIDE R12, R2, 0x2, R68 ;  /* 0x00000002020c7825 */ /* 0x000fc400078e0244 */
[----:B------:R-:W4:Y:S04]  /*1adb0*/  LDG.E.U16 R69, desc[UR4][R10.64] ;  /* 0x000000040a457981 */ /* 0x000f28000c1e1500 */
[----:B------:R0:W4:Y:S02]  /*1adc0*/  LDG.E.U16 R70, desc[UR4][R12.64] ;  /* 0x000000040c467981 */ /* 0x000124000c1e1500 */
[----:B0-----:R-:W-:-:S05]  /*1add0*/  IMAD.WIDE R12, R2, 0x2, R52 ;  /* 0x00000002020c7825 */ /* 0x001fca00078e0234 */
[----:B------:R3:W4:Y:S01]  /*1ade0*/  LDG.E.U16 R38, desc[UR4][R12.64] ;  /* 0x000000040c267981 */ /* 0x000722000c1e1500 */
[----:B------:R-:W-:-:S03]  /*1adf0*/  IMAD.WIDE R22, R2, 0x2, R66 ;  /* 0x0000000202167825 */ /* 0x000fc600078e0242 */
[----:B------:R-:W4:Y:S04]  /*1ae00*/  LDL.64 R66, [R1+0x16b0] ;  /* 0x0016b00001427983 */ /* 0x000f280000100a00 */
[----:B------:R0:W4:Y:S01]  /*1ae10*/  LDG.E.U16 R53, desc[UR4][R22.64] ;  /* 0x0000000416357981 */ /* 0x000122000c1e1500 */
[----:B---3--:R-:W-:-:S03]  /*1ae20*/  IMAD.WIDE R12, R2, 0x2, R36 ;  /* 0x00000002020c7825 */ /* 0x008fc600078e0224 */
[----:B------:R2:W3:Y:S01]  /*1ae30*/  LDG.E.U16 R37, desc[UR4][R8.64] ;  /* 0x0000000408257981 */ /* 0x0004e2000c1e1500 */
[----:B0-----:R-:W-:-:S03]  /*1ae40*/  IMAD.WIDE R22, R2, 0x2, R50 ;  /* 0x0000000202167825 */ /* 0x001fc600078e0232 */
[----:B------:R-:W3:Y:S01]  /*1ae50*/  LDL.64 R50, [R1+0x18c8] ;  /* 0x0018c80001327983 */ /* 0x000ee20000100a00 */
[----:B--2---:R-:W-:-:S03]  /*1ae60*/  IMAD.WIDE R8, R2, 0x2, R4 ;  /* 0x0000000202087825 */ /* 0x004fc600078e0204 */
[----:B------:R0:W2:Y:S01]  /*1ae70*/  LDG.E.U16 R4, desc[UR4][R12.64] ;  /* 0x000000040c047981 */ /* 0x0000a2000c1e1500 */
[----:B----4-:R-:W-:-:S03]  /*1ae80*/  IMAD.WIDE R10, R2, 0x2, R18 ;  /* 0x00000002020a7825 */ /* 0x010fc600078e0212 */
[----:B------:R-:W4:Y:S04]  /*1ae90*/  LDG.E.U16 R18, desc[UR4][R8.64] ;  /* 0x0000000408127981 */ /* 0x000f28000c1e1500 */
[----:B------:R1:W2:Y:S01]  /*1aea0*/  LDG.E.U16 R19, desc[UR4][R10.64] ;  /* 0x000000040a137981 */ /* 0x0002a2000c1e1500 */
[----:B0-----:R-:W-:-:S03]  /*1aeb0*/  IMAD.WIDE R12, R2, 0x2, R14 ;  /* 0x00000002020c7825 */ /* 0x001fc600078e020e */
[----:B------:R-:W4:Y:S04]  /*1aec0*/  LDL.64 R14, [R1+0x16a8] ;  /* 0x0016a800010e7983 */ /* 0x000f280000100a00 */
[----:B------:R0:W2:Y:S01]  /*1aed0*/  LDG.E.U16 R127, desc[UR4][R12.64] ;  /* 0x000000040c7f7981 */ /* 0x0000a2000c1e1500 */
[----:B-1----:R-:W-:-:S03]  /*1aee0*/  IMAD.WIDE R10, R2, 0x2, R114 ;  /* 0x00000002020a7825 */ /* 0x002fc600078e0272 */
[----:B------:R-:W2:Y:S04]  /*1aef0*/  LDL.64 R114, [R1+0x18c0] ;  /* 0x0018c00001727983 */ /* 0x000ea80000100a00 */
[----:B------:R1:W2:Y:S04]  /*1af00*/  LDG.E.U16 R5, desc[UR4][R22.64] ;  /* 0x0000000416057981 */ /* 0x0002a8000c1e1500 */
[----:B------:R1:W2:Y:S01]  /*1af10*/  LDG.E.U16 R126, desc[UR4][R10.64] ;  /* 0x000000040a7e7981 */ /* 0x0002a2000c1e1500 */
[----:B0-----:R-:W-:-:S03]  /*1af20*/  IMAD.WIDE R12, R2, 0x2, R16 ;  /* 0x00000002020c7825 */ /* 0x001fc600078e0210 */
[----:B------:R-:W2:Y:S01]  /*1af30*/  LDL.64 R16, [R1+0x1698] ;  /* 0x0016980001107983 */ /* 0x000ea20000100a00 */
[----:B------:R-:W-:-:S03]  /*1af40*/  IMAD.WIDE R8, R2, 0x2, R34 ;  /* 0x0000000202087825 */ /* 0x000fc600078e0222 */
[----:B------:R-:W2:Y:S04]  /*1af50*/  LDL.64 R34, [R1+0x18b8] ;  /* 0x0018b80001227983 */ /* 0x000ea80000100a00 */
[----:B------:R0:W2:Y:S01]  /*1af60*/  LDG.E.U16 R84, desc[UR4][R12.64] ;  /* 0x000000040c547981 */ /* 0x0000a2000c1e1500 */
[----:B-1----:R-:W-:-:S03]  /*1af70*/  IMAD.WIDE R22, R2, 0x2, R118 ;  /* 0x0000000202167825 */ /* 0x002fc600078e0276 */
[----:B------:R-:W2:Y:S01]  /*1af80*/  LDL.64 R118, [R1+0x1680] ;  /* 0x0016800001767983 */ /* 0x000ea20000100a00 */
[----:B------:R-:W-:-:S03]  /*1af90*/  IMAD.WIDE R10, R2, 0x2, R116 ;  /* 0x00000002020a7825 */ /* 0x000fc600078e0274 */
[----:B------:R1:W2:Y:S01]  /*1afa0*/  LDG.E.U16 R100, desc[UR4][R8.64] ;  /* 0x0000000408647981 */ /* 0x0002a2000c1e1500 */
[----:B0-----:R-:W-:-:S03]  /*1afb0*/  IMAD.WIDE R12, R2, 0x2, R48 ;  /* 0x00000002020c7825 */ /* 0x001fc600078e0230 */
[----:B------:R-:W2:Y:S04]  /*1afc0*/  LDL.64 R48, [R1+0x18a8] ;  /* 0x0018a80001307983 */ /* 0x000ea80000100a00 */
[----:B------:R-:W2:Y:S01]  /*1afd0*/  LDG.E.U16 R52, desc[UR4][R10.64] ;  /* 0x000000040a347981 */ /* 0x000ea2000c1e1500 */
[----:B-1----:R-:W-:-:S03]  /*1afe0*/  IMAD.WIDE R8, R2, 0x2, R98 ;  /* 0x0000000202087825 */ /* 0x002fc600078e0262 */
[----:B------:R0:W2:Y:S04]  /*1aff0*/  LDG.E.U16 R99, desc[UR4][R22.64] ;  /* 0x0000000416637981 */ /* 0x0000a8000c1e1500 */
[----:B------:R-:W2:Y:S01]  /*1b000*/  LDL.64 R116, [R1+0x1898] ;  /* 0x0018980001747983 */ /* 0x000ea20000100a00 */
[----:B0-----:R-:W-:-:S03]  /*1b010*/  IMAD.WIDE R22, R2, 0x2, R82 ;  /* 0x0000000202167825 */ /* 0x001fc600078e0252 */
[----:B------:R0:W2:Y:S04]  /*1b020*/  LDG.E.U16 R83, desc[UR4][R8.64] ;  /* 0x0000000408537981 */ /* 0x0000a8000c1e1500 */
[----:B------:R-:W2:Y:S01]  /*1b030*/  LDG.E.U16 R68, desc[UR4][R22.64] ;  /* 0x0000000416447981 */ /* 0x000ea2000c1e1500 */
[----:B0-----:R-:W-:-:S03]  /*1b040*/  IMAD.WIDE R8, R2, 0x2, R66 ;  /* 0x0000000202087825 */ /* 0x001fc600078e0242 */
[----:B------:R3:W2:Y:S02]  /*1b050*/  LDG.E.U16 R67, desc[UR4][R12.64] ;  /* 0x000000040c437981 */ /* 0x0006a4000c1e1500 */
[C---:B---3--:R-:W-:Y:S02]  /*1b060*/  IMAD.WIDE R12, R2.reuse, 0x2, R50 ;  /* 0x00000002020c7825 */ /* 0x048fe400078e0232 */
[----:B------:R2:W3:Y:S04]  /*1b070*/  LDG.E.U16 R51, desc[UR4][R8.64] ;  /* 0x0000000408337981 */ /* 0x0004e8000c1e1500 */
[----:B------:R0:W3:Y:S01]  /*1b080*/  LDG.E.U16 R36, desc[UR4][R12.64] ;  /* 0x000000040c247981 */ /* 0x0000e2000c1e1500 */
[----:B----4-:R-:W-:-:S03]  /*1b090*/  IMAD.WIDE R10, R2, 0x2, R14 ;  /* 0x00000002020a7825 */ /* 0x010fc600078e020e */
[----:B------:R-:W4:Y:S01]  /*1b0a0*/  LDL.64 R14, [R1+0x1678] ;  /* 0x00167800010e7983 */ /* 0x000f220000100a00 */
[----:B--2---:R-:W-:-:S03]  /*1b0b0*/  IMAD.WIDE R8, R2, 0x2, R114 ;  /* 0x0000000202087825 */ /* 0x004fc600078e0272 */
[----:B------:R-:W2:Y:S04]  /*1b0c0*/  LDL.64 R114, [R1+0x1890] ;  /* 0x0018900001727983 */ /* 0x000ea80000100a00 */
[----:B------:R1:W3:Y:S01]  /*1b0d0*/  LDG.E.U16 R3, desc[UR4][R8.64] ;  /* 0x0000000408037981 */ /* 0x0002e2000c1e1500 */
[----:B0-----:R-:W-:-:S04]  /*1b0e0*/  IMAD.WIDE R12, R2, 0x2, R34 ;  /* 0x00000002020c7825 */ /* 0x001fc800078e0222 */
[C---:B------:R-:W-:Y:S01]  /*1b0f0*/  IMAD.WIDE R152, R2.reuse, 0x2, R124 ;  /* 0x0000000202987825 */ /* 0x040fe200078e027c */
[----:B------:R-:W0:Y:S03]  /*1b100*/  S2R R6, SR_CTAID.Y ;  /* 0x0000000000067919 */ /* 0x000e260000002600 */
[C---:B-1----:R-:W-:Y:S01]  /*1b110*/  IMAD.WIDE R8, R2.reuse, 0x2, R16 ;  /* 0x0000000202087825 */ /* 0x042fe200078e0210 */
[----:B------:R-:W3:Y:S04]  /*1b120*/  LDG.E.U16 R97, desc[UR4][R152.64] ;  /* 0x0000000498617981 */ /* 0x000ee8000c1e1500 */
[----:B------:R1:W3:Y:S01]  /*1b130*/  LDG.E.U16 R17, desc[UR4][R12.64] ;  /* 0x000000040c117981 */ /* 0x0002e2000c1e1500 */
[----:B------:R-:W-:-:S03]  /*1b140*/  IMAD.WIDE R154, R2, 0x2, R48 ;  /* 0x00000002029a7825 */ /* 0x000fc600078e0230 */
[----:B------:R1:W3:Y:S04]  /*1b150*/  LDG.E.U16 R35, desc[UR4][R10.64] ;  /* 0x000000040a237981 */ /* 0x0002e8000c1e1500 */
[----:B------:R-:W3:Y:S01]  /*1b160*/  LDL.64 R48, [R1+0x1888] ;  /* 0x0018880001307983 */ /* 0x000ee20000100a00 */
[----:B-1----:R-:W-:-:S03]  /*1b170*/  IMAD.WIDE R12, R2, 0x2, R120 ;  /* 0x00000002020c7825 */ /* 0x002fc600078e0278 */
[----:B------:R-:W3:Y:S01]  /*1b180*/  LDL.64 R120, [R1+0x1670] ;  /* 0x0016700001787983 */ /* 0x000ee20000100a00 */
[C---:B------:R-:W-:Y:S01]  /*1b190*/  IMAD.WIDE R22, R2.reuse, 0x2, R140 ;  /* 0x0000000202167825 */ /* 0x040fe200078e028c */
[----:B------:R-:W1:Y:S02]  /*1b1a0*/  LDC.64 R10, c[0x0][0x218] ;  /* 0x00008600ff0a7b82 */ /* 0x000e640000000a00 */
[----:B------:R0:W3:Y:S04]  /*1b1b0*/  LDG.E.U16 R98, desc[UR4][R154.64] ;  /* 0x000000049a627981 */ /* 0x0000e8000c1e1500 */
[----:B------:R-:W3:Y:S04]  /*1b1c0*/  LDG.E.U16 R125, desc[UR4][R22.64] ;  /* 0x00000004167d7981 */ /* 0x000ee8000c1e1500 */
[----:B------:R0:W3:Y:S02]  /*1b1d0*/  LDG.E.U16 R124, desc[UR4][R12.64] ;  /* 0x000000040c7c7981 */ /* 0x0000e4000c1e1500 */
[----:B0-----:R-:W-:-:S02]  /*1b1e0*/  IMAD.WIDE R154, R2, 0x2, R118 ;  /* 0x00000002029a7825 */ /* 0x001fc400078e0276 */
[----:B------:R-:W3:Y:S02]  /*1b1f0*/  LDL.64 R118, [R1+0x1668] ;  /* 0x0016680001767983 */ /* 0x000ee40000100a00 */
[C---:B------:R-:W-:Y:S02]  /*1b200*/  IMAD.WIDE R152, R2.reuse, 0x2, R116 ;  /* 0x0000000202987825 */ /* 0x040fe400078e0274 */
[----:B------:R-:W3:Y:S02]  /*1b210*/  LDL.64 R116, [R1+0x1608] ;  /* 0x0016080001747983 */ /* 0x000ee40000100a00 */
[----:B------:R-:W-:Y:S02]  /*1b220*/  IMAD.WIDE R12, R2, 0x2, R122 ;  /* 0x00000002020c7825 */ /* 0x000fe400078e027a */
[----:B------:R-:W3:Y:S04]  /*1b230*/  LDL.64 R140, [R1+0x1588] ;  /* 0x00158800018c7983 */ /* 0x000ee80000100a00 */
[----:B------:R-:W3:Y:S04]  /*1b240*/  LDG.E.U16 R82, desc[UR4][R12.64] ;  /* 0x000000040c527981 */ /* 0x000ee8000c1e1500 */
[----:B------:R-:W3:Y:S04]  /*1b250*/  LDL.64 R122, [R1+0x1488] ;  /* 0x00148800017a7983 */ /* 0x000ee80000100a00 */
[----:B------:R0:W3:Y:S01]  /*1b260*/  LDG.E.U16 R16, desc[UR4][R8.64] ;  /* 0x0000000408107981 */ /* 0x0000e2000c1e1500 */
[----:B------:R-:W-:-:S03]  /*1b270*/  IMAD R156, R6, R156, RZ ;  /* 0x0000009c069c7224 */ /* 0x000fc600078e02ff */
[----:B------:R-:W3:Y:S04]  /*1b280*/  LDG.E.U16 R66, desc[UR4][R152.64] ;  /* 0x0000000498427981 */ /* 0x000ee8000c1e1500 */
[----:B------:R-:W3:Y:S01]  /*1b290*/  LDG.E.U16 R81, desc[UR4][R154.64] ;  /* 0x000000049a517981 */ /* 0x000ee2000c1e1500 */
[----:B0-----:R-:W0:Y:S01]  /*1b2a0*/  LDC.64 R8, c[0x0][0x218] ;  /* 0x00008600ff087b82 */ /* 0x001e220000000a00 */
[C---:B----4-:R-:W-:Y:S02]  /*1b2b0*/  IMAD.WIDE R22, R2.reuse, 0x2, R14 ;  /* 0x0000000202167825 */ /* 0x050fe400078e020e */
[----:B------:R-:W4:Y:S04]  /*1b2c0*/  LDL.64 R14, [R1+0x1878] ;  /* 0x00187800010e7983 */ /* 0x000f280000100a00 */
[----:B------:R-:W4:Y:S01]  /*1b2d0*/  LDG.E.U16 R65, desc[UR4][R22.64] ;  /* 0x0000000416417981 */ /* 0x000f22000c1e1500 */
[----:B--2---:R-:W-:-:S03]  /*1b2e0*/  IMAD.WIDE R12, R2, 0x2, R114 ;  /* 0x00000002020c7825 */ /* 0x004fc600078e0272 */
[----:B------:R-:W2:Y:S04]  /*1b2f0*/  LDL.64 R114, [R1+0x1600] ;  /* 0x0016000001727983 */ /* 0x000ea80000100a00 */
[----:B------:R3:W2:Y:S02]  /*1b300*/  LDG.E.U16 R50, desc[UR4][R12.64] ;  /* 0x000000040c327981 */ /* 0x0006a4000c1e1500 */
[----:B---3--:R-:W-:-:S04]  /*1b310*/  IMAD.WIDE R12, R2, 0x2, R48 ;  /* 0x00000002020c7825 */ /* 0x008fc800078e0230 */
[----:B------:R-:W-:Y:S01]  /*1b320*/  IMAD.WIDE R22, R2, 0x2, R120 ;  /* 0x0000000202167825 */ /* 0x000fe200078e0278 */
[----:B-1----:R-:W-:Y:S01]  /*1b330*/  LEA R10, P0, R156, R10, 0x1 ;  /* 0x0000000a9c0a7211 */ /* 0x002fe200078008ff */
[----:B------:R-:W3:Y:S04]  /*1b340*/  LDL.64 R120, [R1+0x1480] ;  /* 0x0014800001787983 */ /* 0x000ee80000100a00 */
[----:B------:R1:W3:Y:S01]  /*1b350*/  LDG.E.U16 R49, desc[UR4][R22.64] ;  /* 0x0000000416317981 */ /* 0x0002e2000c1e1500 */
[----:B------:R-:W-:Y:S02]  /*1b360*/  IMAD R153, R6, R158, RZ ;  /* 0x0000009e06997224 */ /* 0x000fe400078e02ff */
[----:B------:R-:W-:Y:S01]  /*1b370*/  IMAD R152, R0, R157, RZ ;  /* 0x0000009d00987224 */ /* 0x000fe200078e02ff */
[----:B------:R-:W3:Y:S01]  /*1b380*/  LDG.E.U16 R34, desc[UR4][R12.64] ;  /* 0x000000040c227981 */ /* 0x000ee2000c1e1500 */
[----:B-1----:R-:W-:-:S03]  /*1b390*/  IMAD.WIDE R22, R2, 0x2, R118 ;  /* 0x0000000202167825 */ /* 0x002fc600078e0276 */
[----:B------:R-:W3:Y:S01]  /*1b3a0*/  LDL.64 R118, [R1+0x1408] ;  /* 0x0014080001767983 */ /* 0x000ee20000100a00 */
[----:B------:R-:W-:Y:S01]  /*1b3b0*/  IMAD R154, R0, R159, RZ ;  /* 0x0000009f009a7224 */ /* 0x000fe200078e02ff */
[----:B------:R-:W-:Y:S02]  /*1b3c0*/  LEA.HI.X.SX32 R11, R156, R11, 0x1, P0 ;  /* 0x0000000b9c0b7211 */ /* 0x000fe400000f0eff */
[----:B------:R1:W3:Y:S01]  /*1b3d0*/  LDG.E.U16 R33, desc[UR4][R22.64] ;  /* 0x0000000416217981 */ /* 0x0002e2000c1e1500 */
[----:B0-----:R-:W-:Y:S02]  /*1b3e0*/  LEA R8, P1, R153, R8, 0x1 ;  /* 0x0000000899087211 */ /* 0x001fe400078208ff */
[----:B------:R-:W-:Y:S01]  /*1b3f0*/  LEA R152, R157, R152, 0x8 ;  /* 0x000000989d987211 */ /* 0x000fe200078e40ff */
[----:B------:R-:W3:Y:S01]  /*1b400*/  LDL.64 R158, [R1+0x14f0] ;  /* 0x0014f000019e7983 */ /* 0x000ee20000100a00 */
[----:B------:R-:W-:Y:S02]  /*1b410*/  LEA R10, P0, R154, R10, 0x1 ;  /* 0x0000000a9a0a7211 */ /* 0x000fe400078008ff */
[----:B------:R-:W-:Y:S01]  /*1b420*/  LEA.HI.X.SX32 R9, R153, R9, 0x1, P1 ;  /* 0x0000000999097211 */ /* 0x000fe200008f0eff */
[----:B------:R-:W3:Y:S01]  /*1b430*/  LDL.64 R156, [R1+0x1870] ;  /* 0x00187000019c7983 */ /* 0x000ee20000100a00 */
[----:B------:R-:W-:-:S02]  /*1b440*/  LEA R8, P1, R152, R8, 0x1 ;  /* 0x0000000898087211 */ /* 0x000fc400078208ff */
[----:B------:R-:W-:Y:S02]  /*1b450*/  LEA.HI.X.SX32 R11, R154, R11, 0x1, P0 ;  /* 0x0000000b9a0b7211 */ /* 0x000fe400000f0eff */
[----:B------:R-:W-:Y:S01]  /*1b460*/  LEA.HI.X.SX32 R9, R152, R9, 0x1, P1 ;  /* 0x0000000998097211 */ /* 0x000fe200008f0eff */
[C---:B-1----:R-:W-:Y:S01]  /*1b470*/  IMAD.WIDE R22, R2.reuse, 0x2, R142 ;  /* 0x0000000202167825 */ /* 0x042fe200078e028e */
[----:B------:R-:W3:Y:S03]  /*1b480*/  LDL.64 R154, [R1+0x15f8] ;  /* 0x0015f800019a7983 */ /* 0x000ee60000100a00 */
[C---:B------:R-:W-:Y:S01]  /*1b490*/  IMAD.WIDE R10, R2.reuse, 0x2, R10 ;  /* 0x00000002020a7825 */ /* 0x040fe200078e020a */
[----:B------:R-:W3:Y:S03]  /*1b4a0*/  LDL.64 R142, [R1+0x1388] ;  /* 0x00138800018e7983 */ /* 0x000ee60000100a00 */
[C---:B------:R-:W-:Y:S01]  /*1b4b0*/  IMAD.WIDE R8, R2.reuse, 0x2, R8 ;  /* 0x0000000202087825 */ /* 0x040fe200078e0208 */
[----:B------:R-:W3:Y:S04]  /*1b4c0*/  LDG.E.U16 R48, desc[UR4][R10.64] ;  /* 0x000000040a307981 */ /* 0x000ee8000c1e1500 */
[----:B------:R0:W3:Y:S02]  /*1b4d0*/  LDG.E.U16 R63, desc[UR4][R8.64] ;  /* 0x00000004083f7981 */ /* 0x0000e4000c1e1500 */
[----:B0-----:R-:W-:-:S02]  /*1b4e0*/  IMAD.WIDE R8, R2, 0x2, R140 ;  /* 0x0000000202087825 */ /* 0x001fc400078e028c */
[----:B------:R-:W3:Y:S02]  /*1b4f0*/  LDL.64 R140, [R1+0x1300] ;  /* 0x00130000018c7983 */ /* 0x000ee40000100a00 */
[C---:B----4-:R-:W-:Y:S02]  /*1b500*/  IMAD.WIDE R12, R2.reuse, 0x2, R14 ;  /* 0x00000002020c7825 */ /* 0x050fe400078e020e */
[----:B------:R0:W4:Y:S04]  /*1b510*/  LDG.E.U16 R14, desc[UR4][R22.64] ;  /* 0x00000004160e7981 */ /* 0x000128000c1e1500 */
[----:B------:R1:W4:Y:S01]  /*1b520*/  LDG.E.U16 R15, desc[UR4][R12.64] ;  /* 0x000000040c0f7981 */ /* 0x000322000c1e1500 */
[----:B--2---:R-:W-:-:S03]  /*1b530*/  IMAD.WIDE R10, R2, 0x2, R114 ;  /* 0x00000002020a7825 */ /* 0x004fc600078e0272 */
[----:B------:R-:W2:Y:S01]  /*1b540*/  LDL.64 R114, [R1+0x1308] ;  /* 0x0013080001727983 */ /* 0x000ea20000100a00 */
[----:B0-----:R-:W-:-:S03]  /*1b550*/  IMAD.WIDE R22, R2, 0x2, R150 ;  /* 0x0000000202167825 */ /* 0x001fc600078e0296 */
[----:B------:R0:W4:Y:S01]  /*1b560*/  LDG.E.U16 R151, desc[UR4][R8.64] ;  /* 0x0000000408977981 */ /* 0x000122000c1e1500 */
[----:B-1----:R-:W-:-:S03]  /*1b570*/  IMAD.WIDE R12, R2, 0x2, R116 ;  /* 0x00000002020c7825 */ /* 0x002fc600078e0274 */
[----:B------:R-:W4:Y:S04]  /*1b580*/  LDL.64 R116, [R1+0x1380] ;  /* 0x0013800001747983 */ /* 0x000f280000100a00 */
[----:B------:R1:W4:Y:S01]  /*1b590*/  LDG.E.U16 R0, desc[UR4][R12.64] ;  /* 0x000000040c007981 */ /* 0x000322000c1e1500 */
[----:B0-----:R-:W-:-:S03]  /*1b5a0*/  IMAD.WIDE R8, R2, 0x2, R148 ;  /* 0x0000000202087825 */ /* 0x001fc600078e0294 */
[----:B------:R3:W4:Y:S04]  /*1b5b0*/  LDG.E.U16 R6, desc[UR4][R10.64] ;  /* 0x000000040a067981 */ /* 0x000728000c1e1500 */
[----:B------:R0:W4:Y:S01]  /*1b5c0*/  LDG.E.U16 R149, desc[UR4][R8.64] ;  /* 0x0000000408957981 */ /* 0x000122000c1e1500 */
[----:B-1----:R-:W-:-:S03]  /*1b5d0*/  IMAD.WIDE R12, R2, 0x2, R122 ;  /* 0x00000002020c7825 */ /* 0x002fc600078e027a */
[----:B------:R-:W4:Y:S04]  /*1b5e0*/  LDL.64 R122, [R1+0x15f0] ;  /* 0x0015f000017a7983 */ /* 0x000f280000100a00 */
[----:B------:R1:W4:Y:S01]  /*1b5f0*/  LDG.E.U16 R150, desc[UR4][R22.64] ;  /* 0x0000000416967981 */ /* 0x000322000c1e1500 */
[----:B---3--:R-:W-:-:S03]  /*1b600*/  IMAD.WIDE R10, R2, 0x2, R120 ;  /* 0x00000002020a7825 */ /* 0x008fc600078e0278 */
[----:B------:R-:W3:Y:S01]  /*1b610*/  LDL.64 R120, [R1+0x1578] ;  /* 0x0015780001787983 */ /* 0x000ee20000100a00 */
[----:B0-----:R-:W-:-:S03]  /*1b620*/  IMAD.WIDE R8, R2, 0x2, R118 ;  /* 0x0000000202087825 */ /* 0x001fc600078e0276 */
[----:B------:R-:W3:Y:S01]  /*1b630*/  LDL.64 R118, [R1+0x1570] ;  /* 0x0015700001767983 */ /* 0x000ee20000100a00 */
[----:B-1----:R-:W-:-:S03]  /*1b640*/  IMAD.WIDE R22, R2, 0x2, R146 ;  /* 0x0000000202167825 */ /* 0x002fc600078e0292 */
[----:B------:R-:W3:Y:S04]  /*1b650*/  LDG.E.U16 R147, desc[UR4][R12.64] ;  /* 0x000000040c937981 */ /* 0x000ee8000c1e1500 */
[----:B------:R0:W3:Y:S01]  /*1b660*/  LDG.E.U16 R148, desc[UR4][R22.64] ;  /* 0x0000000416947981 */ /* 0x0000e2000c1e1500 */
[----:B------:R-:W-:-:S03]  /*1b670*/  IMAD.WIDE R152, R2, 0x2, R144 ;  /* 0x0000000202987825 */ /* 0x000fc600078e0290 */
[----:B------:R-:W3:Y:S04]  /*1b680*/  LDG.E.U16 R146, desc[UR4][R10.64] ;  /* 0x000000040a927981 */ /* 0x000ee8000c1e1500 */
[----:B------:R-:W3:Y:S04]  /*1b690*/  LDG.E.U16 R145, desc[UR4][R8.64] ;  /* 0x0000000408917981 */ /* 0x000ee8000c1e1500 */
[----:B------:R-:W3:Y:S01]  /*1b6a0*/  LDG.E.U16 R144, desc[UR4][R152.64] ;  /* 0x0000000498907981 */ /* 0x000ee2000c1e1500 */
[----:B0-----:R-:W-:-:S05]  /*1b6b0*/  IMAD.WIDE R22, R2, 0x2, R142 ;  /* 0x0000000202167825 */ /* 0x001fca00078e028e */
[----:B------:R0:W3:Y:S04]  /*1b6c0*/  LDG.E.U16 R143, desc[UR4][R22.64] ;  /* 0x00000004168f7981 */ /* 0x0000e8000c1e1500 */
[----:B------:R-:W3:Y:S01]  /*1b6d0*/  LDL.64 R152, [R1+0x15e8] ;  /* 0x0015e80001987983 */ /* 0x000ee20000100a00 */
[----:B0-----:R-:W-:-:S03]  /*1b6e0*/  IMAD.WIDE R22, R2, 0x2, R156 ;  /* 0x0000000202167825 */ /* 0x001fc600078e029c */
[----:B------:R-:W3:Y:S01]  /*1b6f0*/  LDL.64 R156, [R1+0x13f0] ;  /* 0x0013f000019c7983 */ /* 0x000ee20000100a00 */
[----:B------:R-:W-:-:S05]  /*1b700*/  IMAD.WIDE R8, R2, 0x2, R140 ;  /* 0x0000000202087825 */ /* 0x000fca00078e028c */
[----:B------:R-:W3:Y:S01]  /*1b710*/  LDG.E.U16 R140, desc[UR4][R8.64] ;  /* 0x00000004088c7981 */ /* 0x000ee2000c1e1500 */
[----:B--2---:R-:W-:-:S03]  /*1b720*/  IMAD.WIDE R10, R2, 0x2, R114 ;  /* 0x00000002020a7825 */ /* 0x004fc600078e0272 */
[----:B------:R-:W2:Y:S04]  /*1b730*/  LDL.64 R114, [R1+0x1470] ;  /* 0x0014700001727983 */ /* 0x000ea80000100a00 */
[----:B------:R0:W2:Y:S01]  /*1b740*/  LDG.E.U16 R141, desc[UR4][R10.64] ;  /* 0x000000040a8d7981 */ /* 0x0000a2000c1e1500 */
[----:B----4-:R-:W-:-:S03]  /*1b750*/  IMAD.WIDE R12, R2, 0x2, R116 ;  /* 0x00000002020c7825 */ /* 0x010fc600078e0274 */
[----:B------:R-:W4:Y:S04]  /*1b760*/  LDL.64 R116, [R1+0x1478] ;  /* 0x0014780001747983 */ /* 0x000f280000100a00 */
[----:B------:R1:W4:Y:S01]  /*1b770*/  LDG.E.U16 R142, desc[UR4][R12.64] ;  /* 0x000000040c8e7981 */ /* 0x000322000c1e1500 */
[----:B0-----:R-:W-:-:S03]  /*1b780*/  IMAD.WIDE R10, R2, 0x2, R154 ;  /* 0x00000002020a7825 */ /* 0x001fc600078e029a */
[----:B------:R-:W4:Y:S01]  /*1b790*/  LDL.64 R154, [R1+0x12f0] ;  /* 0x0012f000019a7983 */ /* 0x000f220000100a00 */
[----:B-1----:R-:W-:-:S03]  /*1b7a0*/  IMAD.WIDE R12, R2, 0x2, R162 ;  /* 0x00000002020c7825 */ /* 0x002fc600078e02a2 */
[----:B------:R-:W4:Y:S01]  /*1b7b0*/  LDL.64 R162, [R1+0x1370] ;  /* 0x0013700001a27983 */ /* 0x000f220000100a00 */
[----:B------:R-:W-:-:S03]  /*1b7c0*/  IMAD.WIDE R8, R2, 0x2, R122 ;  /* 0x0000000202087825 */ /* 0x000fc600078e027a */
[----:B------:R3:W4:Y:S04]  /*1b7d0*/  LDG.E.U16 R123, desc[UR4][R22.64] ;  /* 0x00000004167b7981 */ /* 0x000728000c1e1500 */
[----:B------:R0:W4:Y:S01]  /*1b7e0*/  LDG.E.U16 R122, desc[UR4][R12.64] ;  /* 0x000000040c7a7981 */ /* 0x000122000c1e1500 */
[----:B---3--:R-:W-:-:S03]  /*1b7f0*/  IMAD.WIDE R22, R2, 0x2, R120 ;  /* 0x0000000202167825 */ /* 0x008fc600078e0278 */
[----:B------:R1:W3:Y:S01]  /*1b800*/  LDG.E.U16 R120, desc[UR4][R8.64] ;  /* 0x0000000408787981 */ /* 0x0002e2000c1e1500 */
[----:B0-----:R-:W-:-:S03]  /*1b810*/  IMAD.WIDE R12, R2, 0x2, R158 ;  /* 0x00000002020c7825 */ /* 0x001fc600078e029e */
[----:B------:R-:W3:Y:S04]  /*1b820*/  LDG.E.U16 R121, desc[UR4][R10.64] ;  /* 0x000000040a797981 */ /* 0x000ee8000c1e1500 */
[----:B------:R-:W3:Y:S01]  /*1b830*/  LDL.64 R158, [R1+0x1568] ;  /* 0x00156800019e7983 */ /* 0x000ee20000100a00 */
[----:B-1----:R-:W-:-:S03]  /*1b840*/  IMAD.WIDE R8, R2, 0x2, R118 ;  /* 0x0000000202087825 */ /* 0x002fc600078e0276 */
[----:B------:R0:W3:Y:S04]  /*1b850*/  LDG.E.U16 R119, desc[UR4][R22.64] ;  /* 0x0000000416777981 */ /* 0x0000e8000c1e1500 */
[----:B------:R2:W3:Y:S01]  /*1b860*/  LDG.E.U16 R118, desc[UR4][R8.64] ;  /* 0x0000000408767981 */ /* 0x0004e2000c1e1500 */
[----:B0-----:R-:W-:-:S03]  /*1b870*/  IMAD.WIDE R22, R2, 0x2, R160 ;  /* 0x0000000202167825 */ /* 0x001fc600078e02a0 */
[----:B------:R-:W3:Y:S01]  /*1b880*/  LDL.64 R160, [R1+0x1648] ;  /* 0x0016480001a07983 */ /* 0x000ee20000100a00 */
[----:B--2---:R-:W-:-:S05]  /*1b890*/  IMAD.WIDE R8, R2, 0x2, R114 ;  /* 0x0000000202087825 */ /* 0x004fca00078e0272 */
[----:B------:R-:W2:Y:S01]  /*1b8a0*/  LDG.E.U16 R114, desc[UR4][R8.64] ;  /* 0x0000000408727981 */ /* 0x000ea2000c1e1500 */
[----:B----4-:R-:W-:-:S03]  /*1b8b0*/  IMAD.WIDE R10, R2, 0x2, R116 ;  /* 0x00000002020a7825 */ /* 0x010fc600078e0274 */
[----:B------:R0:W4:Y:S04]  /*1b8c0*/  LDG.E.U16 R116, desc[UR4][R12.64] ;  /* 0x000000040c747981 */ /* 0x000128000c1e1500 */
[----:B------:R1:W2:Y:S04]  /*1b8d0*/  LDG.E.U16 R115, desc[UR4][R10.64] ;  /* 0x000000040a737981 */ /* 0x0002a8000c1e1500 */
[----:B------:R1:W4:Y:S01]  /*1b8e0*/  LDG.E.U16 R117, desc[UR4][R22.64] ;  /* 0x0000000416757981 */ /* 0x000322000c1e1500 */
[----:B0-----:R-:W-:-:S03]  /*1b8f0*/  IMAD.WIDE R12, R2, 0x2, R156 ;  /* 0x00000002020c7825 */ /* 0x001fc600078e029c */
[----:B------:R-:W2:Y:S01]  /*1b900*/  LDL.64 R156, [R1+0x14e8] ;  /* 0x0014e800019c7983 */ /* 0x000ea20000100a00 */
[----:B-1----:R-:W-:-:S03]  /*1b910*/  IMAD.WIDE R10, R2, 0x2, R166 ;  /* 0x00000002020a7825 */ /* 0x002fc600078e02a6 */
[----:B------:R-:W4:Y:S01]  /*1b920*/  LDL.64 R166, [R1+0x14e0] ;  /* 0x0014e00001a67983 */ /* 0x000f220000100a00 */
[----:B------:R-:W-:-:S03]  /*1b930*/  IMAD.WIDE R8, R2, 0x2, R162 ;  /* 0x0000000202087825 */ /* 0x000fc600078e02a2 */
[----:B------:R-:W4:Y:S04]  /*1b940*/  LDL.64 R162, [R1+0x1468] ;  /* 0x0014680001a27983 */ /* 0x000f280000100a00 */
[----:B------:R0:W4:Y:S04]  /*1b950*/  LDG.E.U16 R250, desc[UR4][R8.64] ;  /* 0x0000000408fa7981 */ /* 0x000128000c1e1500 */
[----:B------:R3:W4:Y:S01]  /*1b960*/  LDG.E.U16 R252, desc[UR4][R12.64] ;  /* 0x000000040cfc7981 */ /* 0x000722000c1e1500 */
[----:B------:R-:W-:-:S03]  /*1b970*/  IMAD.WIDE R22, R2, 0x2, R172 ;  /* 0x0000000202167825 */ /* 0x000fc600078e02ac */
[----:B------:R-:W4:Y:S01]  /*1b980*/  LDG.E.U16 R251, desc[UR4][R10.64] ;  /* 0x000000040afb7981 */ /* 0x000f22000c1e1500 */
[----:B0-----:R-:W-:-:S03]  /*1b990*/  IMAD.WIDE R8, R2, 0x2, R154 ;  /* 0x0000000202087825 */ /* 0x001fc600078e029a */
[----:B------:R-:W4:Y:S04]  /*1b9a0*/  LDL.64 R154, [R1+0x13e8] ;  /* 0x0013e800019a7983 */ /* 0x000f280000100a00 */
[----:B------:R0:W4:Y:S01]  /*1b9b0*/  LDG.E.U16 R113, desc[UR4][R22.64] ;  /* 0x0000000416717981 */ /* 0x000122000c1e1500 */
[----:B---3--:R-:W-:-:S03]  /*1b9c0*/  IMAD.WIDE R12, R2, 0x2, R160 ;  /* 0x00000002020c7825 */ /* 0x008fc600078e02a0 */
[----:B------:R1:W3:Y:S04]  /*1b9d0*/  LDG.E.U16 R248, desc[UR4][R8.64] ;  /* 0x0000000408f87981 */ /* 0x0002e8000c1e1500 */
[----:B------:R-:W3:Y:S01]  /*1b9e0*/  LDL.64 R160, [R1+0x1368] ;  /* 0x0013680001a07983 */ /* 0x000ee20000100a00 */
[----:B0-----:R-:W-:-:S03]  /*1b9f0*/  IMAD.WIDE R22, R2, 0x2, R170 ;  /* 0x0000000202167825 */ /* 0x001fc600078e02aa */
[----:B------:R-:W3:Y:S04]  /*1ba00*/  LDL.64 R170, [R1+0x1460] ;  /* 0x0014600001aa7983 */ /* 0x000ee80000100a00 */
[----:B------:R0:W3:Y:S01]  /*1ba10*/  LDG.E.U16 R249, desc[UR4][R22.64] ;  /* 0x0000000416f97981 */ /* 0x0000e2000c1e1500 */
[----:B------:R-:W-:-:S03]  /*1ba20*/  IMAD.WIDE R10, R2, 0x2, R152 ;  /* 0x00000002020a7825 */ /* 0x000fc600078e0298 */
[----:B------:R-:W3:Y:S01]  /*1ba30*/  LDL.64 R152, [R1+0x1360] ;  /* 0x0013600001987983 */ /* 0x000ee20000100a00 */
[----:B-1----:R-:W-:-:S03]  /*1ba40*/  IMAD.WIDE R8, R2, 0x2, R168 ;  /* 0x0000000202087825 */ /* 0x002fc600078e02a8 */
[----:B------:R-:W3:Y:S01]  /*1ba50*/  LDL.64 R172, [R1+0x12e8] ;  /* 0x0012e80001ac7983 */ /* 0x000ee20000100a00 */
[----:B0-----:R-:W-:-:S03]  /*1ba60*/  IMAD.WIDE R22, R2, 0x2, R164 ;  /* 0x0000000202167825 */ /* 0x001fc600078e02a4 */
[----:B------:R-:W3:Y:S04]  /*1ba70*/  LDL.64 R164, [R1+0x13e0] ;  /* 0x0013e00001a47983 */ /* 0x000ee80000100a00 */
[----:B------:R0:W3:Y:S04]  /*1ba80*/  LDG.E.U16 R247, desc[UR4][R22.64] ;  /* 0x0000000416f77981 */ /* 0x0000e8000c1e1500 */
[----:B------:R2:W3:Y:S04]  /*1ba90*/  LDG.E.U16 R245, desc[UR4][R10.64] ;  /* 0x000000040af57981 */ /* 0x0004e8000c1e1500 */
[----:B------:R4:W3:Y:S01]  /*1baa0*/  LDG.E.U16 R244, desc[UR4][R8.64] ;  /* 0x0000000408f47981 */ /* 0x0008e2000c1e1500 */
[----:B0-----:R-:W-:-:S03]  /*1bab0*/  IMAD.WIDE R22, R2, 0x2, R158 ;  /* 0x0000000202167825 */ /* 0x001fc600078e029e */
[----:B------:R-:W3:Y:S04]  /*1bac0*/  LDL.64 R158, [R1+0x1860] ;  /* 0x00186000019e7983 */ /* 0x000ee80000100a00 */
[----:B------:R0:W3:Y:S04]  /*1bad0*/  LDG.E.U16 R243, desc[UR4][R22.64] ;  /* 0x0000000416f37981 */ /* 0x0000e8000c1e1500 */
[----:B------:R1:W3:Y:S04]  /*1bae0*/  LDG.E.U16 R246, desc[UR4][R12.64] ;  /* 0x000000040cf67981 */ /* 0x0002e8000c1e1500 */
[----:B------:R-:W3:Y:S01]  /*1baf0*/  LDL.64 R168, [R1+0x12e0] ;  /* 0x0012e00001a87983 */ /* 0x000ee20000100a00 */
[----:B--2---:R-:W-:-:S03]  /*1bb00*/  IMAD.WIDE R10, R2, 0x2, R156 ;  /* 0x00000002020a7825 */ /* 0x004fc600078e029c */
[----:B------:R-:W2:Y:S01]  /*1bb10*/  LDL.64 R156, [R1+0x1640] ;  /* 0x00164000019c7983 */ /* 0x000ea20000100a00 */
[----:B----4-:R-:W-:-:S03]  /*1bb20*/  IMAD.WIDE R8, R2, 0x2, R166 ;  /* 0x0000000202087825 */ /* 0x010fc600078e02a6 */
[----:B------:R-:W4:Y:S01]  /*1bb30*/  LDL.64 R166, [R1+0x1858] ;  /* 0x0018580001a67983 */ /* 0x000f220000100a00 */
[----:B0-----:R-:W-:-:S03]  /*1bb40*/  IMAD.WIDE R22, R2, 0x2, R162 ;  /* 0x0000000202167825 */ /* 0x001fc600078e02a2 */
[----:B------:R-:W4:Y:S04]  /*1bb50*/  LDL.64 R162, [R1+0x15d8] ;  /* 0x0015d80001a27983 */ /* 0x000f280000100a00 */
[----:B------:R0:W4:Y:S04]  /*1bb60*/  LDG.E.U16 R239, desc[UR4][R22.64] ;  /* 0x0000000416ef7981 */ /* 0x000128000c1e1500 */
[----:B------:R3:W4:Y:S01]  /*1bb70*/  LDG.E.U16 R241, desc[UR4][R10.64] ;  /* 0x000000040af17981 */ /* 0x000722000c1e1500 */
[----:B-1----:R-:W-:-:S03]  /*1bb80*/  IMAD.WIDE R12, R2, 0x2, R174 ;  /* 0x00000002020c7825 */ /* 0x002fc600078e02ae */
[----:B------:R1:W4:Y:S01]  /*1bb90*/  LDG.E.U16 R240, desc[UR4][R8.64] ;  /* 0x0000000408f07981 */ /* 0x000322000c1e1500 */
[----:B0-----:R-:W-:-:S03]  /*1bba0*/  IMAD.WIDE R22, R2, 0x2, R154 ;  /* 0x0000000202167825 */ /* 0x001fc600078e029a */
[----:B------:R-:W4:Y:S04]  /*1bbb0*/  LDL.64 R154, [R1+0x1558] ;  /* 0x00155800019a7983 */ /* 0x000f280000100a00 */
[----:B------:R0:W4:Y:S04]  /*1bbc0*/  LDG.E.U16 R242, desc[UR4][R12.64] ;  /* 0x000000040cf27981 */ /* 0x000128000c1e1500 */
[----:B------:R-:W4:Y:S04]  /*1bbd0*/  LDG.E.U16 R237, desc[UR4][R22.64] ;  /* 0x0000000416ed7981 */ /* 0x000f28000c1e1500 */
[----:B------:R-:W4:Y:S01]  /*1bbe0*/  LDL.64 R174, [R1+0x1450] ;  /* 0x0014500001ae7983 */ /* 0x000f220000100a00 */
[----:B---3--:R-:W-:-:S03]  /*1bbf0*/  IMAD.WIDE R10, R2, 0x2, R160 ;  /* 0x00000002020a7825 */ /* 0x008fc600078e02a0 */
[----:B------:R-:W3:Y:S01]  /*1bc00*/  LDL.64 R160, [R1+0x14d8] ;  /* 0x0014d80001a07983 */ /* 0x000ee20000100a00 */
[----:B-1----:R-:W-:-:S03]  /*1bc10*/  IMAD.WIDE R8, R2, 0x2, R170 ;  /* 0x0000000202087825 */ /* 0x002fc600078e02aa */
[----:B------:R-:W3:Y:S04]  /*1bc20*/  LDG.E.U16 R235, desc[UR4][R10.64] ;  /* 0x000000040aeb7981 */ /* 0x000ee8000c1e1500 */
[----:B------:R1:W3:Y:S04]  /*1bc30*/  LDG.E.U16 R238, desc[UR4][R8.64] ;  /* 0x0000000408ee7981 */ /* 0x0002e8000c1e1500 */
[----:B------:R-:W3:Y:S01]  /*1bc40*/  LDL.64 R170, [R1+0x15d0] ;  /* 0x0015d00001aa7983 */ /* 0x000ee20000100a00 */
[----:B0-----:R-:W-:-:S03]  /*1bc50*/  IMAD.WIDE R12, R2, 0x2, R164 ;  /* 0x00000002020c7825 */ /* 0x001fc600078e02a4 */
[----:B------:R-:W3:Y:S01]  /*1bc60*/  LDL.64 R164, [R1+0x1550] ;  /* 0x0015500001a47983 */ /* 0x000ee20000100a00 */
[----:B-1----:R-:W-:-:S03]  /*1bc70*/  IMAD.WIDE R8, R2, 0x2, R152 ;  /* 0x0000000202087825 */ /* 0x002fc600078e0298 */
[----:B------:R-:W3:Y:S01]  /*1bc80*/  LDL.64 R152, [R1+0x14d0] ;  /* 0x0014d00001987983 */ /* 0x000ee20000100a00 */
[----:B------:R-:W-:-:S03]  /*1bc90*/  IMAD.WIDE R10, R2, 0x2, R172 ;  /* 0x00000002020a7825 */ /* 0x000fc600078e02ac */
[----:B------:R2:W3:Y:S04]  /*1bca0*/  LDG.E.U16 R236, desc[UR4][R12.64] ;  /* 0x000000040cec7981 */ /* 0x0004e8000c1e1500 */
[----:B------:R4:W3:Y:S01]  /*1bcb0*/  LDG.E.U16 R233, desc[UR4][R10.64] ;  /* 0x000000040ae97981 */ /* 0x0008e2000c1e1500 */
[----:B------:R-:W-:-:S03]  /*1bcc0*/  IMAD.WIDE R22, R2, 0x2, R158 ;  /* 0x0000000202167825 */ /* 0x000fc600078e029e */
        /* <DEDUP_REMOVED lines=9> */
[----:B------:R0:W4:Y:S04]  /*1bd60*/  LDG.E.U16 R229, desc[UR4][R10.64] ;  /* 0x000000040ae57981 */ /* 0x000128000c1e1500 */
[----:B------:R-:W4:Y:S04]  /*1bd70*/  LDL.64 R162, [R1+0x12d8] ;  /* 0x0012d80001a27983 */ /* 0x000f280000100a00 */
[----:B------:R3:W4:Y:S01]  /*1bd80*/  LDG.E.U16 R228, desc[UR4][R22.64] ;  /* 0x0000000416e47981 */ /* 0x000722000c1e1500 */
[----:B-1----:R-:W-:-:S03]  /*1bd90*/  IMAD.WIDE R8, R2, 0x2, R168 ;  /* 0x0000000202087825 */ /* 0x002fc600078e02a8 */
[----:B------:R-:W4:Y:S01]  /*1bda0*/  LDL.64 R168, [R1+0x1358] ;  /* 0x0013580001a87983 */ /* 0x000f220000100a00 */
[----:B0-----:R-:W-:-:S03]  /*1bdb0*/  IMAD.WIDE R10, R2, 0x2, R154 ;  /* 0x00000002020a7825 */ /* 0x001fc600078e029a */
[----:B------:R-:W4:Y:S04]  /*1bdc0*/  LDL.64 R154, [R1+0x12d0] ;  /* 0x0012d000019a7983 */ /* 0x000f280000100a00 */
[----:B------:R0:W4:Y:S04]  /*1bdd0*/  LDG.E.U16 R232, desc[UR4][R8.64] ;  /* 0x0000000408e87981 */ /* 0x000128000c1e1500 */
[----:B------:R-:W4:Y:S04]  /*1bde0*/  LDG.E.U16 R226, desc[UR4][R10.64] ;  /* 0x000000040ae27981 */ /* 0x000f28000c1e1500 */
[----:B------:R1:W4:Y:S01]  /*1bdf0*/  LDG.E.U16 R230, desc[UR4][R12.64] ;  /* 0x000000040ce67981 */ /* 0x000322000c1e1500 */
[----:B---3--:R-:W-:-:S03]  /*1be00*/  IMAD.WIDE R22, R2, 0x2, R160 ;  /* 0x0000000202167825 */ /* 0x008fc600078e02a0 */
[----:B------:R-:W3:Y:S04]  /*1be10*/  LDL.64 R160, [R1+0x1850] ;  /* 0x0018500001a07983 */ /* 0x000ee80000100a00 */
[----:B------:R-:W3:Y:S01]  /*1be20*/  LDG.E.U16 R224, desc[UR4][R22.64] ;  /* 0x0000000416e07981 */ /* 0x000ee2000c1e1500 */
[----:B0-----:R-:W-:-:S03]  /*1be30*/  IMAD.WIDE R8, R2, 0x2, R164 ;  /* 0x0000000202087825 */ /* 0x001fc600078e02a4 */
[----:B------:R-:W3:Y:S04]  /*1be40*/  LDL.64 R164, [R1+0x15c0] ;  /* 0x0015c00001a47983 */ /* 0x000ee80000100a00 */
[----:B------:R0:W3:Y:S01]  /*1be50*/  LDG.E.U16 R225, desc[UR4][R8.64] ;  /* 0x0000000408e17981 */ /* 0x0000e2000c1e1500 */
[----:B-1----:R-:W-:-:S03]  /*1be60*/  IMAD.WIDE R12, R2, 0x2, R170 ;  /* 0x00000002020c7825 */ /* 0x002fc600078e02aa */
[----:B------:R-:W3:Y:S01]  /*1be70*/  LDL.64 R170, [R1+0x15c8] ;  /* 0x0015c80001aa7983 */ /* 0x000ee20000100a00 */
[----:B------:R-:W-:-:S03]  /*1be80*/  IMAD.WIDE R10, R2, 0x2, R158 ;  /* 0x00000002020a7825 */ /* 0x000fc600078e029e */
[----:B------:R-:W3:Y:S01]  /*1be90*/  LDG.E.U16 R227, desc[UR4][R12.64] ;  /* 0x000000040ce37981 */ /* 0x000ee2000c1e1500 */
[----:B0-----:R-:W-:-:S03]  /*1bea0*/  IMAD.WIDE R8, R2, 0x2, R152 ;  /* 0x0000000202087825 */ /* 0x001fc600078e0298 */
[----:B------:R-:W3:Y:S04]  /*1beb0*/  LDL.64 R158, [R1+0x1540] ;  /* 0x00154000019e7983 */ /* 0x000ee80000100a00 */
[----:B------:R2:W3:Y:S04]  /*1bec0*/  LDG.E.U16 R223, desc[UR4][R8.64] ;  /* 0x0000000408df7981 */ /* 0x0004e8000c1e1500 */
[----:B------:R-:W3:Y:S04]  /*1bed0*/  LDL.64 R152, [R1+0x1548] ;  /* 0x0015480001987983 */ /* 0x000ee80000100a00 */
[----:B------:R4:W3:Y:S01]  /*1bee0*/  LDG.E.U16 R220, desc[UR4][R10.64] ;  /* 0x000000040adc7981 */ /* 0x0008e2000c1e1500 */
[----:B--2---:R-:W-:-:S03]  /*1bef0*/  IMAD.WIDE R8, R2, 0x2, R156 ;  /* 0x0000000202087825 */ /* 0x004fc600078e029c */
[----:B------:R-:W2:Y:S04]  /*1bf00*/  LDL.64 R156, [R1+0x14c8] ;  /* 0x0014c800019c7983 */ /* 0x000ea80000100a00 */
[----:B------:R0:W2:Y:S01]  /*1bf10*/  LDG.E.U16 R219, desc[UR4][R8.64] ;  /* 0x0000000408db7981 */ /* 0x0000a2000c1e1500 */
[----:B----4-:R-:W-:-:S03]  /*1bf20*/  IMAD.WIDE R10, R2, 0x2, R162 ;  /* 0x00000002020a7825 */ /* 0x010fc600078e02a2 */
[----:B------:R-:W4:Y:S01]  /*1bf30*/  LDL.64 R162, [R1+0x1440] ;  /* 0x0014400001a27983 */ /* 0x000f220000100a00 */
[----:B------:R-:W-:-:S03]  /*1bf40*/  IMAD.WIDE R12, R2, 0x2, R174 ;  /* 0x00000002020c7825 */ /* 0x000fc600078e02ae */
[----:B------:R-:W4:Y:S01]  /*1bf50*/  LDL.64 R174, [R1+0x12c8] ;  /* 0x0012c80001ae7983 */ /* 0x000f220000100a00 */
[----:B------:R-:W-:-:S03]  /*1bf60*/  IMAD.WIDE R22, R2, 0x2, R176 ;  /* 0x0000000202167825 */ /* 0x000fc600078e02b0 */
[----:B------:R-:W4:Y:S01]  /*1bf70*/  LDG.E.U16 R221, desc[UR4][R12.64] ;  /* 0x000000040cdd7981 */ /* 0x000f22000c1e1500 */
[----:B0-----:R-:W-:-:S03]  /*1bf80*/  IMAD.WIDE R8, R2, 0x2, R154 ;  /* 0x0000000202087825 */ /* 0x001fc600078e029a */
[----:B------:R-:W4:Y:S04]  /*1bf90*/  LDL.64 R154, [R1+0x13c8] ;  /* 0x0013c800019a7983 */ /* 0x000f280000100a00 */
[----:B------:R3:W4:Y:S04]  /*1bfa0*/  LDG.E.U16 R215, desc[UR4][R8.64] ;  /* 0x0000000408d77981 */ /* 0x000728000c1e1500 */
[----:B------:R0:W4:Y:S04]  /*1bfb0*/  LDG.E.U16 R222, desc[UR4][R22.64] ;  /* 0x0000000416de7981 */ /* 0x000128000c1e1500 */
[----:B------:R-:W4:Y:S04]  /*1bfc0*/  LDG.E.U16 R216, desc[UR4][R10.64] ;  /* 0x000000040ad87981 */ /* 0x000f28000c1e1500 */
[----:B------:R-:W4:Y:S01]  /*1bfd0*/  LDL.64 R176, [R1+0x1340] ;  /* 0x0013400001b07983 */ /* 0x000f220000100a00 */
[----:B---3--:R-:W-:-:S03]  /*1bfe0*/  IMAD.WIDE R8, R2, 0x2, R160 ;  /* 0x0000000202087825 */ /* 0x008fc600078e02a0 */
[----:B------:R-:W3:Y:S01]  /*1bff0*/  LDL.64 R160, [R1+0x13c0] ;  /* 0x0013c00001a07983 */ /* 0x000ee20000100a00 */
[----:B------:R-:W-:-:S03]  /*1c000*/  IMAD.WIDE R12, R2, 0x2, R166 ;  /* 0x00000002020c7825 */ /* 0x000fc600078e02a6 */
[----:B------:R-:W3:Y:S01]  /*1c010*/  LDL.64 R166, [R1+0x1448] ;  /* 0x0014480001a67983 */ /* 0x000ee20000100a00 */
[----:B0-----:R-:W-:-:S03]  /*1c020*/  IMAD.WIDE R22, R2, 0x2, R168 ;  /* 0x0000000202167825 */ /* 0x001fc600078e02a8 */
[----:B------:R0:W3:Y:S04]  /*1c030*/  LDG.E.U16 R217, desc[UR4][R12.64] ;  /* 0x000000040cd97981 */ /* 0x0000e8000c1e1500 */
[----:B------:R1:W3:Y:S04]  /*1c040*/  LDG.E.U16 R218, desc[UR4][R22.64] ;  /* 0x0000000416da7981 */ /* 0x0002e8000c1e1500 */
[----:B------:R-:W3:Y:S01]  /*1c050*/  LDL.64 R168, [R1+0x14c0] ;  /* 0x0014c00001a87983 */ /* 0x000ee20000100a00 */
[----:B0-----:R-:W-:-:S03]  /*1c060*/  IMAD.WIDE R12, R2, 0x2, R164 ;  /* 0x00000002020c7825 */ /* 0x001fc600078e02a4 */
[----:B------:R-:W3:Y:S01]  /*1c070*/  LDL.64 R164, [R1+0x1348] ;  /* 0x0013480001a47983 */ /* 0x000ee20000100a00 */
[----:B-1----:R-:W-:-:S03]  /*1c080*/  IMAD.WIDE R22, R2, 0x2, R172 ;  /* 0x0000000202167825 */ /* 0x002fc600078e02ac */
[----:B------:R0:W3:Y:S04]  /*1c090*/  LDG.E.U16 R213, desc[UR4][R8.64] ;  /* 0x0000000408d57981 */ /* 0x0000e8000c1e1500 */
[----:B------:R1:W3:Y:S04]  /*1c0a0*/  LDG.E.U16 R214, desc[UR4][R22.64] ;  /* 0x0000000416d67981 */ /* 0x0002e8000c1e1500 */
[----:B------:R-:W3:Y:S04]  /*1c0b0*/  LDL.64 R172, [R1+0x1630] ;  /* 0x0016300001ac7983 */ /* 0x000ee80000100a00 */
[----:B------:R-:W3:Y:S01]  /*1c0c0*/  LDG.E.U16 R211, desc[UR4][R12.64] ;  /* 0x000000040cd37981 */ /* 0x000ee2000c1e1500 */
[----:B0-----:R-:W-:-:S03]  /*1c0d0*/  IMAD.WIDE R8, R2, 0x2, R158 ;  /* 0x0000000202087825 */ /* 0x001fc600078e029e */
[----:B------:R-:W3:Y:S01]  /*1c0e0*/  LDL.64 R158, [R1+0x15b0] ;  /* 0x0015b000019e7983 */ /* 0x000ee20000100a00 */
[----:B-1----:R-:W-:-:S03]  /*1c0f0*/  IMAD.WIDE R22, R2, 0x2, R170 ;  /* 0x0000000202167825 */ /* 0x002fc600078e02aa */
[----:B------:R-:W3:Y:S01]  /*1c100*/  LDG.E.U16 R209, desc[UR4][R8.64] ;  /* 0x0000000408d17981 */ /* 0x000ee2000c1e1500 */
[----:B------:R-:W-:-:S03]  /*1c110*/  IMAD.WIDE R10, R2, 0x2, R152 ;  /* 0x00000002020a7825 */ /* 0x000fc600078e0298 */
[----:B------:R-:W3:Y:S04]  /*1c120*/  LDL.64 R152, [R1+0x12c0] ;  /* 0x0012c00001987983 */ /* 0x000ee80000100a00 */
[----:B------:R2:W3:Y:S04]  /*1c130*/  LDG.E.U16 R212, desc[UR4][R22.64] ;  /* 0x0000000416d47981 */ /* 0x0004e8000c1e1500 */
[----:B------:R-:W3:Y:S04]  /*1c140*/  LDL.64 R170, [R1+0x15b8] ;  /* 0x0015b80001aa7983 */ /* 0x000ee80000100a00 */
        /* <DEDUP_REMOVED lines=8> */
[----:B------:R-:W4:Y:S04]  /*1c1d0*/  LDL.64 R154, [R1+0x1438] ;  /* 0x00143800019a7983 */ /* 0x000f280000100a00 */
[----:B------:R-:W4:Y:S01]  /*1c1e0*/  LDG.E.U16 R204, desc[UR4][R22.64] ;  /* 0x0000000416cc7981 */ /* 0x000f22000c1e1500 */
[----:B---3--:R-:W-:-:S03]  /*1c1f0*/  IMAD.WIDE R8, R2, 0x2, R160 ;  /* 0x0000000202087825 */ /* 0x008fc600078e02a0 */
[----:B------:R-:W3:Y:S01]  /*1c200*/  LDL.64 R160, [R1+0x1430] ;  /* 0x0014300001a07983 */ /* 0x000ee20000100a00 */
[----:B------:R-:W-:-:S03]  /*1c210*/  IMAD.WIDE R10, R2, 0x2, R166 ;  /* 0x00000002020a7825 */ /* 0x000fc600078e02a6 */
[----:B------:R-:W3:Y:S04]  /*1c220*/  LDL.64 R166, [R1+0x14b0] ;  /* 0x0014b00001a67983 */ /* 0x000ee80000100a00 */
[----:B------:R0:W3:Y:S04]  /*1c230*/  LDG.E.U16 R206, desc[UR4][R10.64] ;  /* 0x000000040ace7981 */ /* 0x0000e8000c1e1500 */
[----:B------:R-:W3:Y:S01]  /*1c240*/  LDG.E.U16 R203, desc[UR4][R8.64] ;  /* 0x0000000408cb7981 */ /* 0x000ee2000c1e1500 */
[----:B------:R-:W-:-:S03]  /*1c250*/  IMAD.WIDE R12, R2, 0x2, R168 ;  /* 0x00000002020c7825 */ /* 0x000fc600078e02a8 */
[----:B------:R-:W3:Y:S01]  /*1c260*/  LDL.64 R168, [R1+0x14b8] ;  /* 0x0014b80001a87983 */ /* 0x000ee20000100a00 */
[----:B0-----:R-:W-:-:S03]  /*1c270*/  IMAD.WIDE R10, R2, 0x2, R174 ;  /* 0x00000002020a7825 */ /* 0x001fc600078e02ae */
[----:B------:R0:W3:Y:S01]  /*1c280*/  LDG.E.U16 R207, desc[UR4][R12.64] ;  /* 0x000000040ccf7981 */ /* 0x0000e2000c1e1500 */
[----:B------:R-:W-:-:S03]  /*1c290*/  IMAD.WIDE R22, R2, 0x2, R164 ;  /* 0x0000000202167825 */ /* 0x000fc600078e02a4 */
[----:B------:R1:W3:Y:S04]  /*1c2a0*/  LDG.E.U16 R200, desc[UR4][R10.64] ;  /* 0x000000040ac87981 */ /* 0x0002e8000c1e1500 */
[----:B------:R1:W3:Y:S01]  /*1c2b0*/  LDG.E.U16 R202, desc[UR4][R22.64] ;  /* 0x0000000416ca7981 */ /* 0x0002e2000c1e1500 */
[----:B0-----:R-:W-:-:S03]  /*1c2c0*/  IMAD.WIDE R12, R2, 0x2, R176 ;  /* 0x00000002020c7825 */ /* 0x001fc600078e02b0 */
[----:B------:R-:W3:Y:S04]  /*1c2d0*/  LDL.64 R164, [R1+0x13b8] ;  /* 0x0013b80001a47983 */ /* 0x000ee80000100a00 */
[----:B------:R0:W3:Y:S01]  /*1c2e0*/  LDG.E.U16 R201, desc[UR4][R12.64] ;  /* 0x000000040cc97981 */ /* 0x0000e2000c1e1500 */
[----:B-1----:R-:W-:-:S03]  /*1c2f0*/  IMAD.WIDE R10, R2, 0x2, R158 ;  /* 0x00000002020a7825 */ /* 0x002fc600078e029e */
[----:B------:R-:W3:Y:S01]  /*1c300*/  LDL.64 R158, [R1+0x1338] ;  /* 0x00133800019e7983 */ /* 0x000ee20000100a00 */
[----:B------:R-:W-:-:S03]  /*1c310*/  IMAD.WIDE R22, R2, 0x2, R172 ;  /* 0x0000000202167825 */ /* 0x000fc600078e02ac */
[----:B------:R-:W3:Y:S01]  /*1c320*/  LDG.E.U16 R196, desc[UR4][R10.64] ;  /* 0x000000040ac47981 */ /* 0x000ee2000c1e1500 */
[----:B------:R-:W-:-:S03]  /*1c330*/  IMAD.WIDE R8, R2, 0x2, R152 ;  /* 0x0000000202087825 */ /* 0x000fc600078e0298 */
[----:B------:R-:W3:Y:S04]  /*1c340*/  LDG.E.U16 R198, desc[UR4][R22.64] ;  /* 0x0000000416c67981 */ /* 0x000ee8000c1e1500 */
[----:B------:R2:W3:Y:S01]  /*1c350*/  LDG.E.U16 R199, desc[UR4][R8.64] ;  /* 0x0000000408c77981 */ /* 0x0004e2000c1e1500 */
[----:B0-----:R-:W-:-:S03]  /*1c360*/  IMAD.WIDE R12, R2, 0x2, R170 ;  /* 0x00000002020c7825 */ /* 0x001fc600078e02aa */
[----:B------:R-:W3:Y:S04]  /*1c370*/  LDL.64 R170, [R1+0x1330] ;  /* 0x0013300001aa7983 */ /* 0x000ee80000100a00 */
[----:B------:R0:W3:Y:S04]  /*1c380*/  LDG.E.U16 R197, desc[UR4][R12.64] ;  /* 0x000000040cc57981 */ /* 0x0000e8000c1e1500 */
[----:B------:R-:W3:Y:S01]  /*1c390*/  LDL.64 R152, [R1+0x13b0] ;  /* 0x0013b00001987983 */ /* 0x000ee20000100a00 */
[----:B--2---:R-:W-:-:S03]  /*1c3a0*/  IMAD.WIDE R8, R2, 0x2, R156 ;  /* 0x0000000202087825 */ /* 0x004fc600078e029c */
[----:B------:R-:W2:Y:S04]  /*1c3b0*/  LDL.64 R156, [R1+0x12b8] ;  /* 0x0012b800019c7983 */ /* 0x000ea80000100a00 */
[----:B------:R-:W2:Y:S01]  /*1c3c0*/  LDG.E.U16 R195, desc[UR4][R8.64] ;  /* 0x0000000408c37981 */ /* 0x000ea2000c1e1500 */
        /* <DEDUP_REMOVED lines=8> */
[----:B-1----:R-:W-:-:S03]  /*1c450*/  IMAD.WIDE R22, R2, 0x2, R166 ;  /* 0x0000000202167825 */ /* 0x002fc600078e02a6 */
[----:B------:R-:W3:Y:S04]  /*1c460*/  LDL.64 R166, [R1+0x15a0] ;  /* 0x0015a00001a67983 */ /* 0x000ee80000100a00 */
[----:B------:R-:W3:Y:S04]  /*1c470*/  LDG.E.U16 R192, desc[UR4][R22.64] ;  /* 0x0000000416c07981 */ /* 0x000ee8000c1e1500 */
[----:B------:R-:W3:Y:S01]  /*1c480*/  LDG.E.U16 R190, desc[UR4][R10.64] ;  /* 0x000000040abe7981 */ /* 0x000ee2000c1e1500 */
[----:B------:R-:W-:-:S03]  /*1c490*/  IMAD.WIDE R8, R2, 0x2, R168 ;  /* 0x0000000202087825 */ /* 0x000fc600078e02a8 */
[----:B------:R-:W3:Y:S04]  /*1c4a0*/  LDL.64 R168, [R1+0x15a8] ;  /* 0x0015a80001a87983 */ /* 0x000ee80000100a00 */
[----:B------:R0:W3:Y:S02]  /*1c4b0*/  LDG.E.U16 R193, desc[UR4][R8.64] ;  /* 0x0000000408c17981 */ /* 0x0000e4000c1e1500 */
[C---:B0-----:R-:W-:Y:S02]  /*1c4c0*/  IMAD.WIDE R8, R2.reuse, 0x2, R164 ;  /* 0x0000000202087825 */ /* 0x041fe400078e02a4 */
[----:B------:R-:W3:Y:S04]  /*1c4d0*/  LDL.64 R164, [R1+0x1528] ;  /* 0x0015280001a47983 */ /* 0x000ee80000100a00 */
[----:B------:R4:W3:Y:S01]  /*1c4e0*/  LDG.E.U16 R189, desc[UR4][R8.64] ;  /* 0x0000000408bd7981 */ /* 0x0008e2000c1e1500 */
[----:B------:R-:W-:-:S03]  /*1c4f0*/  IMAD.WIDE R22, R2, 0x2, R158 ;  /* 0x0000000202167825 */ /* 0x000fc600078e029e */
[----:B------:R-:W3:Y:S04]  /*1c500*/  LDL.64 R158, [R1+0x1520] ;  /* 0x00152000019e7983 */ /* 0x000ee80000100a00 */
[----:B------:R0:W3:Y:S01]  /*1c510*/  LDG.E.U16 R187, desc[UR4][R22.64] ;  /* 0x0000000416bb7981 */ /* 0x0000e2000c1e1500 */
[----:B------:R-:W-:-:S05]  /*1c520*/  IMAD.WIDE R12, R2, 0x2, R170 ;  /* 0x00000002020c7825 */ /* 0x000fca00078e02aa */
[----:B------:R3:W3:Y:S01]  /*1c530*/  LDG.E.U16 R186, desc[UR4][R12.64] ;  /* 0x000000040cba7981 */ /* 0x0006e2000c1e1500 */
[----:B--2---:R-:W-:-:S03]  /*1c540*/  IMAD.WIDE R10, R2, 0x2, R156 ;  /* 0x00000002020a7825 */ /* 0x004fc600078e029c */
[----:B------:R-:W2:Y:S01]  /*1c550*/  LDL.64 R156, [R1+0x14a8] ;  /* 0x0014a800019c7983 */ /* 0x000ea20000100a00 */
[----:B------:R-:W-:-:S03]  /*1c560*/  IMAD.WIDE R152, R2, 0x2, R152 ;  /* 0x0000000202987825 */ /* 0x000fc600078e0298 */
[----:B------:R-:W2:Y:S04]  /*1c570*/  LDG.E.U16 R185, desc[UR4][R10.64] ;  /* 0x000000040ab97981 */ /* 0x000ea8000c1e1500 */
[----:B------:R-:W2:Y:S01]  /*1c580*/  LDG.E.U16 R188, desc[UR4][R152.64] ;  /* 0x0000000498bc7981 */ /* 0x000ea2000c1e1500 */
[----:B----4-:R-:W-:-:S03]  /*1c590*/  IMAD.WIDE R8, R2, 0x2, R162 ;  /* 0x0000000202087825 */ /* 0x010fc600078e02a2 */
[----:B------:R-:W4:Y:S04]  /*1c5a0*/  LDL.64 R162, [R1+0x14a0] ;  /* 0x0014a00001a27983 */ /* 0x000f280000100a00 */
[----:B------:R1:W4:Y:S04]  /*1c5b0*/  LDG.E.U16 R184, desc[UR4][R8.64] ;  /* 0x0000000408b87981 */ /* 0x000328000c1e1500 */
[----:B------:R-:W4:Y:S01]  /*1c5c0*/  LDL.64 R152, [R1+0x13a8] ;  /* 0x0013a80001987983 */ /* 0x000f220000100a00 */
[----:B0-----:R-:W-:-:S03]  /*1c5d0*/  IMAD.WIDE R22, R2, 0x2, R154 ;  /* 0x0000000202167825 */ /* 0x001fc600078e029a */
[----:B------:R-:W4:Y:S04]  /*1c5e0*/  LDL.64 R154, [R1+0x1428] ;  /* 0x00142800019a7983 */ /* 0x000f280000100a00 */
[----:B------:R0:W4:Y:S01]  /*1c5f0*/  LDG.E.U16 R183, desc[UR4][R22.64] ;  /* 0x0000000416b77981 */ /* 0x000122000c1e1500 */
[----:B---3--:R-:W-:-:S03]  /*1c600*/  IMAD.WIDE R12, R2, 0x2, R160 ;  /* 0x00000002020c7825 */ /* 0x008fc600078e02a0 */
[----:B------:R-:W3:Y:S01]  /*1c610*/  LDL.64 R160, [R1+0x1420] ;  /* 0x0014200001a07983 */ /* 0x000ee20000100a00 */
[----:B-1----:R-:W-:-:S03]  /*1c620*/  IMAD.WIDE R8, R2, 0x2, R166 ;  /* 0x0000000202087825 */ /* 0x002fc600078e02a6 */
[----:B------:R-:W3:Y:S04]  /*1c630*/  LDG.E.U16 R182, desc[UR4][R12.64] ;  /* 0x000000040cb67981 */ /* 0x000ee8000c1e1500 */
[----:B------:R1:W3:Y:S01]  /*1c640*/  LDG.E.U16 R180, desc[UR4][R8.64] ;  /* 0x0000000408b47981 */ /* 0x0002e2000c1e1500 */
[----:B------:R-:W-:-:S05]  /*1c650*/  IMAD.WIDE R10, R2, 0x2, R168 ;  /* 0x00000002020a7825 */ /* 0x000fca00078e02a8 */
[----:B------:R-:W3:Y:S01]  /*1c660*/  LDG.E.U16 R181, desc[UR4][R10.64] ;  /* 0x000000040ab57981 */ /* 0x000ee2000c1e1500 */
[----:B0-----:R-:W-:-:S03]  /*1c670*/  IMAD.WIDE R22, R2, 0x2, R164 ;  /* 0x0000000202167825 */ /* 0x001fc600078e02a4 */
[----:B------:R-:W3:Y:S04]  /*1c680*/  LDL.64 R164, [R1+0x1880] ;  /* 0x0018800001a47983 */ /* 0x000ee80000100a00 */
[----:B------:R2:W3:Y:S01]  /*1c690*/  LDG.E.U16 R179, desc[UR4][R22.64] ;  /* 0x0000000416b37981 */ /* 0x0004e2000c1e1500 */
[----:B-1----:R-:W-:-:S03]  /*1c6a0*/  IMAD.WIDE R8, R2, 0x2, R158 ;  /* 0x0000000202087825 */ /* 0x002fc600078e029e */
[----:B------:R-:W3:Y:S04]  /*1c6b0*/  LDL.64 R158, [R1+0x13a0] ;  /* 0x0013a000019e7983 */ /* 0x000ee80000100a00 */
[----:B------:R3:W3:Y:S01]  /*1c6c0*/  LDG.E.U16 R178, desc[UR4][R8.64] ;  /* 0x0000000408b27981 */ /* 0x0006e2000c1e1500 */
[----:B--2---:R-:W-:-:S03]  /*1c6d0*/  IMAD.WIDE R22, R2, 0x2, R156 ;  /* 0x0000000202167825 */ /* 0x004fc600078e029c */
[----:B------:R-:W2:Y:S04]  /*1c6e0*/  LDL.64 R156, [R1+0x1328] ;  /* 0x00132800019c7983 */ /* 0x000ea80000100a00 */
[----:B------:R0:W2:Y:S01]  /*1c6f0*/  LDG.E.U16 R177, desc[UR4][R22.64] ;  /* 0x0000000416b17981 */ /* 0x0000a2000c1e1500 */
[----:B----4-:R-:W-:-:S03]  /*1c700*/  IMAD.WIDE R12, R2, 0x2, R162 ;  /* 0x00000002020c7825 */ /* 0x010fc600078e02a2 */
[----:B------:R-:W4:Y:S04]  /*1c710*/  LDL.64 R162, [R1+0x1320] ;  /* 0x0013200001a27983 */ /* 0x000f280000100a00 */
[----:B------:R1:W4:Y:S01]  /*1c720*/  LDG.E.U16 R176, desc[UR4][R12.64] ;  /* 0x000000040cb07981 */ /* 0x000322000c1e1500 */
[----:B------:R-:W-:-:S03]  /*1c730*/  IMAD.WIDE R10, R2, 0x2, R154 ;  /* 0x00000002020a7825 */ /* 0x000fc600078e029a */
[----:B------:R-:W4:Y:S01]  /*1c740*/  LDL.64 R154, [R1+0x12a8] ;  /* 0x0012a800019a7983 */ /* 0x000f220000100a00 */
[----:B---3--:R-:W-:-:S03]  /*1c750*/  IMAD.WIDE R8, R2, 0x2, R160 ;  /* 0x0000000202087825 */ /* 0x008fc600078e02a0 */
[----:B------:R-:W3:Y:S04]  /*1c760*/  LDG.E.U16 R175, desc[UR4][R10.64] ;  /* 0x000000040aaf7981 */ /* 0x000ee8000c1e1500 */
[----:B------:R-:W3:Y:S01]  /*1c770*/  LDL.64 R160, [R1+0x12a0] ;  /* 0x0012a00001a07983 */ /* 0x000ee20000100a00 */
[----:B0-----:R-:W-:-:S03]  /*1c780*/  IMAD.WIDE R22, R2, 0x2, R152 ;  /* 0x0000000202167825 */ /* 0x001fc600078e0298 */
[----:B------:R-:W3:Y:S04]  /*1c790*/  LDG.E.U16 R174, desc[UR4][R8.64] ;  /* 0x0000000408ae7981 */ /* 0x000ee8000c1e1500 */
[----:B------:R-:W3:Y:S04]  /*1c7a0*/  LDL.64 R152, [R1+0x16a0] ;  /* 0x0016a00001987983 */ /* 0x000ee80000100a00 */
[----:B------:R-:W3:Y:S01]  /*1c7b0*/  LDG.E.U16 R173, desc[UR4][R22.64] ;  /* 0x0000000416ad7981 */ /* 0x000ee2000c1e1500 */
[----:B-1----:R-:W-:-:S03]  /*1c7c0*/  IMAD.WIDE R12, R2, 0x2, R158 ;  /* 0x00000002020c7825 */ /* 0x002fc600078e029e */
[----:B------:R-:W3:Y:S04]  /*1c7d0*/  LDL.64 R158, [R1+0x1660] ;  /* 0x00166000019e7983 */ /* 0x000ee80000100a00 */
[----:B------:R0:W3:Y:S02]  /*1c7e0*/  LDG.E.U16 R172, desc[UR4][R12.64] ;  /* 0x000000040cac7981 */ /* 0x0000e4000c1e1500 */
[----:B0-----:R-:W-:-:S05]  /*1c7f0*/  IMAD.WIDE R12, R2, 0x2, R164 ;  /* 0x00000002020c7825 */ /* 0x001fca00078e02a4 */
[----:B------:R-:W3:Y:S04]  /*1c800*/  LDG.E.U16 R166, desc[UR4][R12.64] ;  /* 0x000000040ca67981 */ /* 0x000ee8000c1e1500 */
[----:B------:R-:W3:Y:S01]  /*1c810*/  LDL.64 R12, [R1+0x1598] ;  /* 0x00159800010c7983 */ /* 0x000ee20000100a00 */
[----:B--2---:R-:W-:-:S03]  /*1c820*/  IMAD.WIDE R10, R2, 0x2, R156 ;  /* 0x00000002020a7825 */ /* 0x004fc600078e029c */
[----:B------:R-:W2:Y:S04]  /*1c830*/  LDL.64 R156, [R1+0x1618] ;  /* 0x00161800019c7983 */ /* 0x000ea80000100a00 */
[----:B------:R-:W2:Y:S01]  /*1c840*/  LDG.E.U16 R171, desc[UR4][R10.64] ;  /* 0x000000040aab7981 */ /* 0x000ea2000c1e1500 */
[----:B----4-:R-:W-:-:S03]  /*1c850*/  IMAD.WIDE R8, R2, 0x2, R162 ;  /* 0x0000000202087825 */ /* 0x010fc600078e02a2 */
[----:B------:R-:W4:Y:S04]  /*1c860*/  LDL.64 R162, [R1+0x1590] ;  /* 0x0015900001a27983 */ /* 0x000f280000100a00 */
[----:B------:R3:W4:Y:S01]  /*1c870*/  LDG.E.U16 R170, desc[UR4][R8.64] ;  /* 0x0000000408aa7981 */ /* 0x000722000c1e1500 */
[----:B------:R-:W-:-:S03]  /*1c880*/  IMAD.WIDE R22, R2, 0x2, R154 ;  /* 0x0000000202167825 */ /* 0x000fc600078e029a */
[----:B------:R-:W4:Y:S04]  /*1c890*/  LDL.64 R154, [R1+0x1610] ;  /* 0x00161000019a7983 */ /* 0x000f280000100a00 */
[----:B------:R0:W4:Y:S01]  /*1c8a0*/  LDG.E.U16 R169, desc[UR4][R22.64] ;  /* 0x0000000416a97981 */ /* 0x000122000c1e1500 */
[----:B---3--:R-:W-:-:S03]  /*1c8b0*/  IMAD.WIDE R8, R2, 0x2, R160 ;  /* 0x0000000202087825 */ /* 0x008fc600078e02a0 */
[----:B------:R-:W3:Y:S04]  /*1c8c0*/  LDL.64 R160, [R1+0x1518] ;  /* 0x0015180001a07983 */ /* 0x000ee80000100a00 */
[----:B------:R2:W3:Y:S01]  /*1c8d0*/  LDG.E.U16 R168, desc[UR4][R8.64] ;  /* 0x0000000408a87981 */ /* 0x0004e2000c1e1500 */
[----:B0-----:R-:W-:-:S03]  /*1c8e0*/  IMAD.WIDE R22, R2, 0x2, R152 ;  /* 0x0000000202167825 */ /* 0x001fc600078e0298 */
[----:B------:R-:W3:Y:S04]  /*1c8f0*/  LDL.64 R152, [R1+0x1510] ;  /* 0x0015100001987983 */ /* 0x000ee80000100a00 */
[----:B------:R-:W3:Y:S01]  /*1c900*/  LDG.E.U16 R167, desc[UR4][R22.64] ;  /* 0x0000000416a77981 */ /* 0x000ee2000c1e1500 */
[----:B------:R-:W-:-:S03]  /*1c910*/  IMAD.WIDE R10, R2, 0x2, R158 ;  /* 0x00000002020a7825 */ /* 0x000fc600078e029e */
[----:B------:R-:W3:Y:S04]  /*1c920*/  LDL.64 R158, [R1+0x1498] ;  /* 0x00149800019e7983 */ /* 0x000ee80000100a00 */
[----:B------:R4:W3:Y:S01]  /*1c930*/  LDG.E.U16 R165, desc[UR4][R10.64] ;  /* 0x000000040aa57981 */ /* 0x0008e2000c1e1500 */
[----:B------:R-:W-:-:S04]  /*1c940*/  IMAD.WIDE R12, R2, 0x2, R12 ;  /* 0x00000002020c7825 */ /* 0x000fc800078e020c */
[C---:B--2---:R-:W-:Y:S02]  /*1c950*/  IMAD.WIDE R8, R2.reuse, 0x2, R156 ;  /* 0x0000000202087825 */ /* 0x044fe400078e029c */
[----:B------:R-:W2:Y:S04]  /*1c960*/  LDL.64 R156, [R1+0x1410] ;  /* 0x00141000019c7983 */ /* 0x000ea80000100a00 */
[----:B------:R3:W2:Y:S01]  /*1c970*/  LDG.E.U16 R164, desc[UR4][R8.64] ;  /* 0x0000000408a47981 */ /* 0x0006a2000c1e1500 */
[----:B----4-:R-:W-:-:S03]  /*1c980*/  IMAD.WIDE R10, R2, 0x2, R162 ;  /* 0x00000002020a7825 */ /* 0x010fc600078e02a2 */
[----:B------:R-:W4:Y:S01]  /*1c990*/  LDG.E.U16 R162, desc[UR4][R12.64] ;  /* 0x000000040ca27981 */ /* 0x000f22000c1e1500 */
[----:B------:R-:W-:-:S03]  /*1c9a0*/  IMAD.WIDE R22, R2, 0x2, R154 ;  /* 0x0000000202167825 */ /* 0x000fc600078e029a */
[----:B------:R-:W2:Y:S04]  /*1c9b0*/  LDL.64 R12, [R1+0x1418] ;  /* 0x00141800010c7983 */ /* 0x000ea80000100a00 */
[----:B------:R-:W4:Y:S04]  /*1c9c0*/  LDL.64 R154, [R1+0x1398] ;  /* 0x00139800019a7983 */ /* 0x000f280000100a00 */
[----:B------:R0:W4:Y:S01]  /*1c9d0*/  LDG.E.U16 R163, desc[UR4][R22.64] ;  /* 0x0000000416a37981 */ /* 0x000122000c1e1500 */
[----:B---3--:R-:W-:-:S03]  /*1c9e0*/  IMAD.WIDE R8, R2, 0x2, R160 ;  /* 0x0000000202087825 */ /* 0x008fc600078e02a0 */
[----:B------:R-:W3:Y:S04]  /*1c9f0*/  LDG.E.U16 R161, desc[UR4][R10.64] ;  /* 0x000000040aa17981 */ /* 0x000ee8000c1e1500 */
[----:B------:R1:W3:Y:S04]  /*1ca00*/  LDG.E.U16 R160, desc[UR4][R8.64] ;  /* 0x0000000408a07981 */ /* 0x0002e8000c1e1500 */
[----:B------:R-:W3:Y:S01]  /*1ca10*/  LDL.64 R10, [R1+0x1490] ;  /* 0x00149000010a7983 */ /* 0x000ee20000100a00 */
[----:B0-----:R-:W-:-:S03]  /*1ca20*/  IMAD.WIDE R22, R2, 0x2, R152 ;  /* 0x0000000202167825 */ /* 0x001fc600078e0298 */
[----:B------:R-:W3:Y:S01]  /*1ca30*/  LDL.64 R152, [R1+0x1390] ;  /* 0x0013900001987983 */ /* 0x000ee20000100a00 */
[----:B-1----:R-:W-:-:S03]  /*1ca40*/  IMAD.WIDE R8, R2, 0x2, R158 ;  /* 0x0000000202087825 */ /* 0x002fc600078e029e */
[----:B------:R-:W3:Y:S04]  /*1ca50*/  LDG.E.U16 R159, desc[UR4][R22.64] ;  /* 0x00000004169f7981 */ /* 0x000ee8000c1e1500 */
[----:B------:R4:W3:Y:S01]  /*1ca60*/  LDG.E.U16 R158, desc[UR4][R8.64] ;  /* 0x00000004089e7981 */ /* 0x0008e2000c1e1500 */
[----:B--2---:R-:W-:-:S04]  /*1ca70*/  IMAD.WIDE R12, R2, 0x2, R12 ;  /* 0x00000002020c7825 */ /* 0x004fc800078e020c */
[----:B----4-:R-:W-:-:S05]  /*1ca80*/  IMAD.WIDE R8, R2, 0x2, R154 ;  /* 0x0000000202087825 */ /* 0x010fca00078e029a */
[----:B------:R0:W2:Y:S04]  /*1ca90*/  LDG.E.U16 R154, desc[UR4][R8.64] ;  /* 0x00000004089a7981 */ /* 0x0000a8000c1e1500 */
[----:B------:R-:W0:Y:S01]  /*1caa0*/  LDL.64 R8, [R1+0x1290] ;  /* 0x0012900001087983 */ /* 0x000e220000100a00 */
[----:B---3--:R-:W-:-:S04]  /*1cab0*/  IMAD.WIDE R22, R2, 0x2, R10 ;  /* 0x0000000202167825 */ /* 0x008fc800078e020a */
[C---:B------:R-:W-:Y:S02]  /*1cac0*/  IMAD.WIDE R10, R2.reuse, 0x2, R156 ;  /* 0x00000002020a7825 */ /* 0x040fe400078e029c */
[----:B------:R1:W3:Y:S04]  /*1cad0*/  LDG.E.U16 R157, desc[UR4][R22.64] ;  /* 0x00000004169d7981 */ /* 0x0002e8000c1e1500 */
[----:B------:R4:W2:Y:S04]  /*1cae0*/  LDG.E.U16 R156, desc[UR4][R12.64] ;  /* 0x000000040c9c7981 */ /* 0x0008a8000c1e1500 */
[----:B------:R4:W2:Y:S04]  /*1caf0*/  LDG.E.U16 R155, desc[UR4][R10.64] ;  /* 0x000000040a9b7981 */ /* 0x0008a8000c1e1500 */
[----:B------:R-:W1:Y:S04]  /*1cb00*/  LDL.64 R22, [R1+0x1318] ;  /* 0x0013180001167983 */ /* 0x000e680000100a00 */
[----:B------:R-:W4:Y:S04]  /*1cb10*/  LDL.64 R12, [R1+0x1310] ;  /* 0x00131000010c7983 */ /* 0x000f280000100a00 */
[----:B------:R-:W3:Y:S01]  /*1cb20*/  LDL.64 R10, [R1+0x1298] ;  /* 0x00129800010a7983 */ /* 0x000ee20000100a00 */
[----:B------:R-:W-:-:S06]  /*1cb30*/  IMAD.WIDE R152, R2, 0x2, R152 ;  /* 0x0000000202987825 */ /* 0x000fcc00078e0298 */
[----:B------:R-:W2:Y:S04]  /*1cb40*/  LDG.E.U16 R152, desc[UR4][R152.64] ;  /* 0x0000000498987981 */ /* 0x000ea8000c1e1500 */
[----:B------:R-:W-:Y:S01]  /*1cb50*/  STL [R1+0x1f90], R2 ;  /* 0x001f900201007387 */ /* 0x000fe20000100800 */
[----:B0-----:R-:W-:-:S06]  /*1cb60*/  IMAD.WIDE R8, R2, 0x2, R8 ;  /* 0x0000000202087825 */ /* 0x001fcc00078e0208 */
[----:B------:R-:W2:Y:S01]  /*1cb70*/  LDG.E.U16 R9, desc[UR4][R8.64] ;  /* 0x0000000408097981 */ /* 0x000ea2000c1e1500 */
[----:B-1----:R-:W-:-:S04]  /*1cb80*/  IMAD.WIDE R22, R2, 0x2, R22 ;  /* 0x0000000202167825 */ /* 0x002fc800078e0216 */
[C---:B----4-:R-:W-:Y:S02]  /*1cb90*/  IMAD.WIDE R12, R2.reuse, 0x2, R12 ;  /* 0x00000002020c7825 */ /* 0x050fe400078e020c */
[----:B------:R-:W4:Y:S02]  /*1cba0*/  LDG.E.U16 R22, desc[UR4][R22.64] ;  /* 0x0000000416167981 */ /* 0x000f24000c1e1500 */
[----:B---3--:R-:W-:Y:S02]  /*1cbb0*/  IMAD.WIDE R10, R2, 0x2, R10 ;  /* 0x00000002020a7825 */ /* 0x008fe400078e020a */
[----:B------:R-:W3:Y:S04]  /*1cbc0*/  LDG.E.U16 R12, desc[UR4][R12.64] ;  /* 0x000000040c0c7981 */ /* 0x000ee8000c1e1500 */
[----:B------:R0:W3:Y:S01]  /*1cbd0*/  LDG.E.U16 R10, desc[UR4][R10.64] ;  /* 0x000000040a0a7981 */ /* 0x0000e2000c1e1500 */
[----:B------:R-:W-:Y:S06]  /*1cbe0*/  BAR.SYNC.DEFER_BLOCKING 0x0 ;  /* 0x0000000000007b1d */ /* 0x000fec0000010000 */
[----:B------:R1:W-:Y:S04]  /*1cbf0*/  STS.U16 [R21+0x40000], R48 ;  /* 0x0400003015007388 */ /* 0x0003e80000000400 */
[----:B------:R0:W-:Y:S04]  /*1cc00*/  STS.U16 [R21+0x50000], R63 ;  /* 0x0500003f15007388 */ /* 0x0001e80000000400 */
[----:B------:R0:W-:Y:S04]  /*1cc10*/  STS.U16 [R21+0x40400], R64 ;  /* 0x0404004015007388 */ /* 0x0001e80000000400 */
[----:B-1----:R-:W2:Y:S04]  /*1cc20*/  LDL.LU R48, [R1+0x29f4] ;  /* 0x0029f40001307983 */ /* 0x002ea80000300800 */
[----:B0-----:R-:W4:Y:S04]  /*1cc30*/  LDL.LU R63, [R1+0x29f0] ;  /* 0x0029f000013f7983 */ /* 0x001f280000300800 */
[----:B------:R-:W3:Y:S04]  /*1cc40*/  LDL.LU R64, [R1+0x29ec] ;  /* 0x0029ec0001407983 */ /* 0x000ee80000300800 */
[----:B------:R0:W-:Y:S04]  /*1cc50*/  STS.U16 [R21+0x50400], R79 ;  /* 0x0504004f15007388 */ /* 0x0001e80000000400 */
[----:B------:R1:W-:Y:S04]  /*1cc60*/  STS.U16 [R21+0x40800], R80 ;  /* 0x0408005015007388 */ /* 0x0003e80000000400 */
[----:B------:R1:W-:Y:S04]  /*1cc70*/  STS.U16 [R21+0x50800], R95 ;  /* 0x0508005f15007388 */ /* 0x0003e80000000400 */
[----:B0-----:R-:W2:Y:S04]  /*1cc80*/  LDL.LU R79, [R1+0x29e8] ;  /* 0x0029e800014f7983 */ /* 0x001ea80000300800 */
[----:B-1----:R-:W4:Y:S04]  /*1cc90*/  LDL.LU R80, [R1+0x29e4] ;  /* 0x0029e40001507983 */ /* 0x002f280000300800 */
        /* <DEDUP_REMOVED lines=12> */
[----:B------:R-:W4:Y:S04]  /*1cd60*/  LDL.LU R20, [R1+0x29c8] ;  /* 0x0029c80001147983 */ /* 0x000f280000300800 */
[----:B------:R0:W-:Y:S04]  /*1cd70*/  STS.U16 [R21+0x41800], R19 ;  /* 0x0418001315007388 */ /* 0x0001e80000000400 */
[----:B------:R1:W-:Y:S04]  /*1cd80*/  STS.U16 [R21+0x51800], R18 ;  /* 0x0518001215007388 */ /* 0x0003e80000000400 */
[----:B------:R1:W-:Y:S04]  /*1cd90*/  STS.U16 [R21+0x41c00], R17 ;  /* 0x041c001115007388 */ /* 0x0003e80000000400 */
[----:B0-----:R-:W3:Y:S04]  /*1cda0*/  LDL.LU R19, [R1+0x29c4] ;  /* 0x0029c40001137983 */ /* 0x001ee80000300800 */
[----:B-1----:R-:W3:Y:S04]  /*1cdb0*/  LDL.LU R18, [R1+0x29c0] ;  /* 0x0029c00001127983 */ /* 0x002ee80000300800 */
[----:B------:R-:W3:Y:S04]  /*1cdc0*/  LDL.LU R17, [R1+0x29bc] ;  /* 0x0029bc0001117983 */ /* 0x000ee80000300800 */
[----:B------:R0:W-:Y:S04]  /*1cdd0*/  STS.U16 [R21+0x51c00], R16 ;  /* 0x051c001015007388 */ /* 0x0001e80000000400 */
[----:B------:R1:W-:Y:S04]  /*1cde0*/  STS.U16 [R21+0x42000], R15 ;  /* 0x0420000f15007388 */ /* 0x0003e80000000400 */
[----:B0-----:R-:W3:Y:S04]  /*1cdf0*/  LDL.LU R16, [R1+0x29b8] ;  /* 0x0029b80001107983 */ /* 0x001ee80000300800 */
[----:B-1----:R-:W3:Y:S04]  /*1ce00*/  LDL.LU R15, [R1+0x29b4] ;  /* 0x0029b400010f7983 */ /* 0x002ee80000300800 */
[----:B------:R0:W-:Y:S04]  /*1ce10*/  STS.U16 [R21+0x52000], R14 ;  /* 0x0520000e15007388 */ /* 0x0001e80000000400 */
[----:B0-----:R-:W3:Y:S04]  /*1ce20*/  LDL.LU R14, [R1+0x29b0] ;  /* 0x0029b000010e7983 */ /* 0x001ee80000300800 */
[----:B------:R0:W-:Y:S04]  /*1ce30*/  STS.U16 [R21+0x42400], R0 ;  /* 0x0424000015007388 */ /* 0x0001e80000000400 */
        /* <DEDUP_REMOVED lines=13> */
[----:B------:R-:W-:Y:S01]  /*1cf10*/  UMOV UR33, 0x40000040 ;  /* 0x4000004000217882 */ /* 0x000fe20000000000 */
[----:B------:R-:W-:Y:S01]  /*1cf20*/  UIADD3.64 UR58, UR54, 0x2, URZ ;  /* 0x00000002363a7897 */ /* 0x000fe2000fffe03f */
[----:B------:R-:W-:Y:S01]  /*1cf30*/  MOV R11, UR35 ;  /* 0x00000023000b7c02 */ /* 0x000fe20008000f00 */
[----:B0-----:R-:W3:Y:S04]  /*1cf40*/  LDL.LU R0, [R1+0x29ac] ;  /* 0x0029ac0001007983 */ /* 0x001ee80000300800 */
[----:B-1----:R-:W3:Y:S04]  /*1cf50*/  LDL.LU R6, [R1+0x29a8] ;  /* 0x0029a80001067983 */ /* 0x002ee80000300800 */
[----:B----4-:R-:W-:Y:S04]  /*1cf60*/  STS.U16 [R20+0x40080], R139 ;  /* 0x0400808b14007388 */ /* 0x010fe80000000400 */
        /* <DEDUP_REMOVED lines=191> */
[----:B------:R0:W-:Y:S02]  /*1db60*/  STS.U16 [R14+0x41780], R5 ;  /* 0x041780050e007388 */ /* 0x0001e40000000400 */
[----:B0-----:R-:W0:Y:S02]  /*1db70*/  S2R R5, SR_TID.X ;  /* 0x0000000000057919 */ /* 0x001e240000002100 */
[----:B------:R1:W-:Y:S04]  /*1db80*/  STS.U16 [R14+0x41b80], R3 ;  /* 0x041b80030e007388 */ /* 0x0003e80000000400 */
[----:B------:R-:W-:Y:S04]  /*1db90*/  STS.U16 [R14+0x40380], R32 ;  /* 0x040380200e007388 */ /* 0x000fe80000000400 */
[----:B------:R-:W-:Y:S01]  /*1dba0*/  STS.U16 [R14+0x50380], R31 ;  /* 0x0503801f0e007388 */ /* 0x000fe20000000400 */
[----:B-1----:R-:W1:Y:S03]  /*1dbb0*/  S2R R3, SR_CgaCtaId ;  /* 0x0000000000037919 */ /* 0x002e660000008800 */
        /* <DEDUP_REMOVED lines=27> */
[----:B------:R3:W-:Y:S01]  /*1dd70*/  STS.U16 [R14+0x53f80], R9 ;  /* 0x053f80090e007388 */ /* 0x0007e20000000400 */
[----:B------:R4:W-:Y:S06]  /*1dd80*/  MEMBAR.ALL.CTA ;  /* 0x0000000000007992 */ /* 0x0009ec0000008000 */
[----:B----4-:R-:W4:Y:S01]  /*1dd90*/  FENCE.VIEW.ASYNC.S ;  /* 0x00000000000073c6 */ /* 0x010f220000000000 */
[----:B0-----:R-:W-:-:S04]  /*1dda0*/  SHF.R.U32.HI R2, RZ, 0x5, R5 ;  /* 0x00000005ff027819 */ /* 0x001fc80000011605 */
[----:B------:R-:W-:Y:S02]  /*1ddb0*/  SHF.L.U32 R8, R2, 0x9, RZ ;  /* 0x0000000902087819 */ /* 0x000fe400000006ff */
[----:B------:R-:W-:Y:S02]  /*1ddc0*/  MOV R2, 0x400 ;  /* 0x0000040000027802 */ /* 0x000fe40000000f00 */
[----:B------:R-:W-:Y:S02]  /*1ddd0*/  LOP3.LUT R8, R8, 0x800, RZ, 0xc0, !PT ;  /* 0x0000080008087812 */ /* 0x000fe400078ec0ff */
[----:B-1----:R-:W-:-:S04]  /*1dde0*/  LEA R2, R3, R2, 0x18 ;  /* 0x0000000203027211 */ /* 0x002fc800078ec0ff */
[----:B------:R-:W-:Y:S01]  /*1ddf0*/  LEA.HI R8, R2, R8, RZ, 0x1c ;  /* 0x0000000802087211 */ /* 0x000fe200078fe0ff */
[----:B----4-:R-:W-:Y:S03]  /*1de00*/  BAR.SYNC.DEFER_BLOCKING 0x0 ;  /* 0x0000000000007b1d */ /* 0x010fe60000010000 */
[----:B------:R-:W-:-:S04]  /*1de10*/  LOP3.LUT R8, R8, 0x3fff, RZ, 0xc0, !PT ;  /* 0x00003fff08087812 */ /* 0x000fc800078ec0ff */
[----:B------:R-:W-:Y:S01]  /*1de20*/  R2UR UR32, R8 ;  /* 0x00000000082072ca */ /* 0x000fe200000e0000 */
[----:B------:R-:W-:-:S12]  /*1de30*/  WARPGROUP.ARRIVE ;  /* 0x00000000000079c5 */ /* 0x000fd80000000000 */
[----:B------:R-:W-:Y:S01]  /*1de40*/  HGMMA.64x128x16.F32 R84, gdesc[UR32].tnspA, RZ, !UPT, gsb0 ;  /* 0x21e00000205479f0 */ /* 0x000fe2000c0008ff */
[----:B--2---:R-:W-:Y:S02]  /*1de50*/  MOV R12, RZ ;  /* 0x000000ff000c7202 */ /* 0x004fe40000000f00 */
[----:B---3--:R-:W-:-:S04]  /*1de60*/  IADD3 R9, P0, R8, 0x80, RZ ;  /* 0x0000008008097810 */ /* 0x008fc80007f1e0ff */
[----:B------:R-:W-:Y:S02]  /*1de70*/  IADD3.X R8, R12, 0x40000040, RZ, P0, !PT ;  /* 0x400000400c087810 */ /* 0x000fe400007fe4ff */
[----:B------:R-:W-:Y:S02]  /*1de80*/  R2UR UR6, R9 ;  /* 0x00000000090672ca */ /* 0x000fe400000e0000 */
[----:B------:R-:W-:-:S13]  /*1de90*/  R2UR UR52, R8 ;  /* 0x00000000083472ca */ /* 0x000fda00000e0000 */
[----:B------:R-:W-:Y:S01]  /*1dea0*/  UMOV UR53, UR52 ;  /* 0x0000003400357c82 */ /* 0x000fe20008000000 */
[----:B------:R-:W-:Y:S01]  /*1deb0*/  UMOV UR52, UR6 ;  /* 0x0000000600347c82 */ /* 0x000fe20008000000 */
[----:B------:R-:W-:Y:S02]  /*1dec0*/  WARPGROUP.DEPBAR.LE gsb0, 0x0 ;  /* 0x00008000000079c5 */ /* 0x000fe40000010000 */
[----:B------:R-:W-:-:S06]  /*1ded0*/  WARPGROUP.ARRIVE ;  /* 0x00000000000079c5 */ /* 0x000fcc0000000000 */
[----:B------:R-:W-:Y:S01]  /*1dee0*/  HGMMA.64x128x16.F32 R84, gdesc[UR52].tnspA, R84, gsb0 ;  /* 0x21e00000345479f0 */ /* 0x000fe20008000854 */
[----:B------:R-:W-:Y:S01]  /*1def0*/  UIADD3.64 UR56, UR52, 0x80, URZ ;  /* 0x0000008034387897 */ /* 0x000fe2000fffe03f */
[----:B------:R-:W-:Y:S01]  /*1df00*/  MOV R10, UR34 ;  /* 0x00000022000a7c02 */ /* 0x000fe20008000f00 */
[----:B------:R-:W-:Y:S02]  /*1df10*/  UIADD3.64 UR34, UR54, 0x4, URZ ;  /* 0x0000000436227897 */ /* 0x000fe4000fffe03f */
[----:B------:R-:W-:Y:S01]  /*1df20*/  UIADD3.64 UR32, UR52, 0x100, URZ ;  /* 0x0000010034207897 */ /* 0x000fe2000fffe03f */
[----:B------:R-:W-:Y:S02]  /*1df30*/  WARPGROUP.DEPBAR.LE gsb0, 0x0 ;  /* 0x00008000000079c5 */ /* 0x000fe40000010000 */
[----:B------:R-:W-:-:S06]  /*1df40*/  WARPGROUP.ARRIVE ;  /* 0x00000000000079c5 */ /* 0x000fcc0000000000 */
[----:B------:R-:W-:Y:S01]  /*1df50*/  HGMMA.64x128x16.F32 R84, gdesc[UR56].tnspA, R84, gsb0 ;  /* 0x21e00000385479f0 */ /* 0x000fe20008000854 */
        /* <DEDUP_REMOVED lines=15> */
[----:B------:R-:W-:Y:S01]  /*1e050*/  MOV R9, UR5 ;  /* 0x0000000500097c02 */ /* 0x000fe20008000f00 */
[----:B------:R-:W-:Y:S01]  /*1e060*/  UIADD3.64 UR6, UR54, 0x404, URZ ;  /* 0x0000040436067897 */ /* 0x000fe2000fffe03f */
[----:B------:R-:W-:Y:S01]  /*1e070*/  MOV R8, UR4 ;  /* 0x0000000400087c02 */ /* 0x000fe20008000f00 */
        /* <DEDUP_REMOVED lines=15> */
[----:B------:R-:W-:Y:S02]  /*1e170*/  WARPGROUP.DEPBAR.LE gsb0, 0x0 ;  /* 0x00008000000079c5 */ /* 0x000fe40000010000 */
[----:B------:R-:W-:-:S07]  /*1e180*/  WARPGROUP.ARRIVE ;  /* 0x00000000000079c5 */ /* 0x000fce0000000000 */
[----:B------:R-:W-:Y:S01]  /*1e190*/  HGMMA.64x128x16.F32 R84, gdesc[UR56].tnspA, R84, gsb0 ;  /* 0x21e00000385479f0 */ /* 0x000fe20008000854 */
[----:B------:R-:W-:Y:S02]  /*1e1a0*/  UIADD3.64 UR12, UR52, 0x500, URZ ;  /* 0x00000500340c7897 */ /* 0x000fe4000fffe03f */
[----:B------:R-:W-:Y:S02]  /*1e1b0*/  WARPGROUP.DEPBAR.LE gsb0, 0x0 ;  /* 0x00008000000079c5 */ /* 0x000fe40000010000 */
[----:B------:R-:W-:-:S07]  /*1e1c0*/  WARPGROUP.ARRIVE ;  /* 0x00000000000079c5 */ /* 0x000fce0000000000 */
[----:B------:R-:W-:Y:S01]  /*1e1d0*/  HGMMA.64x128x16.F32 R84, gdesc[UR8].tnspA, R84, gsb0 ;  /* 0x21e00000085479f0 */ /* 0x000fe20008000854 */
[----:B------:R-:W-:Y:S02]  /*1e1e0*/  UIADD3.64 UR6, UR54, 0xbfe, URZ ;  /* 0x00000bfe36067897 */ /* 0x000fe4000fffe03f */
[----:B------:R-:W-:Y:S01]  /*1e1f0*/  UIADD3.64 UR4, UR52, 0x580, URZ ;  /* 0x0000058034047897 */ /* 0x000fe2000fffe03f */
[----:B------:R-:W-:Y:S02]  /*1e200*/  WARPGROUP.DEPBAR.LE gsb0, 0x0 ;  /* 0x00008000000079c5 */ /* 0x000fe40000010000 */
[----:B------:R-:W-:-:S06]  /*1e210*/  WARPGROUP.ARRIVE ;  /* 0x00000000000079c5 */ /* 0x000fcc0000000000 */
[----:B------:R-:W-:Y:S01]  /*1e220*/  HGMMA.64x128x16.F32 R84, gdesc[UR12].tnspA, R84, gsb0 ;  /* 0x21e000000c5479f0 */ /* 0x000fe20008000854 */
[----:B------:R-:W-:Y:S01]  /*1e230*/  UMOV UR60, UR58 ;  /* 0x0000003a003c7c82 */ /* 0x000fe20008000000 */
[----:B------:R-:W-:Y:S01]  /*1e240*/  UMOV UR61, UR59 ;  /* 0x0000003b003d7c82 */ /* 0x000fe20008000000 */
        /* <DEDUP_REMOVED lines=87> */
[----:B------:R-:W-:Y:S02]  /*1e7c0*/  R2UR UR35, R11 ;  /* 0x000000000b2372ca */ /* 0x000fe400000e0000 */
[----:B------:R-:W-:Y:S01]  /*1e7d0*/  R2UR UR34, R10 ;  /* 0x000000000a2272ca */ /* 0x000fe200000e0000 */
[----:B------:R-:W-:Y:S01]  /*1e7e0*/  UIADD3.64 UR32, UR52, 0xf80, URZ ;  /* 0x00000f8034207897 */ /* 0x000fe2000fffe03f */
[----:B------:R-:W-:Y:S02]  /*1e7f0*/  WARPGROUP.DEPBAR.LE gsb0, 0x0 ;  /* 0x00008000000079c5 */ /* 0x000fe40000010000 */
[----:B------:R-:W-:-:S06]  /*1e800*/  WARPGROUP.ARRIVE ;  /* 0x00000000000079c5 */ /* 0x000fcc0000000000 */
[----:B------:R-:W-:Y:S01]  /*1e810*/  HGMMA.64x128x16.F32 R84, gdesc[UR56].tnspA, R84, gsb0 ;  /* 0x21e00000385479f0 */ /* 0x000fe20008000854 */
[----:B------:R-:W-:Y:S01]  /*1e820*/  UIADD3.64 UR56, UR52, 0x1000, URZ ;  /* 0x0000100034387897 */ /* 0x000fe2000fffe03f */
[----:B------:R-:W-:Y:S01]  /*1e830*/  UMOV UR6, UR58 ;  /* 0x0000003a00067c82 */ /* 0x000fe20008000000 */
[----:B------:R-:W-:Y:S01]  /*1e840*/  UMOV UR7, UR59 ;  /* 0x0000003b00077c82 */ /* 0x000fe20008000000 */
[----:B------:R-:W-:Y:S01]  /*1e850*/  UMOV UR58, UR54 ;  /* 0x00000036003a7c82 */ /* 0x000fe20008000000 */
[----:B------:R-:W-:Y:S01]  /*1e860*/  UMOV UR59, UR55 ;  /* 0x00000037003b7c82 */ /* 0x000fe20008000000 */
[----:B------:R-:W-:Y:S02]  /*1e870*/  WARPGROUP.DEPBAR.LE gsb0, 0x0 ;  /* 0x00008000000079c5 */ /* 0x000fe40000010000 */
[----:B------:R-:W-:-:S06]  /*1e880*/  WARPGROUP.ARRIVE ;  /* 0x00000000000079c5 */ /* 0x000fcc0000000000 */
[----:B------:R-:W-:Y:S01]  /*1e890*/  HGMMA.64x128x16.F32 R152, gdesc[UR32].tnspA, RZ, !UPT, gsb0 ;  /* 0x21e00000209879f0 */ /* 0x000fe2000c0008ff */
[----:B------:R-:W-:Y:S02]  /*1e8a0*/  UIADD3.64 UR8, UR54, 0x2, URZ ;  /* 0x0000000236087897 */ /* 0x000fe4000fffe03f */
[----:B------:R-:W-:Y:S02]  /*1e8b0*/  WARPGROUP.DEPBAR.LE gsb0, 0x0 ;  /* 0x00008000000079c5 */ /* 0x000fe40000010000 */
[----:B------:R-:W-:-:S07]  /*1e8c0*/  WARPGROUP.ARRIVE ;  /* 0x00000000000079c5 */ /* 0x000fce0000000000 */
[----:B------:R-:W-:Y:S01]  /*1e8d0*/  HGMMA.64x128x16.F32 R152, gdesc[UR56].tnspA, R152, gsb0 ;  /* 0x21e00000389879f0 */ /* 0x000fe20008000898 */
[----:B------:R-:W-:Y:S01]  /*1e8e0*/  UIADD3.64 UR56, UR52, 0x1080, URZ ;  /* 0x0000108034387897 */ /* 0x000fe2000fffe03f */
[----:B------:R-:W-:Y:S01]  /*1e8f0*/  UMOV UR58, UR8 ;  /* 0x00000008003a7c82 */ /* 0x000fe20008000000 */
[----:B------:R-:W-:Y:S01]  /*1e900*/  UMOV UR59, UR9 ;  /* 0x00000009003b7c82 */ /* 0x000fe20008000000 */
[----:B------:R-:W-:Y:S01]  /*1e910*/  UIADD3.64 UR12, UR54, 0x4, URZ ;  /* 0x00000004360c7897 */ /* 0x000fe2000fffe03f */
[----:B------:R-:W-:Y:S02]  /*1e920*/  WARPGROUP.DEPBAR.LE gsb0, 0x0 ;  /* 0x00008000000079c5 */ /* 0x000fe40000010000 */
[----:B------:R-:W-:-:S06]  /*1e930*/  WARPGROUP.ARRIVE ;  /* 0x00000000000079c5 */ /* 0x000fcc0000000000 */
        /* <DEDUP_REMOVED lines=54> */
[----:B------:R-:W-:-:S05]  /*1eca0*/  UIADD3.64 UR56, UR52, 0x1580, URZ ;  /* 0x0000158034387897 */ /* 0x000fca000fffe03f */
[----:B------:R-:W-:Y:S01]  /*1ecb0*/  UMOV UR58, UR20 ;  /* 0x00000014003a7c82 */ /* 0x000fe20008000000 */
[----:B------:R-:W-:Y:S01]  /*1ecc0*/  UMOV UR59, UR21 ;  /* 0x00000015003b7c82 */ /* 0x000fe20008000000 */
[----:B------:R-:W-:Y:S02]  /*1ecd0*/  WARPGROUP.DEPBAR.LE gsb0, 0x0 ;  /* 0x00008000000079c5 */ /* 0x000fe40000010000 */
[----:B------:R-:W-:-:S06]  /*1ece0*/  WARPGROUP.ARRIVE ;  /* 0x00000000000079c5 */ /* 0x000fcc0000000000 */
[----:B------:R-:W-:Y:S01]  /*1ecf0*/  HGMMA.64x128x16.F32 R152, gdesc[UR12].tnspA, R152, gsb0 ;  /* 0x21e000000c9879f0 */ /* 0x000fe20008000898 */
        /* <DEDUP_REMOVED lines=95> */
[----:B------:R-:W-:Y:S04]  /*1f2f0*/  STL [R1+0x1aa8], R21 ;  /* 0x001aa81501007387 */ /* 0x000fe80000100800 */
[----:B------:R-:W-:Y:S04]  /*1f300*/  STL [R1+0x1aac], R20 ;  /* 0x001aac1401007387 */ /* 0x000fe80000100800 */
[----:B------:R-:W-:Y:S04]  /*1f310*/  STL [R1+0x1f94], R19 ;  /* 0x001f941301007387 */ /* 0x000fe80000100800 */
[----:B------:R-:W-:Y:S01]  /*1f320*/  STL [R1+0x1f98], R18 ;  /* 0x001f981201007387 */ /* 0x000fe20000100800 */
[----:B------:R-:W-:-:S03]  /*1f330*/  R2UR UR5, R9 ;  /* 0x00000000090572ca */ /* 0x000fc600000e0000 */
[----:B------:R-:W-:Y:S01]  /*1f340*/  STL [R1+0x1f9c], R17 ;  /* 0x001f9c1101007387 */ /* 0x000fe20000100800 */
[----:B------:R-:W-:-:S03]  /*1f350*/  R2UR UR4, R8 ;  /* 0x00000000080472ca */ /* 0x000fc600000e0000 */
[----:B------:R-:W-:Y:S04]  /*1f360*/  STL [R1+0x1fa0], R16 ;  /* 0x001fa01001007387 */ /* 0x000fe80000100800 */
[----:B------:R-:W-:Y:S04]  /*1f370*/  STL [R1+0x1fa4], R15 ;  /* 0x001fa40f01007387 */ /* 0x000fe80000100800 */
[----:B------:R0:W-:Y:S04]  /*1f380*/  STL [R1+0x1fa8], R14 ;  /* 0x001fa80e01007387 */ /* 0x0001e80000100800 */
[----:B------:R-:W2:Y:S04]  /*1f390*/  LDL.64 R8, [R1+0x1288] ;  /* 0x0012880001087983 */ /* 0x000ea80000100a00 */
[----:B------:R-:W3:Y:S04]  /*1f3a0*/  LDL.64 R24, [R1+0x1280] ;  /* 0x0012800001187983 */ /* 0x000ee80000100a00 */
[----:B------:R-:W4:Y:S04]  /*1f3b0*/  LDL.64 R22, [R1+0x1278] ;  /* 0x0012780001167983 */ /* 0x000f280000100a00 */
[----:B------:R-:W4:Y:S04]  /*1f3c0*/  LDL.64 R12, [R1+0x1270] ;  /* 0x00127000010c7983 */ /* 0x000f280000100a00 */
[----:B------:R-:W4:Y:S01]  /*1f3d0*/  LDL.64 R4, [R1+0x1260] ;  /* 0x0012600001047983 */ /* 0x000f220000100a00 */
[----:B------:R-:W-:-:S02]  /*1f3e0*/  WARPGROUP.DEPBAR.LE gsb0, 0x0 ;  /* 0x00008000000079c5 */ /* 0x000fc40000010000 */
[----:B------:R-:W-:Y:S01]  /*1f3f0*/  WARPGROUP.ARRIVE ;  /* 0x00000000000079c5 */ /* 0x000fe20000000000 */
[----:B------:R-:W4:Y:S01]  /*1f400*/  LDL.64 R10, [R1+0x1268] ;  /* 0x00126800010a7983 */ /* 0x000f220000100a00 */
[----:B------:R-:W-:Y:S02]  /*1f410*/  MOV R79, R88 ;  /* 0x00000058004f7202 */ /* 0x000fe40000000f00 */
[----:B------:R-:W-:Y:S01]  /*1f420*/  MOV R78, R89 ;  /* 0x00000059004e7202 */ /* 0x000fe20000000f00 */
[----:B------:R-:W4:Y:S01]  /*1f430*/  LDL.64 R82, [R1+0x1240] ;  /* 0x0012400001527983 */ /* 0x000f220000100a00 */
[----:B------:R-:W-:Y:S01]  /*1f440*/  HGMMA.64x128x16.F32 R152, gdesc[UR56].tnspA, R152, gsb0 ;  /* 0x21e00000389879f0 */ /* 0x000fe20008000898 */
[----:B------:R-:W-:Y:S02]  /*1f450*/  MOV R2, R86 ;  /* 0x0000005600027202 */ /* 0x000fe40000000f00 */
[----:B0-----:R-:W-:Y:S01]  /*1f460*/  MOV R14, R87 ;  /* 0x00000057000e7202 */ /* 0x001fe20000000f00 */
[----:B------:R-:W4:Y:S04]  /*1f470*/  LDL.64 R88, [R1+0x1258] ;  /* 0x0012580001587983 */ /* 0x000f280000100a00 */
[----:B------:R-:W4:Y:S04]  /*1f480*/  LDL.64 R86, [R1+0x1250] ;  /* 0x0012500001567983 */ /* 0x000f280000100a00 */
[----:B------:R-:W4:Y:S01]  /*1f490*/  LDL.64 R20, [R1+0x1238] ;  /* 0x0012380001147983 */ /* 0x000f220000100a00 */
[----:B------:R-:W-:-:S02]  /*1f4a0*/  UIADD3.64 UR8, UR54, 0x1c02, URZ ;  /* 0x00001c0236087897 */ /* 0x000fc4000fffe03f */
[----:B------:R-:W-:-:S05]  /*1f4b0*/  UIADD3.64 UR56, UR52, 0x3680, URZ ;  /* 0x0000368034387897 */ /* 0x000fca000fffe03f */
        /* <DEDUP_REMOVED lines=8> */
[----:B------:R-:W-:Y:S02]  /*1f540*/  MOV R15, R147 ;  /* 0x00000093000f7202 */ /* 0x000fe40000000f00 */
[----:B------:R-:W-:Y:S02]  /*1f550*/  MOV R16, R146 ;  /* 0x0000009200107202 */ /* 0x000fe40000000f00 */
[----:B------:R-:W-:Y:S02]  /*1f560*/  MOV R18, R145 ;  /* 0x0000009100127202 */ /* 0x000fe40000000f00 */
[----:B------:R-:W-:-:S02]  /*1f570*/  MOV R81, R84 ;  /* 0x0000005400517202 */ /* 0x000fc40000000f00 */
[----:B------:R-:W-:Y:S02]  /*1f580*/  MOV R80, R85 ;  /* 0x0000005500507202 */ /* 0x000fe40000000f00 */
[----:B------:R-:W-:Y:S01]  /*1f590*/  MOV R26, R144 ;  /* 0x00000090001a7202 */ /* 0x000fe20000000f00 */
[----:B------:R-:W4:Y:S01]  /*1f5a0*/  LDL.64 R84, [R1+0x1248] ;  /* 0x0012480001547983 */ /* 0x000f220000100a00 */
[----:B------:R-:W-:Y:S02]  /*1f5b0*/  MOV R19, R143 ;  /* 0x0000008f00137202 */ /* 0x000fe40000000f00 */
[----:B------:R-:W-:Y:S01]  /*1f5c0*/  MOV R17, R142 ;  /* 0x0000008e00117202 */ /* 0x000fe20000000f00 */
[----:B------:R-:W-:Y:S01]  /*1f5d0*/  STL [R1+0x2900], R15 ;  /* 0x0029000f01007387 */ /* 0x000fe20000100800 */
[----:B------:R-:W-:Y:S02]  /*1f5e0*/  MOV R27, R141 ;  /* 0x0000008d001b7202 */ /* 0x000fe40000000f00 */
[----:B------:R-:W-:Y:S01]  /*1f5f0*/  MOV R28, R140 ;  /* 0x0000008c001c7202 */ /* 0x000fe20000000f00 */
[----:B------:R-:W-:Y:S01]  /*1f600*/  STL [R1+0x28fc], R16 ;  /* 0x0028fc1001007387 */ /* 0x000fe20000100800 */
[----:B------:R-:W-:-:S03]  /*1f610*/  MOV R29, R139 ;  /* 0x0000008b001d7202 */ /* 0x000fc60000000f00 */
        /* <DEDUP_REMOVED lines=18> */
[----:B------:R0:W-:Y:S01]  /*1f740*/  STL [R1+0x28d0], R32 ;  /* 0x0028d02001007387 */ /* 0x0001e20000100800 */
[----:B------:R-:W-:-:S03]  /*1f750*/  MOV R38, R129 ;  /* 0x0000008100267202 */ /* 0x000fc60000000f00 */
[----:B------:R1:W-:Y:S01]  /*1f760*/  STL [R1+0x28cc], R33 ;  /* 0x0028cc2101007387 */ /* 0x0003e20000100800 */
[----:B------:R-:W-:Y:S01]  /*1f770*/  MOV R39, R128 ;  /* 0x0000008000277202 */ /* 0x000fe20000000f00 */
[----:B------:R-:W-:Y:S02]  /*1f780*/  WARPGROUP.DEPBAR.LE gsb0, 0x0 ;  /* 0x00008000000079c5 */ /* 0x000fe40000010000 */
[----:B------:R-:W-:-:S06]  /*1f790*/  WARPGROUP.ARRIVE ;  /* 0x00000000000079c5 */ /* 0x000fcc0000000000 */
[----:B------:R-:W-:Y:S01]  /*1f7a0*/  HGMMA.64x128x16.F32 R152, gdesc[UR56].tnspA, R152, gsb0 ;  /* 0x21e00000389879f0 */ /* 0x000fe20008000898 */
        /* <DEDUP_REMOVED lines=11> */
[----:B------:R-:W-:Y:S01]  /*1f860*/  MOV R45, R122 ;  /* 0x0000007a002d7202 */ /* 0x000fe20000000f00 */
[----:B------:R-:W-:Y:S02]  /*1f870*/  IMAD.MOV.U32 R46, RZ, RZ, R121 ;  /* 0x000000ffff2e7224 */ /* 0x000fe400078e0079 */
        /* <DEDUP_REMOVED lines=55> */
[----:B------:R-:W-:-:S03]  /*1fbf0*/  IMAD.MOV.U32 R74, RZ, RZ, R93 ;  /* 0x000000ffff4a7224 */ /* 0x000fc600078e005d */
[----:B------:R-:W-:Y:S01]  /*1fc00*/  STL [R1+0x2840], R67 ;  /* 0x0028404301007387 */ /* 0x000fe20000100800 */
[----:B------:R-:W-:-:S03]  /*1fc10*/  MOV R75, R92 ;  /* 0x0000005c004b7202 */ /* 0x000fc60000000f00 */
[----:B------:R-:W-:Y:S01]  /*1fc20*/  STL [R1+0x283c], R68 ;  /* 0x00283c4401007387 */ /* 0x000fe20000100800 */
[----:B------:R-:W-:-:S03]  /*1fc30*/  MOV R76, R91 ;  /* 0x0000005b004c7202 */ /* 0x000fc60000000f00 */
[----:B------:R-:W-:Y:S01]  /*1fc40*/  STL [R1+0x2838], R69 ;  /* 0x0028384501007387 */ /* 0x000fe20000100800 */
[----:B------:R-:W-:-:S03]  /*1fc50*/  MOV R77, R90 ;  /* 0x0000005a004d7202 */ /* 0x000fc60000000f00 */
[----:B------:R-:W-:Y:S04]  /*1fc60*/  STL [R1+0x2834], R70 ;  /* 0x0028344601007387 */ /* 0x000fe80000100800 */
[----:B------:R-:W-:Y:S04]  /*1fc70*/  STL [R1+0x2830], R71 ;  /* 0x0028304701007387 */ /* 0x000fe80000100800 */
[----:B------:R-:W-:Y:S04]  /*1fc80*/  STL [R1+0x282c], R72 ;  /* 0x00282c4801007387 */ /* 0x000fe80000100800 */
[----:B------:R-:W-:Y:S04]  /*1fc90*/  STL [R1+0x2828], R73 ;  /* 0x0028284901007387 */ /* 0x000fe80000100800 */
[----:B------:R-:W-:Y:S04]  /*1fca0*/  STL [R1+0x2824], R74 ;  /* 0x0028244a01007387 */ /* 0x000fe80000100800 */
[----:B------:R-:W-:Y:S04]  /*1fcb0*/  STL [R1+0x2820], R75 ;  /* 0x0028204b01007387 */ /* 0x000fe80000100800 */
[----:B------:R-:W-:Y:S04]  /*1fcc0*/  STL [R1+0x281c], R76 ;  /* 0x00281c4c01007387 */ /* 0x000fe80000100800 */
[----:B------:R1:W-:Y:S04]  /*1fcd0*/  STL [R1+0x2814], R77 ;  /* 0x0028144d01007387 */ /* 0x0003e80000100800 */
[----:B------:R1:W-:Y:S04]  /*1fce0*/  STL [R1+0x2810], R78 ;  /* 0x0028104e01007387 */ /* 0x0003e80000100800 */
[----:B------:R1:W-:Y:S04]  /*1fcf0*/  STL [R1+0x280c], R79 ;  /* 0x00280c4f01007387 */ /* 0x0003e80000100800 */
[----:B------:R1:W-:Y:S01]  /*1fd00*/  STL [R1+0x2808], R14 ;  /* 0x0028080e01007387 */ /* 0x0003e20000100800 */
[----:B------:R-:W-:-:S03]  /*1fd10*/  WARPGROUP.DEPBAR.LE gsb0, 0x0 ;  /* 0x00008000000079c5 */ /* 0x000fc60000010000 */
        /* <DEDUP_REMOVED lines=42> */
[----:B------:R-:W-:Y:S01]  /*1ffc0*/  STL [R1+0x27dc], R207 ;  /* 0x0027dccf01007387 */ /* 0x000fe20000100800 */
[----:B--2---:R-:W-:-:S03]  /*1ffd0*/  IMAD.WIDE R8, R0, 0x2, R8 ;  /* 0x0000000200087825 */ /* 0x004fc600078e0208 */
[----:B------:R-:W-:Y:S04]  /*1ffe0*/  STL [R1+0x27d8], R208 ;  /* 0x0027d8d001007387 */ /* 0x000fe80000100800 */
[----:B------:R-:W-:Y:S01]  /*1fff0*/  STL [R1+0x27d4], R209 ;  /* 0x0027d4d101007387 */ /* 0x000fe20000100800 */
[----:B---3--:R-:W-:-:S03]  /*20000*/  IMAD.WIDE R216, R0, 0x2, R24 ;  /* 0x0000000200d87825 */ /* 0x008fc600078e0218 */
[----:B------:R-:W-:Y:S01]  /*20010*/  STL [R1+0x27d0], R210 ;  /* 0x0027d0d201007387 */ /* 0x000fe20000100800 */
[----:B----4-:R-:W-:-:S03]  /*20020*/  IMAD.WIDE R22, R0, 0x2, R22 ;  /* 0x0000000200167825 */ /* 0x010fc600078e0216 */
[----:B------:R-:W-:Y:S01]  /*20030*/  STL [R1+0x27cc], R211 ;  /* 0x0027ccd301007387 */ /* 0x000fe20000100800 */
[----:B------:R-:W-:-:S03]  /*20040*/  IMAD.WIDE R12, R0, 0x2, R12 ;  /* 0x00000002000c7825 */ /* 0x000fc600078e020c */
[----:B------:R-:W-:Y:S04]  /*20050*/  STL [R1+0x27c4], R176 ;  /* 0x0027c4b001007387 */ /* 0x000fe80000100800 */
[----:B------:R-:W-:Y:S04]  /*20060*/  STL [R1+0x27c0], R177 ;  /* 0x0027c0b101007387 */ /* 0x000fe80000100800 */
[----:B------:R-:W-:Y:S04]  /*20070*/  STL [R1+0x27bc], R178 ;  /* 0x0027bcb201007387 */ /* 0x000fe80000100800 */
[----:B------:R-:W-:Y:S04]  /*20080*/  STL [R1+0x27b8], R179 ;  /* 0x0027b8b301007387 */ /* 0x000fe80000100800 */
[----:B------:R-:W-:Y:S04]  /*20090*/  STL [R1+0x27b4], R180 ;  /* 0x0027b4b401007387 */ /* 0x000fe80000100800 */
[----:B0-----:R0:W2:Y:S01]  /*200a0*/  LDG.E.U16 R32, desc[UR4][R8.64] ;  /* 0x0000000408207981 */ /* 0x0010a2000c1e1500 */
[----:B------:R-:W-:-:S03]  /*200b0*/  IMAD.WIDE R10, R0, 0x2, R10 ;  /* 0x00000002000a7825 */ /* 0x000fc600078e020a */
[----:B------:R-:W-:Y:S04]  /*200c0*/  STL [R1+0x27b0], R181 ;  /* 0x0027b0b501007387 */ /* 0x000fe80000100800 */
[----:B------:R-:W-:Y:S01]  /*200d0*/  STL [R1+0x27ac], R182 ;  /* 0x0027acb601007387 */ /* 0x000fe20000100800 */
[----:B0-----:R-:W-:-:S03]  /*200e0*/  IMAD.WIDE R8, R0, 0x2, R4 ;  /* 0x0000000200087825 */ /* 0x001fc600078e0204 */
[----:B-1----:R0:W3:Y:S04]  /*200f0*/  LDG.E.U16 R33, desc[UR4][R216.64] ;  /* 0x00000004d8217981 */ /* 0x0020e8000c1e1500 */
[----:B------:R-:W-:Y:S04]  /*20100*/  STL [R1+0x27a8], R183 ;  /* 0x0027a8b701007387 */ /* 0x000fe80000100800 */
[----:B------:R1:W4:Y:S04]  /*20110*/  LDG.E.U16 R77, desc[UR4][R22.64] ;  /* 0x00000004164d7981 */ /* 0x000328000c1e1500 */
[----:B------:R-:W-:Y:S01]  /*20120*/  STL [R1+0x27a4], R184 ;  /* 0x0027a4b801007387 */ /* 0x000fe20000100800 */
[----:B0-----:R-:W-:-:S03]  /*20130*/  IMAD.WIDE R216, R0, 0x2, R88 ;  /* 0x0000000200d87825 */ /* 0x001fc600078e0258 */
[----:B------:R-:W2:Y:S04]  /*20140*/  LDG.E.U16 R137, desc[UR4][R12.64] ;  /* 0x000000040c897981 */ /* 0x000ea8000c1e1500 */
[----:B------:R-:W-:Y:S01]  /*20150*/  STL [R1+0x27a0], R185 ;  /* 0x0027a0b901007387 */ /* 0x000fe20000100800 */
[----:B-1----:R-:W-:-:S03]  /*20160*/  IMAD.WIDE R22, R0, 0x2, R86 ;  /* 0x0000000200167825 */ /* 0x002fc600078e0256 */
[----:B------:R-:W-:Y:S04]  /*20170*/  STL [R1+0x279c], R186 ;  /* 0x00279cba01007387 */ /* 0x000fe80000100800 */
[----:B------:R0:W2:Y:S04]  /*20180*/  LDG.E.U16 R3, desc[UR4][R8.64] ;  /* 0x0000000408037981 */ /* 0x0000a8000c1e1500 */
[----:B------:R-:W-:Y:S04]  /*20190*/  STL [R1+0x2798], R187 ;  /* 0x002798bb01007387 */ /* 0x000fe80000100800 */
[----:B------:R-:W-:Y:S01]  /*201a0*/  STL [R1+0x2794], R188 ;  /* 0x002794bc01007387 */ /* 0x000fe20000100800 */
[----:B0-----:R-:W-:-:S03]  /*201b0*/  IMAD.WIDE R8, R0, 0x2, R20 ;  /* 0x0000000200087825 */ /* 0x001fc600078e0214 */
[----:B------:R-:W-:Y:S04]  /*201c0*/  STL [R1+0x2790], R189 ;  /* 0x002790bd01007387 */ /* 0x000fe80000100800 */
[----:B------:R0:W2:Y:S04]  /*201d0*/  LDG.E.U16 R7, desc[UR4][R10.64] ;  /* 0x000000040a077981 */ /* 0x0000a8000c1e1500 */
[----:B------:R-:W-:Y:S04]  /*201e0*/  STL [R1+0x278c], R190 ;  /* 0x00278cbe01007387 */ /* 0x000fe80000100800 */
[----:B------:R-:W-:Y:S01]  /*201f0*/  STL [R1+0x2788], R191 ;  /* 0x002788bf01007387 */ /* 0x000fe20000100800 */
[----:B0-----:R-:W-:-:S03]  /*20200*/  IMAD.WIDE R10, R0, 0x2, R82 ;  /* 0x00000002000a7825 */ /* 0x001fc600078e0252 */
[----:B------:R-:W-:Y:S04]  /*20210*/  STL [R1+0x1fb8], R212 ;  /* 0x001fb8d401007387 */ /* 0x000fe80000100800 */
[----:B------:R-:W2:Y:S04]  /*20220*/  LDG.E.U16 R78, desc[UR4][R216.64] ;  /* 0x00000004d84e7981 */ /* 0x000ea8000c1e1500 */
[----:B------:R-:W-:Y:S04]  /*20230*/  STL [R1+0x1fb4], R213 ;  /* 0x001fb4d501007387 */ /* 0x000fe80000100800 */
[----:B------:R-:W2:Y:S04]  /*20240*/  LDG.E.U16 R136, desc[UR4][R22.64] ;  /* 0x0000000416887981 */ /* 0x000ea8000c1e1500 */
[----:B------:R-:W-:Y:S04]  /*20250*/  STL [R1+0x1fb0], R214 ;  /* 0x001fb0d601007387 */ /* 0x000fe80000100800 */
[----:B------:R-:W-:Y:S04]  /*20260*/  STL [R1+0x1fac], R215 ;  /* 0x001facd701007387 */ /* 0x000fe80000100800 */
[----:B------:R-:W2:Y:S04]  /*20270*/  LDG.E.U16 R34, desc[UR4][R10.64] ;  /* 0x000000040a227981 */ /* 0x000ea8000c1e1500 */
[----:B------:R-:W2:Y:S04]  /*20280*/  LDL.64 R4, [R1+0x1230] ;  /* 0x0012300001047983 */ /* 0x000ea80000100a00 */
[----:B------:R-:W2:Y:S04]  /*20290*/  LDL.64 R24, [R1+0x1228] ;  /* 0x0012280001187983 */ /* 0x000ea80000100a00 */
[----:B------:R-:W2:Y:S04]  /*202a0*/  LDG.E.U16 R79, desc[UR4][R8.64] ;  /* 0x00000004084f7981 */ /* 0x000ea8000c1e1500 */
[----:B------:R-:W2:Y:S04]  /*202b0*/  LDL.64 R18, [R1+0x1220] ;  /* 0x0012200001127983 */ /* 0x000ea80000100a00 */
[----:B------:R-:W2:Y:S01]  /*202c0*/  LDL.64 R16, [R1+0x1218] ;  /* 0x0012180001107983 */ /* 0x000ea20000100a00 */
[----:B------:R-:W-:-:S05]  /*202d0*/  IMAD.WIDE R12, R0, 0x2, R84 ;  /* 0x00000002000c7825 */ /* 0x000fca00078e0254 */
[----:B------:R0:W2:Y:S04]  /*202e0*/  LDG.E.U16 R36, desc[UR4][R12.64] ;  /* 0x000000040c247981 */ /* 0x0000a8000c1e1500 */
[----:B---3--:R-:W-:Y:S04]  /*202f0*/  STL [R1+0x2988], R33 ;  /* 0x0029882101007387 */ /* 0x008fe80000100800 */
[----:B----4-:R-:W-:Y:S04]  /*20300*/  STL [R1+0x298c], R77 ;  /* 0x00298c4d01007387 */ /* 0x010fe80000100800 */
[----:B--2---:R-:W-:Y:S04]  /*20310*/  STL [R1+0x2990], R137 ;  /* 0x0029908901007387 */ /* 0x004fe80000100800 */
[----:B------:R-:W2:Y:S04]  /*20320*/  LDL.64 R14, [R1+0x1210] ;  /* 0x00121000010e7983 */ /* 0x000ea80000100a00 */
[----:B------:R1:W-:Y:S04]  /*20330*/  STL [R1+0x2994], R3 ;  /* 0x0029940301007387 */ /* 0x0003e80000100800 */
[----:B------:R-:W3:Y:S04]  /*20340*/  LDL.64 R30, [R1+0x1208] ;  /* 0x00120800011e7983 */ /* 0x000ee80000100a00 */
[----:B------:R-:W4:Y:S04]  /*20350*/  LDL.64 R28, [R1+0x1200] ;  /* 0x00120000011c7983 */ /* 0x000f280000100a00 */
[----:B------:R-:W4:Y:S04]  /*20360*/  LDL.64 R26, [R1+0x11f8] ;  /* 0x0011f800011a7983 */ /* 0x000f280000100a00 */
[----:B------:R-:W4:Y:S04]  /*20370*/  LDL.64 R20, [R1+0x11f0] ;  /* 0x0011f00001147983 */ /* 0x000f280000100a00 */
[----:B-1----:R-:W4:Y:S04]  /*20380*/  LDL.64 R2, [R1+0x11e8] ;  /* 0x0011e80001027983 */ /* 0x002f280000100a00 */
[----:B------:R1:W-:Y:S04]  /*20390*/  STL [R1+0x9d8], R32 ;  /* 0x0009d82001007387 */ /* 0x0003e80000100800 */
[----:B------:R-:W-:Y:S04]  /*203a0*/  STL [R1+0x2998], R78 ;  /* 0x0029984e01007387 */ /* 0x000fe80000100800 */
[----:B------:R-:W-:Y:S04]  /*203b0*/  STL [R1+0x299c], R136 ;  /* 0x00299c8801007387 */ /* 0x000fe80000100800 */
[----:B------:R-:W4:Y:S04]  /*203c0*/  LDL.64 R38, [R1+0x11e0] ;  /* 0x0011e00001267983 */ /* 0x000f280000100a00 */
[----:B------:R-:W-:Y:S01]  /*203d0*/  STL [R1+0x29a0], R34 ;  /* 0x0029a02201007387 */ /* 0x000fe20000100800 */
[----:B------:R-:W-:-:S04]  /*203e0*/  IMAD.WIDE R216, R0, 0x2, R4 ;  /* 0x0000000200d87825 */ /* 0x000fc800078e0204 */
[C---:B------:R-:W-:Y:S01]  /*203f0*/  IMAD.WIDE R22, R0.reuse, 0x2, R24 ;  /* 0x0000000200167825 */ /* 0x040fe200078e0218 */
[----:B------:R3:W4:Y:S04]  /*20400*/  LDG.E.U16 R135, desc[UR4][R216.64] ;  /* 0x00000004d8877981 */ /* 0x000728000c1e1500 */
[----:B------:R-:W-:Y:S01]  /*20410*/  STL [R1+0x29a4], R79 ;  /* 0x0029a44f01007387 */ /* 0x000fe20000100800 */
[----:B0-----:R-:W-:-:S03]  /*20420*/  IMAD.WIDE R12, R0, 0x2, R18 ;  /* 0x00000002000c7825 */ /* 0x001fc600078e0212 */
[----:B------:R-:W4:Y:S04]  /*20430*/  LDL.64 R4, [R1+0x11d8] ;  /* 0x0011d80001047983 */ /* 0x000f280000100a00 */
[----:B-1----:R-:W4:Y:S04]  /*20440*/  LDL.64 R32, [R1+0x11d0] ;  /* 0x0011d00001207983 */ /* 0x002f280000100a00 */
[----:B------:R-:W4:Y:S04]  /*20450*/  LDL.64 R24, [R1+0x11c8] ;  /* 0x0011c80001187983 */ /* 0x000f280000100a00 */
[----:B------:R0:W-:Y:S01]  /*20460*/  STL [R1+0x9c8], R7 ;  /* 0x0009c80701007387 */ /* 0x0001e20000100800 */
[----:B------:R-:W-:-:S03]  /*20470*/  IMAD.WIDE R10, R0, 0x2, R16 ;  /* 0x00000002000a7825 */ /* 0x000fc600078e0210 */
[----:B------:R-:W4:Y:S04]  /*20480*/  LDL.64 R18, [R1+0x11c0] ;  /* 0x0011c00001127983 */ /* 0x000f280000100a00 */
[----:B------:R-:W4:Y:S04]  /*20490*/  LDL.64 R16, [R1+0x11b8] ;  /* 0x0011b80001107983 */ /* 0x000f280000100a00 */
[----:B0-----:R4:W4:Y:S04]  /*204a0*/  LDG.E.U16 R7, desc[UR4][R22.64] ;  /* 0x0000000416077981 */ /* 0x001928000c1e1500 */
[----:B------:R0:W4:Y:S04]  /*204b0*/  LDG.E.U16 R35, desc[UR4][R12.64] ;  /* 0x000000040c237981 */ /* 0x000128000c1e1500 */
[----:B------:R-:W4:Y:S01]  /*204c0*/  LDL.64 R42, [R1+0x11a8] ;  /* 0x0011a800012a7983 */ /* 0x000f220000100a00 */
[----:B--2---:R-:W-:-:S03]  /*204d0*/  IMAD.WIDE R8, R0, 0x2, R14 ;  /* 0x0000000200087825 */ /* 0x004fc600078e020e */
[----:B------:R1:W2:Y:S04]  /*204e0*/  LDG.E.U16 R14, desc[UR4][R10.64] ;  /* 0x000000040a0e7981 */ /* 0x0002a8000c1e1500 */
[----:B------:R1:W2:Y:S01]  /*204f0*/  LDG.E.U16 R134, desc[UR4][R8.64] ;  /* 0x0000000408867981 */ /* 0x0002a2000c1e1500 */
[----:B---3--:R-:W-:-:S03]  /*20500*/  IMAD.WIDE R216, R0, 0x2, R30 ;  /* 0x0000000200d87825 */ /* 0x008fc600078e021e */
[----:B------:R-:W3:Y:S01]  /*20510*/  LDL.64 R30, [R1+0x11b0] ;  /* 0x0011b000011e7983 */ /* 0x000ee20000100a00 */
[----:B----4-:R-:W-:-:S03]  /*20520*/  IMAD.WIDE R22, R0, 0x2, R28 ;  /* 0x0000000200167825 */ /* 0x010fc600078e021c */
[----:B------:R-:W4:Y:S01]  /*20530*/  LDL.64 R28, [R1+0x11a0] ;  /* 0x0011a000011c7983 */ /* 0x000f220000100a00 */
[----:B0-----:R-:W-:-:S03]  /*20540*/  IMAD.WIDE R12, R0, 0x2, R26 ;  /* 0x00000002000c7825 */ /* 0x001fc600078e021a */
[----:B------:R-:W2:Y:S01]  /*20550*/  LDL.64 R26, [R1+0x1190] ;  /* 0x00119000011a7983 */ /* 0x000ea20000100a00 */
[----:B-1----:R-:W-:-:S03]  /*20560*/  IMAD.WIDE R10, R0, 0x2, R20 ;  /* 0x00000002000a7825 */ /* 0x002fc600078e0214 */
[----:B------:R-:W2:Y:S01]  /*20570*/  LDL.64 R20, [R1+0x1198] ;  /* 0x0011980001147983 */ /* 0x000ea20000100a00 */
[----:B------:R-:W-:-:S03]  /*20580*/  IMAD.WIDE R8, R0, 0x2, R2 ;  /* 0x0000000200087825 */ /* 0x000fc600078e0202 */
[----:B------:R0:W-:Y:S04]  /*20590*/  STL [R1+0x9b8], R36 ;  /* 0x0009b82401007387 */ /* 0x0001e80000100800 */
[----:B------:R1:W2:Y:S04]  /*205a0*/  LDG.E.U16 R79, desc[UR4][R216.64] ;  /* 0x00000004d84f7981 */ /* 0x0002a8000c1e1500 */
[----:B------:R-:W2:Y:S04]  /*205b0*/  LDG.E.U16 R34, desc[UR4][R8.64] ;  /* 0x0000000408227981 */ /* 0x000ea8000c1e1500 */
[----:B0-----:R0:W2:Y:S04]  /*205c0*/  LDG.E.U16 R36, desc[UR4][R22.64] ;  /* 0x0000000416247981 */ /* 0x0010a8000c1e1500 */
[----:B------:R-:W2:Y:S04]  /*205d0*/  LDL.64 R40, [R1+0x1188] ;  /* 0x0011880001287983 */ /* 0x000ea80000100a00 */
[----:B------:R0:W2:Y:S01]  /*205e0*/  LDG.E.U16 R2, desc[UR4][R12.64] ;  /* 0x000000040c027981 */ /* 0x0000a2000c1e1500 */
[----:B-1----:R-:W-:-:S03]  /*205f0*/  IMAD.WIDE R216, R0, 0x2, R38 ;  /* 0x0000000200d87825 */ /* 0x002fc600078e0226 */
[----:B------:R1:W2:Y:S04]  /*20600*/  LDG.E.U16 R133, desc[UR4][R10.64] ;  /* 0x000000040a857981 */ /* 0x0002a8000c1e1500 */
[----:B------:R1:W2:Y:S01]  /*20610*/  LDG.E.U16 R37, desc[UR4][R216.64] ;  /* 0x00000004d8257981 */ /* 0x0002a2000c1e1500 */
[----:B0-----:R-:W-:-:S03]  /*20620*/  IMAD.WIDE R22, R0, 0x2, R4 ;  /* 0x0000000200167825 */ /* 0x001fc600078e0204 */
[----:B------:R-:W2:Y:S01]  /*20630*/  LDL.64 R4, [R1+0x1180] ;  /* 0x0011800001047983 */ /* 0x000ea20000100a00 */
[----:B------:R-:W-:-:S03]  /*20640*/  IMAD.WIDE R12, R0, 0x2, R32 ;  /* 0x00000002000c7825 */ /* 0x000fc600078e0220 */
[----:B------:R-:W2:Y:S01]  /*20650*/  LDL.64 R32, [R1+0x1178] ;  /* 0x0011780001207983 */ /* 0x000ea20000100a00 */
[----:B-1----:R-:W-:-:S03]  /*20660*/  IMAD.WIDE R10, R0, 0x2, R24 ;  /* 0x00000002000a7825 */ /* 0x002fc600078e0218 */
[----:B------:R-:W2:Y:S04]  /*20670*/  LDL.64 R24, [R1+0x1170] ;  /* 0x0011700001187983 */ /* 0x000ea80000100a00 */
[----:B------:R-:W2:Y:S01]  /*20680*/  LDG.E.U16 R80, desc[UR4][R22.64] ;  /* 0x0000000416507981 */ /* 0x000ea2000c1e1500 */
[----:B------:R-:W-:-:S03]  /*20690*/  IMAD.WIDE R8, R0, 0x2, R18 ;  /* 0x0000000200087825 */ /* 0x000fc600078e0212 */
[----:B------:R-:W2:Y:S01]  /*206a0*/  LDL.64 R18, [R1+0x1168] ;  /* 0x0011680001127983 */ /* 0x000ea20000100a00 */
[----:B------:R-:W-:-:S03]  /*206b0*/  IMAD.WIDE R216, R0, 0x2, R16 ;  /* 0x0000000200d87825 */ /* 0x000fc600078e0210 */
[----:B------:R-:W2:Y:S04]  /*206c0*/  LDG.E.U16 R136, desc[UR4][R10.64] ;  /* 0x000000040a887981 */ /* 0x000ea8000c1e1500 */
[----:B------:R0:W-:Y:S04]  /*206d0*/  STL [R1+0x9a8], R7 ;  /* 0x0009a80701007387 */ /* 0x0001e80000100800 */
[----:B------:R-:W2:Y:S04]  /*206e0*/  LDL.64 R16, [R1+0x1160] ;  /* 0x0011600001107983 */ /* 0x000ea80000100a00 */
[----:B------:R1:W2:Y:S04]  /*206f0*/  LDG.E.U16 R132, desc[UR4][R12.64] ;  /* 0x000000040c847981 */ /* 0x0002a8000c1e1500 */
[----:B------:R-:W2:Y:S04]  /*20700*/  LDG.E.U16 R38, desc[UR4][R8.64] ;  /* 0x0000000408267981 */ /* 0x000ea8000c1e1500 */
[----:B------:R-:W2:Y:S01]  /*20710*/  LDL.64 R44, [R1+0x1150] ;  /* 0x00115000012c7983 */ /* 0x000ea20000100a00 */
[----:B-1----:R-:W-:-:S03]  /*20720*/  IMAD.WIDE R12, R0, 0x2, R42 ;  /* 0x00000002000c7825 */ /* 0x002fc600078e022a */
[----:B------:R2:W2:Y:S04]  /*20730*/  LDG.E.U16 R81, desc[UR4][R216.64] ;  /* 0x00000004d8517981 */ /* 0x0004a8000c1e1500 */
[----:B------:R-:W2:Y:S04]  /*20740*/  LDG.E.U16 R78, desc[UR4][R12.64] ;  /* 0x000000040c4e7981 */ /* 0x000ea8000c1e1500 */
[----:B------:R-:W2:Y:S04]  /*20750*/  LDL.64 R42, [R1+0x1130] ;  /* 0x00113000012a7983 */ /* 0x000ea80000100a00 */
        /* <DEDUP_REMOVED lines=30> */
[----:B------:R-:W2:Y:S01]  /*20940*/  LDL.64 R188, [R1+0xaf8] ;  /* 0x000af80001bc7983 */ /* 0x000ea20000100a00 */
[----:B---3--:R-:W-:-:S03]  /*20950*/  IMAD.WIDE R22, R0, 0x2, R30 ;  /* 0x0000000200167825 */ /* 0x008fc600078e021e */
[----:B------:R-:W3:Y:S01]  /*20960*/  LDL.64 R30, [R1+0x1158] ;  /* 0x00115800011e7983 */ /* 0x000ee20000100a00 */
[----:B----4-:R-:W-:-:S03]  /*20970*/  IMAD.WIDE R10, R0, 0x2, R28 ;  /* 0x00000002000a7825 */ /* 0x010fc600078e021c */
[----:B------:R-:W4:Y:S01]  /*20980*/  LDL.64 R28, [R1+0x1148] ;  /* 0x00114800011c7983 */ /* 0x000f220000100a00 */
[----:B--2---:R-:W-:-:S03]  /*20990*/  IMAD.WIDE R216, R0, 0x2, R26 ;  /* 0x0000000200d87825 */ /* 0x004fc600078e021a */
[----:B------:R-:W2:Y:S01]  /*209a0*/  LDL.64 R26, [R1+0x1138] ;  /* 0x00113800011a7983 */ /* 0x000ea20000100a00 */
[----:B------:R-:W-:-:S03]  /*209b0*/  IMAD.WIDE R8, R0, 0x2, R20 ;  /* 0x0000000200087825 */ /* 0x000fc600078e0214 */
[----:B------:R-:W2:Y:S04]  /*209c0*/  LDL.64 R20, [R1+0x1140] ;  /* 0x0011400001147983 */ /* 0x000ea80000100a00 */
[----:B------:R1:W2:Y:S04]  /*209d0*/  LDG.E.U16 R131, desc[UR4][R22.64] ;  /* 0x0000000416837981 */ /* 0x0002a8000c1e1500 */
[----:B------:R1:W2:Y:S04]  /*209e0*/  LDG.E.U16 R130, desc[UR4][R216.64] ;  /* 0x00000004d8827981 */ /* 0x0002a8000c1e1500 */
[----:B0-----:R0:W2:Y:S04]  /*209f0*/  LDG.E.U16 R7, desc[UR4][R8.64] ;  /* 0x0000000408077981 */ /* 0x0010a8000c1e1500 */
[----:B------:R-:W2:Y:S01]  /*20a00*/  LDG.E.U16 R39, desc[UR4][R10.64] ;  /* 0x000000040a277981 */ /* 0x000ea2000c1e1500 */
[----:B-1----:R-:W-:-:S05]  /*20a10*/  IMAD.WIDE R22, R0, 0x2, R40 ;  /* 0x0000000200167825 */ /* 0x002fca00078e0228 */
[----:B------:R1:W2:Y:S01]  /*20a20*/  LDG.E.U16 R3, desc[UR4][R22.64] ;  /* 0x0000000416037981 */ /* 0x0002a2000c1e1500 */
[----:B------:R-:W-:-:S03]  /*20a30*/  IMAD.WIDE R12, R0, 0x2, R4 ;  /* 0x00000002000c7825 */ /* 0x000fc600078e0204 */
[----:B------:R-:W2:Y:S01]  /*20a40*/  LDL.64 R4, [R1+0x1128] ;  /* 0x0011280001047983 */ /* 0x000ea20000100a00 */
[----:B------:R-:W-:-:S03]  /*20a50*/  IMAD.WIDE R216, R0, 0x2, R18 ;  /* 0x0000000200d87825 */ /* 0x000fc600078e0212 */
[----:B------:R-:W2:Y:S04]  /*20a60*/  LDG.E.U16 R40, desc[UR4][R12.64] ;  /* 0x000000040c287981 */ /* 0x000ea8000c1e1500 */
[----:B------:R-:W2:Y:S01]  /*20a70*/  LDL.64 R18, [R1+0x1110] ;  /* 0x0011100001127983 */ /* 0x000ea20000100a00 */
[----:B0-----:R-:W-:-:S03]  /*20a80*/  IMAD.WIDE R8, R0, 0x2, R24 ;  /* 0x0000000200087825 */ /* 0x001fc600078e0218 */
[----:B------:R-:W2:Y:S01]  /*20a90*/  LDL.64 R24, [R1+0x1118] ;  /* 0x0011180001187983 */ /* 0x000ea20000100a00 */
[----:B-1----:R-:W-:-:S03]  /*20aa0*/  IMAD.WIDE R22, R0, 0x2, R16 ;  /* 0x0000000200167825 */ /* 0x002fc600078e0210 */
[----:B------:R-:W2:Y:S04]  /*20ab0*/  LDG.E.U16 R129, desc[UR4][R8.64] ;  /* 0x0000000408817981 */ /* 0x000ea8000c1e1500 */
[----:B------:R-:W2:Y:S01]  /*20ac0*/  LDL.64 R16, [R1+0x1108] ;  /* 0x0011080001107983 */ /* 0x000ea20000100a00 */
[----:B------:R-:W-:-:S03]  /*20ad0*/  IMAD.WIDE R10, R0, 0x2, R32 ;  /* 0x00000002000a7825 */ /* 0x000fc600078e0220 */
[----:B------:R-:W2:Y:S04]  /*20ae0*/  LDL.64 R32, [R1+0x1120] ;  /* 0x0011200001207983 */ /* 0x000ea80000100a00 */
[----:B------:R0:W2:Y:S04]  /*20af0*/  LDG.E.U16 R215, desc[UR4][R10.64] ;  /* 0x000000040ad77981 */ /* 0x0000a8000c1e1500 */
[----:B------:R-:W2:Y:S04]  /*20b00*/  LDG.E.U16 R137, desc[UR4][R216.64] ;  /* 0x00000004d8897981 */ /* 0x000ea8000c1e1500 */
[----:B------:R2:W2:Y:S01]  /*20b10*/  LDG.E.U16 R41, desc[UR4][R22.64] ;  /* 0x0000000416297981 */ /* 0x0004a2000c1e1500 */
[----:B0-----:R-:W-:-:S03]  /*20b20*/  IMAD.WIDE R10, R0, 0x2, R44 ;  /* 0x00000002000a7825 */ /* 0x001fc600078e022c */
[----:B------:R-:W2:Y:S04]  /*20b30*/  LDL.64 R44, [R1+0x10f8] ;  /* 0x0010f800012c7983 */ /* 0x000ea80000100a00 */
[----:B------:R-:W2:Y:S01]  /*20b40*/  LDG.E.U16 R128, desc[UR4][R10.64] ;  /* 0x000000040a807981 */ /* 0x000ea2000c1e1500 */
        /* <DEDUP_REMOVED lines=10> */
[----:B------:R-:W2:Y:S01]  /*20bf0*/  LDG.E.U16 R77, desc[UR4][R8.64] ;  /* 0x00000004084d7981 */ /* 0x000ea2000c1e1500 */
[----:B0-----:R-:W-:-:S03]  /*20c00*/  IMAD.WIDE R12, R0, 0x2, R42 ;  /* 0x00000002000c7825 */ /* 0x001fc600078e022a */
[----:B------:R0:W2:Y:S04]  /*20c10*/  LDG.E.U16 R42, desc[UR4][R216.64] ;  /* 0x00000004d82a7981 */ /* 0x0000a8000c1e1500 */
[----:B------:R0:W2:Y:S01]  /*20c20*/  LDG.E.U16 R127, desc[UR4][R12.64] ;  /* 0x000000040c7f7981 */ /* 0x0000a2000c1e1500 */
[----:B------:R-:W-:-:S03]  /*20c30*/  IMAD.WIDE R10, R0, 0x2, R4 ;  /* 0x00000002000a7825 */ /* 0x000fc600078e0204 */
[----:B------:R-:W2:Y:S01]  /*20c40*/  LDL.64 R4, [R1+0x10d0] ;  /* 0x0010d00001047983 */ /* 0x000ea20000100a00 */
[----:B-1----:R-:W-:-:S03]  /*20c50*/  IMAD.WIDE R22, R0, 0x2, R18 ;  /* 0x0000000200167825 */ /* 0x002fc600078e0212 */
[----:B------:R-:W2:Y:S01]  /*20c60*/  LDL.64 R18, [R1+0x10b8] ;  /* 0x0010b80001127983 */ /* 0x000ea20000100a00 */
[----:B0-----:R-:W-:-:S03]  /*20c70*/  IMAD.WIDE R216, R0, 0x2, R24 ;  /* 0x0000000200d87825 */ /* 0x001fc600078e0218 */
[----:B------:R-:W2:Y:S04]  /*20c80*/  LDL.64 R24, [R1+0x10c0] ;  /* 0x0010c00001187983 */ /* 0x000ea80000100a00 */
[----:B------:R-:W2:Y:S01]  /*20c90*/  LDG.E.U16 R212, desc[UR4][R216.64] ;  /* 0x00000004d8d47981 */ /* 0x000ea2000c1e1500 */
[----:B------:R-:W-:-:S03]  /*20ca0*/  IMAD.WIDE R12, R0, 0x2, R16 ;  /* 0x00000002000c7825 */ /* 0x000fc600078e0210 */
[----:B------:R-:W2:Y:S01]  /*20cb0*/  LDL.64 R16, [R1+0x10b0] ;  /* 0x0010b00001107983 */ /* 0x000ea20000100a00 */
[----:B------:R-:W-:-:S03]  /*20cc0*/  IMAD.WIDE R8, R0, 0x2, R32 ;  /* 0x0000000200087825 */ /* 0x000fc600078e0220 */
[----:B------:R-:W2:Y:S04]  /*20cd0*/  LDG.E.U16 R33, desc[UR4][R10.64] ;  /* 0x000000040a217981 */ /* 0x000ea8000c1e1500 */
[----:B------:R0:W2:Y:S04]  /*20ce0*/  LDG.E.U16 R43, desc[UR4][R8.64] ;  /* 0x00000004082b7981 */ /* 0x0000a8000c1e1500 */
[----:B------:R-:W2:Y:S04]  /*20cf0*/  LDG.E.U16 R126, desc[UR4][R22.64] ;  /* 0x00000004167e7981 */ /* 0x000ea8000c1e1500 */
[----:B------:R2:W2:Y:S01]  /*20d00*/  LDG.E.U16 R152, desc[UR4][R12.64] ;  /* 0x000000040c987981 */ /* 0x0004a2000c1e1500 */
[----:B0-----:R-:W-:-:S05]  /*20d10*/  IMAD.WIDE R8, R0, 0x2, R44 ;  /* 0x0000000200087825 */ /* 0x001fca00078e022c */
        /* <DEDUP_REMOVED lines=13> */
[----:B------:R-:W2:Y:S04]  /*20df0*/  LDL.64 R48, [R1+0x1080] ;  /* 0x0010800001307983 */ /* 0x000ea80000100a00 */
[----:B------:R0:W2:Y:S04]  /*20e00*/  LDG.E.U16 R210, desc[UR4][R10.64] ;  /* 0x000000040ad27981 */ /* 0x0000a8000c1e1500 */
[----:B------:R0:W2:Y:S01]  /*20e10*/  LDG.E.U16 R125, desc[UR4][R216.64] ;  /* 0x00000004d87d7981 */ /* 0x0000a2000c1e1500 */
[----:B------:R-:W-:-:S03]  /*20e20*/  IMAD.WIDE R8, R0, 0x2, R4 ;  /* 0x0000000200087825 */ /* 0x000fc600078e0204 */
[----:B------:R-:W2:Y:S01]  /*20e30*/  LDL.64 R4, [R1+0x1070] ;  /* 0x0010700001047983 */ /* 0x000ea20000100a00 */
[----:B-1----:R-:W-:-:S03]  /*20e40*/  IMAD.WIDE R12, R0, 0x2, R18 ;  /* 0x00000002000c7825 */ /* 0x002fc600078e0212 */
[----:B------:R3:W2:Y:S04]  /*20e50*/  LDG.E.U16 R124, desc[UR4][R8.64] ;  /* 0x00000004087c7981 */ /* 0x0006a8000c1e1500 */
[----:B------:R-:W2:Y:S01]  /*20e60*/  LDL.64 R18, [R1+0x1060] ;  /* 0x0010600001127983 */ /* 0x000ea20000100a00 */
[----:B0-----:R-:W-:-:S03]  /*20e70*/  IMAD.WIDE R10, R0, 0x2, R16 ;  /* 0x00000002000a7825 */ /* 0x001fc600078e0210 */
[----:B------:R-:W2:Y:S04]  /*20e80*/  LDG.E.U16 R209, desc[UR4][R12.64] ;  /* 0x000000040cd17981 */ /* 0x000ea8000c1e1500 */
[----:B------:R-:W2:Y:S01]  /*20e90*/  LDL.64 R16, [R1+0x1058] ;  /* 0x0010580001107983 */ /* 0x000ea20000100a00 */
[----:B------:R-:W-:-:S03]  /*20ea0*/  IMAD.WIDE R22, R0, 0x2, R24 ;  /* 0x0000000200167825 */ /* 0x000fc600078e0218 */
[----:B------:R-:W2:Y:S01]  /*20eb0*/  LDL.64 R24, [R1+0x1068] ;  /* 0x0010680001187983 */ /* 0x000ea20000100a00 */
[----:B------:R-:W-:-:S03]  /*20ec0*/  IMAD.WIDE R216, R0, 0x2, R46 ;  /* 0x0000000200d87825 */ /* 0x000fc600078e022e */
[----:B------:R4:W2:Y:S04]  /*20ed0*/  LDG.E.U16 R46, desc[UR4][R22.64] ;  /* 0x00000004162e7981 */ /* 0x0008a8000c1e1500 */
[----:B------:R2:W2:Y:S04]  /*20ee0*/  LDG.E.U16 R123, desc[UR4][R10.64] ;  /* 0x000000040a7b7981 */ /* 0x0004a8000c1e1500 */
        /* <DEDUP_REMOVED lines=11> */
[----:B------:R1:W2:Y:S01]  /*20fa0*/  LDG.E.U16 R156, desc[UR4][R10.64] ;  /* 0x000000040a9c7981 */ /* 0x0002a2000c1e1500 */
[----:B0-----:R-:W-:-:S03]  /*20fb0*/  IMAD.WIDE R8, R0, 0x2, R48 ;  /* 0x0000000200087825 */ /* 0x001fc600078e0230 */
[----:B------:R-:W2:Y:S04]  /*20fc0*/  LDG.E.U16 R122, desc[UR4][R12.64] ;  /* 0x000000040c7a7981 */ /* 0x000ea8000c1e1500 */
[----:B------:R0:W2:Y:S01]  /*20fd0*/  LDG.E.U16 R48, desc[UR4][R8.64] ;  /* 0x0000000408307981 */ /* 0x0000a2000c1e1500 */
[----:B-1----:R-:W-:-:S03]  /*20fe0*/  IMAD.WIDE R22, R0, 0x2, R4 ;  /* 0x0000000200167825 */ /* 0x002fc600078e0204 */
[----:B------:R-:W2:Y:S01]  /*20ff0*/  LDL.64 R4, [R1+0x1018] ;  /* 0x0010180001047983 */ /* 0x000ea20000100a00 */
[----:B------:R-:W-:-:S03]  /*21000*/  IMAD.WIDE R216, R0, 0x2, R54 ;  /* 0x0000000200d87825 */ /* 0x000fc600078e0236 */
[----:B------:R-:W2:Y:S04]  /*21010*/  LDG.E.U16 R121, desc[UR4][R22.64] ;  /* 0x0000000416797981 */ /* 0x000ea8000c1e1500 */
[----:B------:R1:W2:Y:S04]  /*21020*/  LDG.E.U16 R47, desc[UR4][R216.64] ;  /* 0x00000004d82f7981 */ /* 0x0002a8000c1e1500 */
[----:B------:R-:W2:Y:S01]  /*21030*/  LDL.64 R54, [R1+0xfd0] ;  /* 0x000fd00001367983 */ /* 0x000ea20000100a00 */
[----:B------:R-:W-:-:S03]  /*21040*/  IMAD.WIDE R10, R0, 0x2, R18 ;  /* 0x00000002000a7825 */ /* 0x000fc600078e0212 */
[----:B------:R-:W2:Y:S01]  /*21050*/  LDL.64 R18, [R1+0x1008] ;  /* 0x0010080001127983 */ /* 0x000ea20000100a00 */
[----:B0-----:R-:W-:-:S03]  /*21060*/  IMAD.WIDE R8, R0, 0x2, R16 ;  /* 0x0000000200087825 */ /* 0x001fc600078e0210 */
[----:B------:R-:W2:Y:S04]  /*21070*/  LDG.E.U16 R49, desc[UR4][R10.64] ;  /* 0x000000040a317981 */ /* 0x000ea8000c1e1500 */
[----:B------:R-:W2:Y:S01]  /*21080*/  LDL.64 R16, [R1+0x1000] ;  /* 0x0010000001107983 */ /* 0x000ea20000100a00 */
[----:B------:R-:W-:-:S03]  /*21090*/  IMAD.WIDE R12, R0, 0x2, R24 ;  /* 0x00000002000c7825 */ /* 0x000fc600078e0218 */
[----:B------:R-:W2:Y:S01]  /*210a0*/  LDL.64 R24, [R1+0x1010] ;  /* 0x0010100001187983 */ /* 0x000ea20000100a00 */
[----:B-1----:R-:W-:-:S03]  /*210b0*/  IMAD.WIDE R216, R0, 0x2, R52 ;  /* 0x0000000200d87825 */ /* 0x002fc600078e0234 */
[----:B------:R-:W2:Y:S04]  /*210c0*/  LDG.E.U16 R157, desc[UR4][R12.64] ;  /* 0x000000040c9d7981 */ /* 0x000ea8000c1e1500 */
[----:B------:R0:W2:Y:S04]  /*210d0*/  LDG.E.U16 R207, desc[UR4][R216.64] ;  /* 0x00000004d8cf7981 */ /* 0x0000a8000c1e1500 */
[----:B------:R-:W2:Y:S04]  /*210e0*/  LDG.E.U16 R206, desc[UR4][R8.64] ;  /* 0x0000000408ce7981 */ /* 0x000ea8000c1e1500 */
[----:B------:R-:W2:Y:S01]  /*210f0*/  LDL.64 R52, [R1+0xff8] ;  /* 0x000ff80001347983 */ /* 0x000ea20000100a00 */
[----:B0-----:R-:W-:-:S05]  /*21100*/  IMAD.WIDE R216, R0, 0x2, R50 ;  /* 0x0000000200d87825 */ /* 0x001fca00078e0232 */
[----:B------:R0:W2:Y:S02]  /*21110*/  LDG.E.U16 R120, desc[UR4][R216.64] ;  /* 0x00000004d8787981 */ /* 0x0000a4000c1e1500 */
[C---:B0-----:R-:W-:Y:S02]  /*21120*/  IMAD.WIDE R216, R0.reuse, 0x2, R60 ;  /* 0x0000000200d87825 */ /* 0x041fe400078e023c */
[----:B------:R-:W2:Y:S04]  /*21130*/  LDL.64 R60, [R1+0xf78] ;  /* 0x000f7800013c7983 */ /* 0x000ea80000100a00 */
[----:B------:R-:W2:Y:S01]  /*21140*/  LDG.E.U16 R159, desc[UR4][R216.64] ;  /* 0x00000004d89f7981 */ /* 0x000ea2000c1e1500 */
[----:B---3--:R-:W-:-:S03]  /*21150*/  IMAD.WIDE R22, R0, 0x2, R30 ;  /* 0x0000000200167825 */ /* 0x008fc600078e021e */
[----:B------:R-:W3:Y:S01]  /*21160*/  LDL.64 R30, [R1+0xff0] ;  /* 0x000ff000011e7983 */ /* 0x000ee20000100a00 */
[----:B----4-:R-:W-:-:S03]  /*21170*/  IMAD.WIDE R12, R0, 0x2, R28 ;  /* 0x00000002000c7825 */ /* 0x010fc600078e021c */
[----:B------:R-:W4:Y:S01]  /*21180*/  LDL.64 R28, [R1+0xfe8] ;  /* 0x000fe800011c7983 */ /* 0x000f220000100a00 */
[----:B--2---:R-:W-:-:S03]  /*21190*/  IMAD.WIDE R8, R0, 0x2, R26 ;  /* 0x0000000200087825 */ /* 0x004fc600078e021a */
[----:B------:R0:W2:Y:S01]  /*211a0*/  LDG.E.U16 R50, desc[UR4][R12.64] ;  /* 0x000000040c327981 */ /* 0x0000a2000c1e1500 */
[----:B------:R-:W-:-:S03]  /*211b0*/  IMAD.WIDE R10, R0, 0x2, R20 ;  /* 0x00000002000a7825 */ /* 0x000fc600078e0214 */
[----:B------:R-:W2:Y:S04]  /*211c0*/  LDL.64 R20, [R1+0xfe0] ;  /* 0x000fe00001147983 */ /* 0x000ea80000100a00 */
[----:B------:R-:W2:Y:S04]  /*211d0*/  LDL.64 R26, [R1+0xfc8] ;  /* 0x000fc800011a7983 */ /* 0x000ea80000100a00 */
[----:B------:R1:W2:Y:S04]  /*211e0*/  LDG.E.U16 R119, desc[UR4][R8.64] ;  /* 0x0000000408777981 */ /* 0x0002a8000c1e1500 */
[----:B------:R1:W2:Y:S04]  /*211f0*/  LDG.E.U16 R205, desc[UR4][R10.64] ;  /* 0x000000040acd7981 */ /* 0x0002a8000c1e1500 */
[----:B------:R1:W2:Y:S01]  /*21200*/  LDG.E.U16 R158, desc[UR4][R22.64] ;  /* 0x00000004169e7981 */ /* 0x0002a2000c1e1500 */
[----:B0-----:R-:W-:-:S03]  /*21210*/  IMAD.WIDE R12, R0, 0x2, R4 ;  /* 0x00000002000c7825 */ /* 0x001fc600078e0204 */
[----:B------:R-:W2:Y:S01]  /*21220*/  LDL.64 R4, [R1+0xfc0] ;  /* 0x000fc00001047983 */ /* 0x000ea20000100a00 */
[----:B-1----:R-:W-:-:S03]  /*21230*/  IMAD.WIDE R8, R0, 0x2, R18 ;  /* 0x0000000200087825 */ /* 0x002fc600078e0212 */
[----:B------:R-:W2:Y:S04]  /*21240*/  LDG.E.U16 R204, desc[UR4][R12.64] ;  /* 0x000000040ccc7981 */ /* 0x000ea8000c1e1500 */
[----:B------:R-:W2:Y:S01]  /*21250*/  LDL.64 R18, [R1+0xfb0] ;  /* 0x000fb00001127983 */ /* 0x000ea20000100a00 */
[----:B------:R-:W-:-:S03]  /*21260*/  IMAD.WIDE R216, R0, 0x2, R16 ;  /* 0x0000000200d87825 */ /* 0x000fc600078e0210 */
[----:B------:R-:W2:Y:S04]  /*21270*/  LDG.E.U16 R160, desc[UR4][R8.64] ;  /* 0x0000000408a07981 */ /* 0x000ea8000c1e1500 */
[----:B------:R-:W2:Y:S01]  /*21280*/  LDL.64 R16, [R1+0xfa0] ;  /* 0x000fa00001107983 */ /* 0x000ea20000100a00 */
[----:B------:R-:W-:-:S03]  /*21290*/  IMAD.WIDE R10, R0, 0x2, R24 ;  /* 0x00000002000a7825 */ /* 0x000fc600078e0218 */
[----:B------:R-:W2:Y:S01]  /*212a0*/  LDL.64 R24, [R1+0xfb8] ;  /* 0x000fb80001187983 */ /* 0x000ea20000100a00 */
[----:B------:R-:W-:-:S03]  /*212b0*/  IMAD.WIDE R22, R0, 0x2, R58 ;  /* 0x0000000200167825 */ /* 0x000fc600078e023a */
[----:B------:R-:W2:Y:S04]  /*212c0*/  LDG.E.U16 R118, desc[UR4][R10.64] ;  /* 0x000000040a767981 */ /* 0x000ea8000c1e1500 */
[----:B------:R-:W2:Y:S04]  /*212d0*/  LDL.64 R58, [R1+0xfa8] ;  /* 0x000fa800013a7983 */ /* 0x000ea80000100a00 */
[----:B------:R0:W2:Y:S02]  /*212e0*/  LDG.E.U16 R51, desc[UR4][R22.64] ;  /* 0x0000000416337981 */ /* 0x0000a4000c1e1500 */
[----:B0-----:R-:W-:-:S02]  /*212f0*/  IMAD.WIDE R22, R0, 0x2, R52 ;  /* 0x0000000200167825 */ /* 0x001fc400078e0234 */
[----:B------:R0:W2:Y:S04]  /*21300*/  LDG.E.U16 R52, desc[UR4][R216.64] ;  /* 0x00000004d8347981 */ /* 0x0000a8000c1e1500 */
[----:B------:R-:W2:Y:S01]  /*21310*/  LDG.E.U16 R203, desc[UR4][R22.64] ;  /* 0x0000000416cb7981 */ /* 0x000ea2000c1e1500 */
[----:B0-----:R-:W-:-:S03]  /*21320*/  IMAD.WIDE R216, R0, 0x2, R56 ;  /* 0x0000000200d87825 */ /* 0x001fc600078e0238 */
[----:B------:R-:W2:Y:S04]  /*21330*/  LDL.64 R56, [R1+0xf70] ;  /* 0x000f700001387983 */ /* 0x000ea80000100a00 */
[----:B------:R-:W2:Y:S01]  /*21340*/  LDG.E.U16 R202, desc[UR4][R216.64] ;  /* 0x00000004d8ca7981 */ /* 0x000ea2000c1e1500 */
[----:B---3--:R-:W-:-:S03]  /*21350*/  IMAD.WIDE R12, R0, 0x2, R30 ;  /* 0x00000002000c7825 */ /* 0x008fc600078e021e */
[----:B------:R-:W3:Y:S01]  /*21360*/  LDL.64 R30, [R1+0xf98] ;  /* 0x000f9800011e7983 */ /* 0x000ee20000100a00 */
[----:B----4-:R-:W-:-:S03]  /*21370*/  IMAD.WIDE R10, R0, 0x2, R28 ;  /* 0x00000002000a7825 */ /* 0x010fc600078e021c */
[----:B------:R-:W4:Y:S04]  /*21380*/  LDL.64 R28, [R1+0xf90] ;  /* 0x000f9000011c7983 */ /* 0x000f280000100a00 */
[----:B------:R0:W4:Y:S01]  /*21390*/  LDG.E.U16 R117, desc[UR4][R12.64] ;  /* 0x000000040c757981 */ /* 0x000122000c1e1500 */
[----:B--2---:R-:W-:-:S03]  /*213a0*/  IMAD.WIDE R8, R0, 0x2, R20 ;  /* 0x0000000200087825 */ /* 0x004fc600078e0214 */
[----:B------:R-:W2:Y:S04]  /*213b0*/  LDL.64 R20, [R1+0xf88] ;  /* 0x000f880001147983 */ /* 0x000ea80000100a00 */
[----:B------:R1:W2:Y:S01]  /*213c0*/  LDG.E.U16 R161, desc[UR4][R10.64] ;  /* 0x000000040aa17981 */ /* 0x0002a2000c1e1500 */
[----:B0-----:R-:W-:-:S03]  /*213d0*/  IMAD.WIDE R12, R0, 0x2, R26 ;  /* 0x00000002000c7825 */ /* 0x001fc600078e021a */
[----:B------:R-:W2:Y:S04]  /*213e0*/  LDL.64 R26, [R1+0xf60] ;  /* 0x000f6000011a7983 */ /* 0x000ea80000100a00 */
[----:B------:R0:W2:Y:S01]  /*213f0*/  LDG.E.U16 R162, desc[UR4][R12.64] ;  /* 0x000000040ca27981 */ /* 0x0000a2000c1e1500 */
[----:B------:R-:W-:-:S03]  /*21400*/  IMAD.WIDE R22, R0, 0x2, R54 ;  /* 0x0000000200167825 */ /* 0x000fc600078e0236 */
[----:B------:R0:W2:Y:S01]  /*21410*/  LDG.E.U16 R53, desc[UR4][R8.64] ;  /* 0x0000000408357981 */ /* 0x0000a2000c1e1500 */
[----:B-1----:R-:W-:-:S03]  /*21420*/  IMAD.WIDE R10, R0, 0x2, R4 ;  /* 0x00000002000a7825 */ /* 0x002fc600078e0204 */
[----:B------:R-:W2:Y:S04]  /*21430*/  LDL.64 R4, [R1+0xf68] ;  /* 0x000f680001047983 */ /* 0x000ea80000100a00 */
[----:B------:R-:W2:Y:S01]  /*21440*/  LDG.E.U16 R54, desc[UR4][R10.64] ;  /* 0x000000040a367981 */ /* 0x000ea2000c1e1500 */
[----:B------:R-:W-:-:S03]  /*21450*/  IMAD.WIDE R216, R0, 0x2, R18 ;  /* 0x0000000200d87825 */ /* 0x000fc600078e0212 */
[----:B------:R-:W2:Y:S04]  /*21460*/  LDL.64 R18, [R1+0xf58] ;  /* 0x000f580001127983 */ /* 0x000ea80000100a00 */
[----:B------:R-:W2:Y:S01]  /*21470*/  LDG.E.U16 R116, desc[UR4][R216.64] ;  /* 0x00000004d8747981 */ /* 0x000ea2000c1e1500 */
[----:B0-----:R-:W-:-:S03]  /*21480*/  IMAD.WIDE R12, R0, 0x2, R16 ;  /* 0x00000002000c7825 */ /* 0x001fc600078e0210 */
[----:B------:R-:W2:Y:S01]  /*21490*/  LDL.64 R16, [R1+0xf48] ;  /* 0x000f480001107983 */ /* 0x000ea20000100a00 */
[----:B------:R-:W-:-:S03]  /*214a0*/  IMAD.WIDE R8, R0, 0x2, R24 ;  /* 0x0000000200087825 */ /* 0x000fc600078e0218 */
[----:B------:R0:W2:Y:S04]  /*214b0*/  LDG.E.U16 R24, desc[UR4][R22.64] ;  /* 0x0000000416187981 */ /* 0x0000a8000c1e1500 */
[----:B------:R-:W2:Y:S04]  /*214c0*/  LDG.E.U16 R201, desc[UR4][R8.64] ;  /* 0x0000000408c97981 */ /* 0x000ea8000c1e1500 */
[----:B------:R-:W2:Y:S01]  /*214d0*/  LDG.E.U16 R55, desc[UR4][R12.64] ;  /* 0x000000040c377981 */ /* 0x000ea2000c1e1500 */
[----:B0-----:R-:W-:-:S03]  /*214e0*/  IMAD.WIDE R22, R0, 0x2, R58 ;  /* 0x0000000200167825 */ /* 0x001fc600078e023a */
[----:B------:R-:W2:Y:S04]  /*214f0*/  LDL.64 R58, [R1+0xf40] ;  /* 0x000f4000013a7983 */ /* 0x000ea80000100a00 */
[----:B------:R0:W2:Y:S02]  /*21500*/  LDG.E.U16 R163, desc[UR4][R22.64] ;  /* 0x0000000416a37981 */ /* 0x0000a4000c1e1500 */
[C---:B0-----:R-:W-:Y:S02]  /*21510*/  IMAD.WIDE R22, R0.reuse, 0x2, R62 ;  /* 0x0000000200167825 */ /* 0x041fe400078e023e */
[----:B------:R-:W2:Y:S02]  /*21520*/  LDL.64 R62, [R1+0xf18] ;  /* 0x000f1800013e7983 */ /* 0x000ea40000100a00 */
[----:B---3--:R-:W-:-:S02]  /*21530*/  IMAD.WIDE R10, R0, 0x2, R30 ;  /* 0x00000002000a7825 */ /* 0x008fc400078e021e */
[----:B------:R-:W3:Y:S02]  /*21540*/  LDL.64 R30, [R1+0xf30] ;  /* 0x000f3000011e7983 */ /* 0x000ee40000100a00 */
[C---:B----4-:R-:W-:Y:S02]  /*21550*/  IMAD.WIDE R8, R0.reuse, 0x2, R28 ;  /* 0x0000000200087825 */ /* 0x050fe400078e021c */
[----:B------:R-:W4:Y:S04]  /*21560*/  LDL.64 R28, [R1+0xf28] ;  /* 0x000f2800011c7983 */ /* 0x000f280000100a00 */
[----:B------:R0:W4:Y:S01]  /*21570*/  LDG.E.U16 R151, desc[UR4][R10.64] ;  /* 0x000000040a977981 */ /* 0x000122000c1e1500 */
[----:B--2---:R-:W-:-:S03]  /*21580*/  IMAD.WIDE R216, R0, 0x2, R20 ;  /* 0x0000000200d87825 */ /* 0x004fc600078e0214 */
[----:B------:R-:W2:Y:S04]  /*21590*/  LDL.64 R20, [R1+0xf20] ;  /* 0x000f200001147983 */ /* 0x000ea80000100a00 */
[----:B------:R-:W2:Y:S01]  /*215a0*/  LDG.E.U16 R115, desc[UR4][R8.64] ;  /* 0x0000000408737981 */ /* 0x000ea2000c1e1500 */
[----:B0-----:R-:W-:-:S03]  /*215b0*/  IMAD.WIDE R10, R0, 0x2, R56 ;  /* 0x00000002000a7825 */ /* 0x001fc600078e0238 */
[----:B------:R0:W2:Y:S04]  /*215c0*/  LDG.E.U16 R164, desc[UR4][R216.64] ;  /* 0x00000004d8a47981 */ /* 0x0000a8000c1e1500 */
[----:B------:R1:W2:Y:S04]  /*215d0*/  LDG.E.U16 R56, desc[UR4][R22.64] ;  /* 0x0000000416387981 */ /* 0x0002a8000c1e1500 */
[----:B------:R1:W2:Y:S01]  /*215e0*/  LDG.E.U16 R114, desc[UR4][R10.64] ;  /* 0x000000040a727981 */ /* 0x0002a2000c1e1500 */
[----:B0-----:R-:W-:-:S03]  /*215f0*/  IMAD.WIDE R216, R0, 0x2, R26 ;  /* 0x0000000200d87825 */ /* 0x001fc600078e021a */
[----:B------:R-:W2:Y:S01]  /*21600*/  LDL.64 R26, [R1+0xf00] ;  /* 0x000f0000011a7983 */ /* 0x000ea20000100a00 */
[----:B------:R-:W-:-:S03]  /*21610*/  IMAD.WIDE R12, R0, 0x2, R60 ;  /* 0x00000002000c7825 */ /* 0x000fc600078e023c */
        /* <DEDUP_REMOVED lines=8> */
[----:B------:R-:W-:-:S03]  /*216a0*/  IMAD.WIDE R10, R0, 0x2, R16 ;  /* 0x00000002000a7825 */ /* 0x000fc600078e0210 */
[----:B------:R-:W2:Y:S04]  /*216b0*/  LDG.E.U16 R146, desc[UR4][R22.64] ;  /* 0x0000000416927981 */ /* 0x000ea8000c1e1500 */
[----:B------:R-:W2:Y:S01]  /*216c0*/  LDL.64 R16, [R1+0xef0] ;  /* 0x000ef00001107983 */ /* 0x000ea20000100a00 */
[----:B0-----:R-:W-:-:S03]  /*216d0*/  IMAD.WIDE R12, R0, 0x2, R64 ;  /* 0x00000002000c7825 */ /* 0x001fc600078e0240 */
[----:B------:R-:W2:Y:S04]  /*216e0*/  LDG.E.U16 R166, desc[UR4][R10.64] ;  /* 0x000000040aa67981 */ /* 0x000ea8000c1e1500 */
[----:B------:R-:W2:Y:S01]  /*216f0*/  LDG.E.U16 R113, desc[UR4][R12.64] ;  /* 0x000000040c717981 */ /* 0x000ea2000c1e1500 */
[----:B------:R-:W-:-:S03]  /*21700*/  IMAD.WIDE R216, R0, 0x2, R66 ;  /* 0x0000000200d87825 */ /* 0x000fc600078e0242 */
[----:B------:R-:W2:Y:S01]  /*21710*/  LDL.64 R64, [R1+0xee0] ;  /* 0x000ee00001407983 */ /* 0x000ea20000100a00 */
[----:B-1----:R-:W-:-:S03]  /*21720*/  IMAD.WIDE R8, R0, 0x2, R58 ;  /* 0x0000000200087825 */ /* 0x002fc600078e023a */
[----:B------:R-:W2:Y:S04]  /*21730*/  LDL.64 R66, [R1+0xec0] ;  /* 0x000ec00001427983 */ /* 0x000ea80000100a00 */
        /* <DEDUP_REMOVED lines=9> */
[----:B------:R-:W4:Y:S01]  /*217d0*/  LDG.E.U16 R112, desc[UR4][R22.64] ;  /* 0x0000000416707981 */ /* 0x000f22000c1e1500 */
[----:B--2---:R-:W-:-:S03]  /*217e0*/  IMAD.WIDE R10, R0, 0x2, R20 ;  /* 0x00000002000a7825 */ /* 0x004fc600078e0214 */
[----:B------:R-:W2:Y:S04]  /*217f0*/  LDL.64 R20, [R1+0xec8] ;  /* 0x000ec80001147983 */ /* 0x000ea80000100a00 */
[----:B------:R0:W2:Y:S04]  /*21800*/  LDG.E.U16 R167, desc[UR4][R12.64] ;  /* 0x000000040ca77981 */ /* 0x0000a8000c1e1500 */
[----:B------:R1:W2:Y:S01]  /*21810*/  LDG.E.U16 R59, desc[UR4][R10.64] ;  /* 0x000000040a3b7981 */ /* 0x0002a2000c1e1500 */
[----:B0-----:R-:W-:-:S03]  /*21820*/  IMAD.WIDE R12, R0, 0x2, R26 ;  /* 0x00000002000c7825 */ /* 0x001fc600078e021a */
[----:B------:R-:W2:Y:S01]  /*21830*/  LDL.64 R26, [R1+0xea8] ;  /* 0x000ea800011a7983 */ /* 0x000ea20000100a00 */
[----:B------:R-:W-:-:S03]  /*21840*/  IMAD.WIDE R22, R0, 0x2, R4 ;  /* 0x0000000200167825 */ /* 0x000fc600078e0204 */
[----:B------:R-:W2:Y:S01]  /*21850*/  LDL.64 R4, [R1+0xeb0] ;  /* 0x000eb00001047983 */ /* 0x000ea20000100a00 */
[----:B------:R-:W-:-:S03]  /*21860*/  IMAD.WIDE R216, R0, 0x2, R60 ;  /* 0x0000000200d87825 */ /* 0x000fc600078e023c */
[----:B------:R-:W2:Y:S04]  /*21870*/  LDG.E.U16 R60, desc[UR4][R12.64] ;  /* 0x000000040c3c7981 */ /* 0x000ea8000c1e1500 */
[----:B------:R0:W2:Y:S04]  /*21880*/  LDG.E.U16 R111, desc[UR4][R216.64] ;  /* 0x00000004d86f7981 */ /* 0x0000a8000c1e1500 */
[----:B------:R0:W2:Y:S01]  /*21890*/  LDG.E.U16 R168, desc[UR4][R22.64] ;  /* 0x0000000416a87981 */ /* 0x0000a2000c1e1500 */
[----:B-1----:R-:W-:-:S03]  /*218a0*/  IMAD.WIDE R10, R0, 0x2, R18 ;  /* 0x00000002000a7825 */ /* 0x002fc600078e0212 */
[----:B------:R-:W2:Y:S01]  /*218b0*/  LDL.64 R18, [R1+0xea0] ;  /* 0x000ea00001127983 */ /* 0x000ea20000100a00 */
[----:B------:R-:W-:-:S03]  /*218c0*/  IMAD.WIDE R8, R0, 0x2, R16 ;  /* 0x0000000200087825 */ /* 0x000fc600078e0210 */
[----:B------:R-:W2:Y:S04]  /*218d0*/  LDG.E.U16 R90, desc[UR4][R10.64] ;  /* 0x000000040a5a7981 */ /* 0x000ea8000c1e1500 */
[----:B------:R-:W2:Y:S01]  /*218e0*/  LDL.64 R16, [R1+0xe98] ;  /* 0x000e980001107983 */ /* 0x000ea20000100a00 */
[----:B0-----:R-:W-:-:S03]  /*218f0*/  IMAD.WIDE R216, R0, 0x2, R68 ;  /* 0x0000000200d87825 */ /* 0x001fc600078e0244 */
[----:B------:R-:W2:Y:S01]  /*21900*/  LDL.64 R68, [R1+0xe80] ;  /* 0x000e800001447983 */ /* 0x000ea20000100a00 */
[----:B------:R-:W-:-:S03]  /*21910*/  IMAD.WIDE R22, R0, 0x2, R64 ;  /* 0x0000000200167825 */ /* 0x000fc600078e0240 */
[----:B------:R-:W2:Y:S04]  /*21920*/  LDG.E.U16 R110, desc[UR4][R8.64] ;  /* 0x00000004086e7981 */ /* 0x000ea8000c1e1500 */
[----:B------:R-:W2:Y:S04]  /*21930*/  LDL.64 R64, [R1+0xe78] ;  /* 0x000e780001407983 */ /* 0x000ea80000100a00 */
[----:B------:R0:W2:Y:S04]  /*21940*/  LDG.E.U16 R169, desc[UR4][R216.64] ;  /* 0x00000004d8a97981 */ /* 0x0000a8000c1e1500 */
[----:B------:R1:W2:Y:S01]  /*21950*/  LDG.E.U16 R61, desc[UR4][R22.64] ;  /* 0x00000004163d7981 */ /* 0x0002a2000c1e1500 */
[----:B0-----:R-:W-:-:S03]  /*21960*/  IMAD.WIDE R216, R0, 0x2, R66 ;  /* 0x0000000200d87825 */ /* 0x001fc600078e0242 */
[----:B------:R-:W2:Y:S01]  /*21970*/  LDL.64 R66, [R1+0xe58] ;  /* 0x000e580001427983 */ /* 0x000ea20000100a00 */
[----:B-1----:R-:W-:-:S03]  /*21980*/  IMAD.WIDE R22, R0, 0x2, R62 ;  /* 0x0000000200167825 */ /* 0x002fc600078e023e */
[----:B------:R-:W2:Y:S04]  /*21990*/  LDG.E.U16 R62, desc[UR4][R216.64] ;  /* 0x00000004d83e7981 */ /* 0x000ea8000c1e1500 */
        /* <DEDUP_REMOVED lines=13> */
[----:B------:R0:W2:Y:S01]  /*21a70*/  LDG.E.U16 R171, desc[UR4][R10.64] ;  /* 0x000000040aab7981 */ /* 0x0000a2000c1e1500 */
[----:B------:R-:W-:-:S03]  /*21a80*/  IMAD.WIDE R12, R0, 0x2, R4 ;  /* 0x00000002000c7825 */ /* 0x000fc600078e0204 */
[----:B------:R-:W2:Y:S01]  /*21a90*/  LDL.64 R16, [R1+0xe38] ;  /* 0x000e380001107983 */ /* 0x000ea20000100a00 */
[----:B-1----:R-:W-:-:S03]  /*21aa0*/  IMAD.WIDE R8, R0, 0x2, R18 ;  /* 0x0000000200087825 */ /* 0x002fc600078e0212 */
[----:B------:R-:W2:Y:S04]  /*21ab0*/  LDL.64 R4, [R1+0xe50] ;  /* 0x000e500001047983 */ /* 0x000ea80000100a00 */
[----:B------:R-:W2:Y:S01]  /*21ac0*/  LDL.64 R18, [R1+0xe40] ;  /* 0x000e400001127983 */ /* 0x000ea20000100a00 */
[----:B------:R-:W-:-:S03]  /*21ad0*/  IMAD.WIDE R22, R0, 0x2, R72 ;  /* 0x0000000200167825 */ /* 0x000fc600078e0248 */
[----:B------:R1:W2:Y:S01]  /*21ae0*/  LDG.E.U16 R108, desc[UR4][R12.64] ;  /* 0x000000040c6c7981 */ /* 0x0002a2000c1e1500 */
[----:B0-----:R-:W-:-:S03]  /*21af0*/  IMAD.WIDE R10, R0, 0x2, R68 ;  /* 0x00000002000a7825 */ /* 0x001fc600078e0244 */
[----:B------:R-:W2:Y:S04]  /*21b00*/  LDG.E.U16 R87, desc[UR4][R216.64] ;  /* 0x00000004d8577981 */ /* 0x000ea8000c1e1500 */
[----:B------:R-:W2:Y:S01]  /*21b10*/  LDG.E.U16 R107, desc[UR4][R22.64] ;  /* 0x00000004166b7981 */ /* 0x000ea2000c1e1500 */
[----:B-1----:R-:W-:-:S03]  /*21b20*/  IMAD.WIDE R12, R0, 0x2, R70 ;  /* 0x00000002000c7825 */ /* 0x002fc600078e0246 */
[----:B------:R-:W2:Y:S04]  /*21b30*/  LDL.64 R70, [R1+0xe20] ;  /* 0x000e200001467983 */ /* 0x000ea80000100a00 */
[----:B------:R0:W2:Y:S04]  /*21b40*/  LDG.E.U16 R63, desc[UR4][R8.64] ;  /* 0x00000004083f7981 */ /* 0x0000a8000c1e1500 */
[----:B------:R-:W2:Y:S04]  /*21b50*/  LDG.E.U16 R172, desc[UR4][R12.64] ;  /* 0x000000040cac7981 */ /* 0x000ea8000c1e1500 */
[----:B------:R-:W2:Y:S01]  /*21b60*/  LDL.64 R72, [R1+0xe00] ;  /* 0x000e000001487983 */ /* 0x000ea20000100a00 */
[----:B0-----:R-:W-:-:S03]  /*21b70*/  IMAD.WIDE R8, R0, 0x2, R64 ;  /* 0x0000000200087825 */ /* 0x001fc600078e0240 */
[----:B------:R0:W2:Y:S04]  /*21b80*/  LDG.E.U16 R64, desc[UR4][R10.64] ;  /* 0x000000040a407981 */ /* 0x0000a8000c1e1500 */
[----:B------:R-:W2:Y:S04]  /*21b90*/  LDL.64 R68, [R1+0xdf8] ;  /* 0x000df80001447983 */ /* 0x000ea80000100a00 */
[----:B------:R-:W2:Y:S01]  /*21ba0*/  LDG.E.U16 R25, desc[UR4][R8.64] ;  /* 0x0000000408197981 */ /* 0x000ea2000c1e1500 */
[----:B0-----:R-:W-:-:S05]  /*21bb0*/  IMAD.WIDE R10, R0, 0x2, R66 ;  /* 0x00000002000a7825 */ /* 0x001fca00078e0242 */
        /* <DEDUP_REMOVED lines=9> */
[----:B------:R-:W2:Y:S04]  /*21c50*/  LDL.64 R22, [R1+0xdc0] ;  /* 0x000dc00001167983 */ /* 0x000ea80000100a00 */
[----:B------:R-:W2:Y:S01]  /*21c60*/  LDG.E.U16 R106, desc[UR4][R216.64] ;  /* 0x00000004d86a7981 */ /* 0x000ea2000c1e1500 */
[----:B0-----:R-:W-:-:S03]  /*21c70*/  IMAD.WIDE R12, R0, 0x2, R26 ;  /* 0x00000002000c7825 */ /* 0x001fc600078e021a */
[----:B------:R-:W2:Y:S04]  /*21c80*/  LDL.64 R26, [R1+0xde8] ;  /* 0x000de800011a7983 */ /* 0x000ea80000100a00 */
[----:B------:R0:W2:Y:S01]  /*21c90*/  LDG.E.U16 R174, desc[UR4][R12.64] ;  /* 0x000000040cae7981 */ /* 0x0000a2000c1e1500 */
[----:B------:R-:W-:-:S03]  /*21ca0*/  IMAD.WIDE R8, R0, 0x2, R4 ;  /* 0x0000000200087825 */ /* 0x000fc600078e0204 */
[----:B------:R-:W2:Y:S01]  /*21cb0*/  LDL.64 R4, [R1+0xdf0] ;  /* 0x000df00001047983 */ /* 0x000ea20000100a00 */
[----:B------:R-:W-:-:S03]  /*21cc0*/  IMAD.WIDE R10, R0, 0x2, R18 ;  /* 0x00000002000a7825 */ /* 0x000fc600078e0212 */
[----:B------:R-:W2:Y:S04]  /*21cd0*/  LDL.64 R18, [R1+0xde0] ;  /* 0x000de00001127983 */ /* 0x000ea80000100a00 */
[----:B------:R1:W2:Y:S01]  /*21ce0*/  LDG.E.U16 R105, desc[UR4][R8.64] ;  /* 0x0000000408697981 */ /* 0x0002a2000c1e1500 */
[----:B0-----:R-:W-:-:S03]  /*21cf0*/  IMAD.WIDE R12, R0, 0x2, R82 ;  /* 0x00000002000c7825 */ /* 0x001fc600078e0252 */
[----:B------:R0:W2:Y:S04]  /*21d00*/  LDG.E.U16 R66, desc[UR4][R10.64] ;  /* 0x000000040a427981 */ /* 0x0000a8000c1e1500 */
[----:B------:R-:W2:Y:S01]  /*21d10*/  LDG.E.U16 R104, desc[UR4][R12.64] ;  /* 0x000000040c687981 */ /* 0x000ea2000c1e1500 */
[----:B-1----:R-:W-:-:S03]  /*21d20*/  IMAD.WIDE R8, R0, 0x2, R16 ;  /* 0x0000000200087825 */ /* 0x002fc600078e0210 */
[----:B------:R-:W2:Y:S01]  /*21d30*/  LDL.64 R16, [R1+0xdd8] ;  /* 0x000dd80001107983 */ /* 0x000ea20000100a00 */
[----:B0-----:R-:W-:-:S03]  /*21d40*/  IMAD.WIDE R10, R0, 0x2, R74 ;  /* 0x00000002000a7825 */ /* 0x001fc600078e024a */
[----:B------:R0:W2:Y:S04]  /*21d50*/  LDG.E.U16 R85, desc[UR4][R8.64] ;  /* 0x0000000408557981 */ /* 0x0000a8000c1e1500 */
[----:B------:R-:W2:Y:S04]  /*21d60*/  LDL.64 R74, [R1+0xdd0] ;  /* 0x000dd000014a7983 */ /* 0x000ea80000100a00 */
[----:B------:R4:W2:Y:S01]  /*21d70*/  LDG.E.U16 R175, desc[UR4][R10.64] ;  /* 0x000000040aaf7981 */ /* 0x0008a2000c1e1500 */
[----:B0-----:R-:W-:-:S03]  /*21d80*/  IMAD.WIDE R8, R0, 0x2, R70 ;  /* 0x0000000200087825 */ /* 0x001fc600078e0246 */
[----:B------:R-:W2:Y:S04]  /*21d90*/  LDL.64 R70, [R1+0xdc8] ;  /* 0x000dc80001467983 */ /* 0x000ea80000100a00 */
[----:B------:R2:W2:Y:S01]  /*21da0*/  LDG.E.U16 R67, desc[UR4][R8.64] ;  /* 0x0000000408437981 */ /* 0x0004a2000c1e1500 */
        /* <DEDUP_REMOVED lines=10> */
[----:B------:R-:W2:Y:S01]  /*21e50*/  LDG.E.U16 R192, desc[UR4][R8.64] ;  /* 0x0000000408c07981 */ /* 0x000ea2000c1e1500 */
[----:B-1----:R-:W-:-:S03]  /*21e60*/  IMAD.WIDE R10, R0, 0x2, R68 ;  /* 0x00000002000a7825 */ /* 0x002fc600078e0244 */
[----:B------:R0:W2:Y:S04]  /*21e70*/  LDG.E.U16 R68, desc[UR4][R12.64] ;  /* 0x000000040c447981 */ /* 0x0000a8000c1e1500 */
[----:B------:R1:W2:Y:S01]  /*21e80*/  LDG.E.U16 R83, desc[UR4][R10.64] ;  /* 0x000000040a537981 */ /* 0x0002a2000c1e1500 */
[----:B0-----:R-:W-:-:S03]  /*21e90*/  IMAD.WIDE R12, R0, 0x2, R26 ;  /* 0x00000002000c7825 */ /* 0x001fc600078e021a */
[----:B------:R-:W2:Y:S04]  /*21ea0*/  LDL.64 R26, [R1+0xd88] ;  /* 0x000d8800011a7983 */ /* 0x000ea80000100a00 */
        /* <DEDUP_REMOVED lines=9> */
[----:B------:R0:W2:Y:S02]  /*21f40*/  LDG.E.U16 R82, desc[UR4][R8.64] ;  /* 0x0000000408527981 */ /* 0x0000a4000c1e1500 */
[C---:B0-----:R-:W-:Y:S02]  /*21f50*/  IMAD.WIDE R8, R0.reuse, 0x2, R22 ;  /* 0x0000000200087825 */ /* 0x041fe400078e0216 */
[----:B------:R-:W2:Y:S02]  /*21f60*/  LDL.64 R22, [R1+0xd40] ;  /* 0x000d400001167983 */ /* 0x000ea40000100a00 */
[----:B------:R-:W-:-:S02]  /*21f70*/  IMAD.WIDE R12, R0, 0x2, R74 ;  /* 0x00000002000c7825 */ /* 0x000fc400078e024a */
[----:B------:R-:W2:Y:S02]  /*21f80*/  LDL.64 R74, [R1+0xd48] ;  /* 0x000d4800014a7983 */ /* 0x000ea40000100a00 */
[C---:B------:R-:W-:Y:S02]  /*21f90*/  IMAD.WIDE R10, R0.reuse, 0x2, R70 ;  /* 0x00000002000a7825 */ /* 0x040fe400078e0246 */
[----:B------:R3:W2:Y:S04]  /*21fa0*/  LDG.E.U16 R101, desc[UR4][R12.64] ;  /* 0x000000040c657981 */ /* 0x0006a8000c1e1500 */
[----:B------:R4:W2:Y:S04]  /*21fb0*/  LDG.E.U16 R194, desc[UR4][R10.64] ;  /* 0x000000040ac27981 */ /* 0x0008a8000c1e1500 */
[----:B------:R2:W2:Y:S01]  /*21fc0*/  LDG.E.U16 R70, desc[UR4][R8.64] ;  /* 0x0000000408467981 */ /* 0x0004a2000c1e1500 */
[----:B---3--:R-:W-:-:S03]  /*21fd0*/  IMAD.WIDE R12, R0, 0x2, R30 ;  /* 0x00000002000c7825 */ /* 0x008fc600078e021e */
[----:B------:R-:W3:Y:S01]  /*21fe0*/  LDL.64 R30, [R1+0xd20] ;  /* 0x000d2000011e7983 */ /* 0x000ee20000100a00 */
[----:B----4-:R-:W-:-:S03]  /*21ff0*/  IMAD.WIDE R10, R0, 0x2, R28 ;  /* 0x00000002000a7825 */ /* 0x010fc600078e021c */
[----:B------:R-:W4:Y:S04]  /*22000*/  LDL.64 R28, [R1+0xd08] ;  /* 0x000d0800011c7983 */ /* 0x000f280000100a00 */
[----:B------:R0:W4:Y:S01]  /*22010*/  LDG.E.U16 R100, desc[UR4][R10.64] ;  /* 0x000000040a647981 */ /* 0x000122000c1e1500 */
[----:B--2---:R-:W-:-:S03]  /*22020*/  IMAD.WIDE R8, R0, 0x2, R20 ;  /* 0x0000000200087825 */ /* 0x004fc600078e0214 */
[----:B------:R1:W2:Y:S04]  /*22030*/  LDG.E.U16 R21, desc[UR4][R12.64] ;  /* 0x000000040c157981 */ /* 0x0002a8000c1e1500 */
[----:B------:R-:W2:Y:S01]  /*22040*/  LDG.E.U16 R195, desc[UR4][R8.64] ;  /* 0x0000000408c37981 */ /* 0x000ea2000c1e1500 */
[----:B0-----:R-:W-:-:S04]  /*22050*/  IMAD.WIDE R10, R0, 0x2, R72 ;  /* 0x00000002000a7825 */ /* 0x001fc800078e0248 */
[C---:B-1----:R-:W-:Y:S01]  /*22060*/  IMAD.WIDE R12, R0.reuse, 0x2, R94 ;  /* 0x00000002000c7825 */ /* 0x042fe200078e025e */
[----:B------:R-:W2:Y:S04]  /*22070*/  LDG.E.U16 R20, desc[UR4][R10.64] ;  /* 0x000000040a147981 */ /* 0x000ea8000c1e1500 */
[----:B------:R-:W2:Y:S04]  /*22080*/  LDL.64 R94, [R1+0xce8] ;  /* 0x000ce800015e7983 */ /* 0x000ea80000100a00 */
[----:B------:R0:W2:Y:S02]  /*22090*/  LDG.E.U16 R71, desc[UR4][R12.64] ;  /* 0x000000040c477981 */ /* 0x0000a4000c1e1500 */
[----:B0-----:R-:W-:-:S02]  /*220a0*/  IMAD.WIDE R12, R0, 0x2, R26 ;  /* 0x00000002000c7825 */ /* 0x001fc400078e021a */
[----:B------:R-:W2:Y:S04]  /*220b0*/  LDL.64 R26, [R1+0xcc8] ;  /* 0x000cc800011a7983 */ /* 0x000ea80000100a00 */
[----:B------:R0:W2:Y:S02]  /*220c0*/  LDG.E.U16 R196, desc[UR4][R12.64] ;  /* 0x000000040cc47981 */ /* 0x0000a4000c1e1500 */
[C---:B0-----:R-:W-:Y:S02]  /*220d0*/  IMAD.WIDE R12, R0.reuse, 0x2, R92 ;  /* 0x00000002000c7825 */ /* 0x041fe400078e025c */
[----:B------:R-:W2:Y:S04]  /*220e0*/  LDL.64 R92, [R1+0xc48] ;  /* 0x000c4800015c7983 */ /* 0x000ea80000100a00 */
[----:B------:R-:W2:Y:S01]  /*220f0*/  LDG.E.U16 R73, desc[UR4][R12.64] ;  /* 0x000000040c497981 */ /* 0x000ea2000c1e1500 */
[----:B------:R-:W-:-:S03]  /*22100*/  IMAD.WIDE R8, R0, 0x2, R4 ;  /* 0x0000000200087825 */ /* 0x000fc600078e0204 */
[----:B------:R-:W2:Y:S01]  /*22110*/  LDL.64 R4, [R1+0xce0] ;  /* 0x000ce00001047983 */ /* 0x000ea20000100a00 */
[----:B------:R-:W-:-:S03]  /*22120*/  IMAD.WIDE R10, R0, 0x2, R18 ;  /* 0x00000002000a7825 */ /* 0x000fc600078e0212 */
        /* <DEDUP_REMOVED lines=9> */
[----:B------:R-:W2:Y:S02]  /*221c0*/  LDG.E.U16 R74, desc[UR4][R8.64] ;  /* 0x00000004084a7981 */ /* 0x000ea4000c1e1500 */
[C---:B------:R-:W-:Y:S02]  /*221d0*/  IMAD.WIDE R12, R0.reuse, 0x2, R96 ;  /* 0x00000002000c7825 */ /* 0x040fe400078e0260 */
[----:B------:R-:W2:Y:S04]  /*221e0*/  LDG.E.U16 R198, desc[UR4][R10.64] ;  /* 0x000000040ac67981 */ /* 0x000ea8000c1e1500 */
[----:B------:R-:W2:Y:S04]  /*221f0*/  LDL.64 R96, [R1+0xc08] ;  /* 0x000c080001607983 */ /* 0x000ea80000100a00 */
[----:B------:R0:W2:Y:S02]  /*22200*/  LDG.E.U16 R199, desc[UR4][R12.64] ;  /* 0x000000040cc77981 */ /* 0x0000a4000c1e1500 */
[----:B0-----:R-:W-:-:S02]  /*22210*/  IMAD.WIDE R12, R0, 0x2, R138 ;  /* 0x00000002000c7825 */ /* 0x001fc400078e028a */
[----:B------:R-:W2:Y:S04]  /*22220*/  LDL.64 R138, [R1+0xb08] ;  /* 0x000b0800018a7983 */ /* 0x000ea80000100a00 */
[----:B------:R-:W2:Y:S01]  /*22230*/  LDG.E.U16 R76, desc[UR4][R12.64] ;  /* 0x000000040c4c7981 */ /* 0x000ea2000c1e1500 */
[----:B---3--:R-:W-:-:S03]  /*22240*/  IMAD.WIDE R10, R0, 0x2, R30 ;  /* 0x00000002000a7825 */ /* 0x008fc600078e021e */
[----:B------:R-:W3:Y:S01]  /*22250*/  LDL.64 R30, [R1+0xbe8] ;  /* 0x000be800011e7983 */ /* 0x000ee20000100a00 */
[----:B----4-:R-:W-:-:S03]  /*22260*/  IMAD.WIDE R8, R0, 0x2, R28 ;  /* 0x0000000200087825 */ /* 0x010fc600078e021c */
[----:B------:R-:W4:Y:S04]  /*22270*/  LDL.64 R28, [R1+0xbc8] ;  /* 0x000bc800011c7983 */ /* 0x000f280000100a00 */
[----:B------:R2:W4:Y:S04]  /*22280*/  LDG.E.U16 R75, desc[UR4][R10.64] ;  /* 0x000000040a4b7981 */ /* 0x000528000c1e1500 */
[----:B------:R0:W4:Y:S01]  /*22290*/  LDG.E.U16 R200, desc[UR4][R8.64] ;  /* 0x0000000408c87981 */ /* 0x000122000c1e1500 */
[----:B--2---:R-:W-:-:S03]  /*222a0*/  IMAD.WIDE R10, R0, 0x2, R94 ;  /* 0x00000002000a7825 */ /* 0x004fc600078e025e */
[----:B------:R-:W2:Y:S04]  /*222b0*/  LDL.64 R94, [R1+0xb68] ;  /* 0x000b6800015e7983 */ /* 0x000ea80000100a00 */
[----:B------:R1:W2:Y:S01]  /*222c0*/  LDG.E.U16 R15, desc[UR4][R10.64] ;  /* 0x000000040a0f7981 */ /* 0x0002a2000c1e1500 */
[----:B------:R-:W-:-:S04]  /*222d0*/  IMAD.WIDE R12, R0, 0x2, R26 ;  /* 0x00000002000c7825 */ /* 0x000fc800078e021a */
[----:B0-----:R-:W-:-:S04]  /*222e0*/  IMAD.WIDE R8, R0, 0x2, R4 ;  /* 0x0000000200087825 */ /* 0x001fc800078e0204 */
[C---:B-1----:R-:W-:Y:S01]  /*222f0*/  IMAD.WIDE R10, R0.reuse, 0x2, R18 ;  /* 0x00000002000a7825 */ /* 0x042fe200078e0212 */
[----:B------:R0:W2:Y:S04]  /*22300*/  LDG.E.U16 R4, desc[UR4][R8.64] ;  /* 0x0000000408047981 */ /* 0x0000a8000c1e1500 */
[----:B------:R1:W2:Y:S01]  /*22310*/  LDG.E.U16 R18, desc[UR4][R10.64] ;  /* 0x000000040a127981 */ /* 0x0002a2000c1e1500 */
[----:B0-----:R-:W-:-:S03]  /*22320*/  IMAD.WIDE R8, R0, 0x2, R16 ;  /* 0x0000000200087825 */ /* 0x001fc600078e0210 */
[----:B------:R0:W2:Y:S01]  /*22330*/  LDG.E.U16 R16, desc[UR4][R12.64] ;  /* 0x000000040c107981 */ /* 0x0000a2000c1e1500 */
[----:B-1----:R-:W-:-:S03]  /*22340*/  IMAD.WIDE R10, R0, 0x2, R92 ;  /* 0x00000002000a7825 */ /* 0x002fc600078e025c */
[----:B------:R-:W2:Y:S04]  /*22350*/  LDL.64 R92, [R1+0xac8] ;  /* 0x000ac800015c7983 */ /* 0x000ea80000100a00 */
[----:B------:R1:W2:Y:S01]  /*22360*/  LDG.E.U16 R26, desc[UR4][R8.64] ;  /* 0x00000004081a7981 */ /* 0x0002a2000c1e1500 */
[----:B0-----:R-:W-:-:S03]  /*22370*/  IMAD.WIDE R12, R0, 0x2, R142 ;  /* 0x00000002000c7825 */ /* 0x001fc600078e028e */
[----:B------:R-:W2:Y:S04]  /*22380*/  LDL.64 R142, [R1+0xae8] ;  /* 0x000ae800018e7983 */ /* 0x000ea80000100a00 */
[----:B------:R0:W2:Y:S01]  /*22390*/  LDG.E.U16 R19, desc[UR4][R12.64] ;  /* 0x000000040c137981 */ /* 0x0000a2000c1e1500 */
[----:B-1----:R-:W-:-:S03]  /*223a0*/  IMAD.WIDE R8, R0, 0x2, R22 ;  /* 0x0000000200087825 */ /* 0x002fc600078e0216 */
[----:B------:R-:W2:Y:S04]  /*223b0*/  LDL.64 R22, [R1+0xaa8] ;  /* 0x000aa80001167983 */ /* 0x000ea80000100a00 */
[----:B------:R3:W2:Y:S01]  /*223c0*/  LDG.E.U16 R17, desc[UR4][R10.64] ;  /* 0x000000040a117981 */ /* 0x0006a2000c1e1500 */
[----:B0-----:R-:W-:-:S03]  /*223d0*/  IMAD.WIDE R12, R0, 0x2, R96 ;  /* 0x00000002000c7825 */ /* 0x001fc600078e0260 */
[----:B------:R4:W2:Y:S04]  /*223e0*/  LDG.E.U16 R27, desc[UR4][R8.64] ;  /* 0x00000004081b7981 */ /* 0x0008a8000c1e1500 */
[----:B------:R-:W2:Y:S01]  /*223f0*/  LDL.64 R96, [R1+0xc80] ;  /* 0x000c800001607983 */ /* 0x000ea20000100a00 */
[----:B---3--:R-:W-:-:S04]  /*22400*/  IMAD.WIDE R10, R0, 0x2, R30 ;  /* 0x00000002000a7825 */ /* 0x008fc800078e021e */
[C---:B----4-:R-:W-:Y:S02]  /*22410*/  IMAD.WIDE R8, R0.reuse, 0x2, R28 ;  /* 0x0000000200087825 */ /* 0x050fe400078e021c */
[----:B------:R0:W3:Y:S04]  /*22420*/  LDG.E.U16 R28, desc[UR4][R12.64] ;  /* 0x000000040c1c7981 */ /* 0x0000e8000c1e1500 */
[----:B------:R1:W4:Y:S04]  /*22430*/  LDG.E.U16 R29, desc[UR4][R10.64] ;  /* 0x000000040a1d7981 */ /* 0x000328000c1e1500 */
[----:B------:R2:W4:Y:S01]  /*22440*/  LDG.E.U16 R30, desc[UR4][R8.64] ;  /* 0x00000004081e7981 */ /* 0x000522000c1e1500 */
[----:B0-----:R-:W-:-:S03]  /*22450*/  IMAD.WIDE R12, R0, 0x2, R178 ;  /* 0x00000002000c7825 */ /* 0x001fc600078e02b2 */
[----:B------:R-:W3:Y:S01]  /*22460*/  LDL.64 R178, [R1+0xc60] ;  /* 0x000c600001b27983 */ /* 0x000ee20000100a00 */
[----:B-1----:R-:W-:-:S03]  /*22470*/  IMAD.WIDE R10, R0, 0x2, R140 ;  /* 0x00000002000a7825 */ /* 0x002fc600078e028c */
        /* <DEDUP_REMOVED lines=12> */
[----:B------:R-:W2:Y:S04]  /*22540*/  LDL.64 R138, [R1+0xbc0] ;  /* 0x000bc000018a7983 */ /* 0x000ea80000100a00 */
[----:B------:R-:W2:Y:S04]  /*22550*/  LDG.E.U16 R250, desc[UR4][R8.64] ;  /* 0x0000000408fa7981 */ /* 0x000ea8000c1e1500 */
[----:B------:R0:W2:Y:S01]  /*22560*/  LDG.E.U16 R252, desc[UR4][R12.64] ;  /* 0x000000040cfc7981 */ /* 0x0000a2000c1e1500 */
[----:B-1----:R-:W-:-:S03]  /*22570*/  IMAD.WIDE R10, R0, 0x2, R92 ;  /* 0x00000002000a7825 */ /* 0x002fc600078e025c */
[----:B------:R-:W2:Y:S04]  /*22580*/  LDL.64 R92, [R1+0xb80] ;  /* 0x000b8000015c7983 */ /* 0x000ea80000100a00 */
[----:B------:R1:W2:Y:S01]  /*22590*/  LDG.E.U16 R248, desc[UR4][R10.64] ;  /* 0x000000040af87981 */ /* 0x0002a2000c1e1500 */
[----:B0-----:R-:W-:-:S03]  /*225a0*/  IMAD.WIDE R12, R0, 0x2, R142 ;  /* 0x00000002000c7825 */ /* 0x001fc600078e028e */
[----:B------:R-:W2:Y:S04]  /*225b0*/  LDL.64 R142, [R1+0xba0] ;  /* 0x000ba000018e7983 */ /* 0x000ea80000100a00 */
[----:B------:R0:W2:Y:S01]  /*225c0*/  LDG.E.U16 R249, desc[UR4][R12.64] ;  /* 0x000000040cf97981 */ /* 0x0000a2000c1e1500 */
[----:B------:R-:W-:-:S03]  /*225d0*/  IMAD.WIDE R8, R0, 0x2, R22 ;  /* 0x0000000200087825 */ /* 0x000fc600078e0216 */
[----:B------:R-:W2:Y:S01]  /*225e0*/  LDL.64 R22, [R1+0xb60] ;  /* 0x000b600001167983 */ /* 0x000ea20000100a00 */
[----:B-1----:R-:W-:-:S03]  /*225f0*/  IMAD.WIDE R10, R0, 0x2, R180 ;  /* 0x00000002000a7825 */ /* 0x002fc600078e02b4 */
[----:B------:R1:W2:Y:S01]  /*22600*/  LDG.E.U16 R247, desc[UR4][R8.64] ;  /* 0x0000000408f77981 */ /* 0x0002a2000c1e1500 */
[----:B0-----:R-:W-:-:S03]  /*22610*/  IMAD.WIDE R12, R0, 0x2, R182 ;  /* 0x00000002000c7825 */ /* 0x001fc600078e02b6 */
[----:B------:R-:W2:Y:S04]  /*22620*/  LDL.64 R182, [R1+0xb40] ;  /* 0x000b400001b67983 */ /* 0x000ea80000100a00 */
[----:B------:R3:W2:Y:S01]  /*22630*/  LDG.E.U16 R246, desc[UR4][R12.64] ;  /* 0x000000040cf67981 */ /* 0x0006a2000c1e1500 */
[----:B-1----:R-:W-:-:S03]  /*22640*/  IMAD.WIDE R8, R0, 0x2, R96 ;  /* 0x0000000200087825 */ /* 0x002fc600078e0260 */
[----:B------:R-:W2:Y:S04]  /*22650*/  LDL.64 R96, [R1+0xb20] ;  /* 0x000b200001607983 */ /* 0x000ea80000100a00 */
[----:B------:R4:W2:Y:S04]  /*22660*/  LDG.E.U16 R245, desc[UR4][R10.64] ;  /* 0x000000040af57981 */ /* 0x0008a8000c1e1500 */
        /* <DEDUP_REMOVED lines=9> */
[----:B------:R-:W2:Y:S01]  /*22700*/  LDL.64 R94, [R1+0xaa0] ;  /* 0x000aa000015e7983 */ /* 0x000ea20000100a00 */
        /* <DEDUP_REMOVED lines=12> */
[----:B------:R-:W2:Y:S01]  /*227d0*/  LDG.E.U16 R236, desc[UR4][R10.64] ;  /* 0x000000040aec7981 */ /* 0x000ea2000c1e1500 */
[----:B0-----:R-:W-:-:S03]  /*227e0*/  IMAD.WIDE R12, R0, 0x2, R142 ;  /* 0x00000002000c7825 */ /* 0x001fc600078e028e */
[----:B------:R-:W2:Y:S04]  /*227f0*/  LDL.64 R142, [R1+0xcd8] ;  /* 0x000cd800018e7983 */ /* 0x000ea80000100a00 */
[----:B------:R0:W2:Y:S01]  /*22800*/  LDG.E.U16 R237, desc[UR4][R12.64] ;  /* 0x000000040ced7981 */ /* 0x0000a2000c1e1500 */
[----:B------:R-:W-:-:S03]  /*22810*/  IMAD.WIDE R8, R0, 0x2, R22 ;  /* 0x0000000200087825 */ /* 0x000fc600078e0216 */
[----:B------:R-:W2:Y:S04]  /*22820*/  LDL.64 R22, [R1+0xcf8] ;  /* 0x000cf80001167983 */ /* 0x000ea80000100a00 */
[----:B------:R1:W2:Y:S01]  /*22830*/  LDG.E.U16 R235, desc[UR4][R8.64] ;  /* 0x0000000408eb7981 */ /* 0x0002a2000c1e1500 */
[----:B0-----:R-:W-:-:S03]  /*22840*/  IMAD.WIDE R12, R0, 0x2, R182 ;  /* 0x00000002000c7825 */ /* 0x001fc600078e02b6 */
[----:B------:R-:W2:Y:S04]  /*22850*/  LDL.64 R182, [R1+0xbf0] ;  /* 0x000bf00001b67983 */ /* 0x000ea80000100a00 */
[----:B------:R3:W2:Y:S01]  /*22860*/  LDG.E.U16 R234, desc[UR4][R12.64] ;  /* 0x000000040cea7981 */ /* 0x0006a2000c1e1500 */
[----:B------:R-:W-:-:S03]  /*22870*/  IMAD.WIDE R10, R0, 0x2, R96 ;  /* 0x00000002000a7825 */ /* 0x000fc600078e0260 */
[----:B------:R-:W2:Y:S04]  /*22880*/  LDL.64 R96, [R1+0xcb8] ;  /* 0x000cb80001607983 */ /* 0x000ea80000100a00 */
[----:B------:R4:W2:Y:S01]  /*22890*/  LDG.E.U16 R233, desc[UR4][R10.64] ;  /* 0x000000040ae97981 */ /* 0x0008a2000c1e1500 */
[----:B-1----:R-:W-:-:S03]  /*228a0*/  IMAD.WIDE R8, R0, 0x2, R180 ;  /* 0x0000000200087825 */ /* 0x002fc600078e02b4 */
[----:B------:R-:W2:Y:S04]  /*228b0*/  LDL.64 R180, [R1+0xc98] ;  /* 0x000c980001b47983 */ /* 0x000ea80000100a00 */
[----:B------:R2:W2:Y:S01]  /*228c0*/  LDG.E.U16 R232, desc[UR4][R8.64] ;  /* 0x0000000408e87981 */ /* 0x0004a2000c1e1500 */
[----:B---3--:R-:W-:-:S03]  /*228d0*/  IMAD.WIDE R12, R0, 0x2, R178 ;  /* 0x00000002000c7825 */ /* 0x008fc600078e02b2 */
[----:B------:R-:W3:Y:S01]  /*228e0*/  LDL.64 R178, [R1+0xc38] ;  /* 0x000c380001b27983 */ /* 0x000ee20000100a00 */
[----:B----4-:R-:W-:-:S03]  /*228f0*/  IMAD.WIDE R10, R0, 0x2, R140 ;  /* 0x00000002000a7825 */ /* 0x010fc600078e028c */
[----:B------:R-:W4:Y:S04]  /*22900*/  LDL.64 R140, [R1+0xc78] ;  /* 0x000c7800018c7983 */ /* 0x000f280000100a00 */
[----:B------:R0:W4:Y:S04]  /*22910*/  LDG.E.U16 R231, desc[UR4][R12.64] ;  /* 0x000000040ce77981 */ /* 0x000128000c1e1500 */
[----:B------:R1:W4:Y:S01]  /*22920*/  LDG.E.U16 R230, desc[UR4][R10.64] ;  /* 0x000000040ae67981 */ /* 0x000322000c1e1500 */
[----:B--2---:R-:W-:-:S03]  /*22930*/  IMAD.WIDE R8, R0, 0x2, R94 ;  /* 0x0000000200087825 */ /* 0x004fc600078e025e */
[----:B------:R-:W2:Y:S01]  /*22940*/  LDL.64 R94, [R1+0xc58] ;  /* 0x000c5800015e7983 */ /* 0x000ea20000100a00 */
[----:B0-----:R-:W-:-:S03]  /*22950*/  IMAD.WIDE R12, R0, 0x2, R176 ;  /* 0x00000002000c7825 */ /* 0x001fc600078e02b0 */
[----:B------:R0:W2:Y:S04]  /*22960*/  LDG.E.U16 R229, desc[UR4][R8.64] ;  /* 0x0000000408e57981 */ /* 0x0000a8000c1e1500 */
[----:B------:R-:W2:Y:S01]  /*22970*/  LDL.64 R176, [R1+0xc18] ;  /* 0x000c180001b07983 */ /* 0x000ea20000100a00 */
[----:B-1----:R-:W-:-:S03]  /*22980*/  IMAD.WIDE R10, R0, 0x2, R148 ;  /* 0x00000002000a7825 */ /* 0x002fc600078e0294 */
[----:B------:R1:W2:Y:S04]  /*22990*/  LDG.E.U16 R228, desc[UR4][R12.64] ;  /* 0x000000040ce47981 */ /* 0x0002a8000c1e1500 */
[----:B------:R-:W2:Y:S01]  /*229a0*/  LDG.E.U16 R227, desc[UR4][R10.64] ;  /* 0x000000040ae37981 */ /* 0x000ea2000c1e1500 */
[----:B0-----:R-:W-:-:S03]  /*229b0*/  IMAD.WIDE R8, R0, 0x2, R138 ;  /* 0x0000000200087825 */ /* 0x001fc600078e028a */
[----:B------:R-:W2:Y:S04]  /*229c0*/  LDL.64 R138, [R1+0xbd8] ;  /* 0x000bd800018a7983 */ /* 0x000ea80000100a00 */
[----:B------:R0:W2:Y:S04]  /*229d0*/  LDG.E.U16 R226, desc[UR4][R8.64] ;  /* 0x0000000408e27981 */ /* 0x0000a8000c1e1500 */
[----:B------:R-:W2:Y:S01]  /*229e0*/  LDL.64 R148, [R1+0xd70] ;  /* 0x000d700001947983 */ /* 0x000ea20000100a00 */
[----:B-1----:R-:W-:-:S03]  /*229f0*/  IMAD.WIDE R12, R0, 0x2, R92 ;  /* 0x00000002000c7825 */ /* 0x002fc600078e025c */
[----:B------:R-:W2:Y:S04]  /*22a00*/  LDL.64 R92, [R1+0xbf8] ;  /* 0x000bf800015c7983 */ /* 0x000ea80000100a00 */
[----:B------:R1:W2:Y:S01]  /*22a10*/  LDG.E.U16 R225, desc[UR4][R12.64] ;  /* 0x000000040ce17981 */ /* 0x0002a2000c1e1500 */
[----:B0-----:R-:W-:-:S03]  /*22a20*/  IMAD.WIDE R8, R0, 0x2, R142 ;  /* 0x0000000200087825 */ /* 0x001fc600078e028e */
[----:B------:R-:W2:Y:S04]  /*22a30*/  LDL.64 R142, [R1+0xd50] ;  /* 0x000d5000018e7983 */ /* 0x000ea80000100a00 */
[----:B------:R-:W2:Y:S01]  /*22a40*/  LDG.E.U16 R223, desc[UR4][R8.64] ;  /* 0x0000000408df7981 */ /* 0x000ea2000c1e1500 */
[----:B------:R-:W-:-:S03]  /*22a50*/  IMAD.WIDE R10, R0, 0x2, R22 ;  /* 0x00000002000a7825 */ /* 0x000fc600078e0216 */
[----:B------:R-:W2:Y:S04]  /*22a60*/  LDL.64 R22, [R1+0xbb8] ;  /* 0x000bb80001167983 */ /* 0x000ea80000100a00 */
[----:B------:R0:W2:Y:S01]  /*22a70*/  LDG.E.U16 R224, desc[UR4][R10.64] ;  /* 0x000000040ae07981 */ /* 0x0000a2000c1e1500 */
[----:B-1----:R-:W-:-:S03]  /*22a80*/  IMAD.WIDE R12, R0, 0x2, R96 ;  /* 0x00000002000c7825 */ /* 0x002fc600078e0260 */
[----:B------:R-:W2:Y:S04]  /*22a90*/  LDL.64 R96, [R1+0xd30] ;  /* 0x000d300001607983 */ /* 0x000ea80000100a00 */
[----:B------:R-:W2:Y:S01]  /*22aa0*/  LDG.E.U16 R222, desc[UR4][R12.64] ;  /* 0x000000040cde7981 */ /* 0x000ea2000c1e1500 */
[----:B0-----:R-:W-:-:S03]  /*22ab0*/  IMAD.WIDE R10, R0, 0x2, R180 ;  /* 0x00000002000a7825 */ /* 0x001fc600078e02b4 */
[----:B------:R-:W2:Y:S04]  /*22ac0*/  LDL.64 R180, [R1+0xbd0] ;  /* 0x000bd00001b47983 */ /* 0x000ea80000100a00 */
[----:B------:R3:W2:Y:S02]  /*22ad0*/  LDG.E.U16 R221, desc[UR4][R10.64] ;  /* 0x000000040add7981 */ /* 0x0006a4000c1e1500 */
[C---:B---3--:R-:W-:Y:S02]  /*22ae0*/  IMAD.WIDE R10, R0.reuse, 0x2, R178 ;  /* 0x00000002000a7825 */ /* 0x048fe400078e02b2 */
[----:B------:R-:W3:Y:S02]  /*22af0*/  LDL.64 R178, [R1+0xc50] ;  /* 0x000c500001b27983 */ /* 0x000ee40000100a00 */
[----:B----4-:R-:W-:-:S02]  /*22b00*/  IMAD.WIDE R8, R0, 0x2, R140 ;  /* 0x0000000200087825 */ /* 0x010fc400078e028c */
[----:B------:R-:W4:Y:S04]  /*22b10*/  LDG.E.U16 R218, desc[UR4][R10.64] ;  /* 0x000000040ada7981 */ /* 0x000f28000c1e1500 */
[----:B------:R0:W4:Y:S04]  /*22b20*/  LDG.E.U16 R220, desc[UR4][R8.64] ;  /* 0x0000000408dc7981 */ /* 0x000128000c1e1500 */
[----:B------:R-:W3:Y:S01]  /*22b30*/  LDL.64 R140, [R1+0xd10] ;  /* 0x000d1000018c7983 */ /* 0x000ee20000100a00 */
[----:B--2---:R-:W-:-:S03]  /*22b40*/  IMAD.WIDE R12, R0, 0x2, R94 ;  /* 0x00000002000c7825 */ /* 0x004fc600078e025e */
[----:B------:R-:W2:Y:S04]  /*22b50*/  LDL.64 R94, [R1+0xcf0] ;  /* 0x000cf000015e7983 */ /* 0x000ea80000100a00 */
[----:B------:R1:W4:Y:S01]  /*22b60*/  LDG.E.U16 R219, desc[UR4][R12.64] ;  /* 0x000000040cdb7981 */ /* 0x000322000c1e1500 */
[----:B0-----:R-:W-:-:S03]  /*22b70*/  IMAD.WIDE R8, R0, 0x2, R176 ;  /* 0x0000000200087825 */ /* 0x001fc600078e02b0 */
[----:B------:R-:W4:Y:S04]  /*22b80*/  LDL.64 R176, [R1+0xc90] ;  /* 0x000c900001b07983 */ /* 0x000f280000100a00 */
[----:B------:R0:W4:Y:S01]  /*22b90*/  LDG.E.U16 R217, desc[UR4][R8.64] ;  /* 0x0000000408d97981 */ /* 0x000122000c1e1500 */
[----:B------:R-:W-:-:S03]  /*22ba0*/  IMAD.WIDE R10, R0, 0x2, R138 ;  /* 0x00000002000a7825 */ /* 0x000fc600078e028a */
[----:B------:R-:W4:Y:S01]  /*22bb0*/  LDL.64 R138, [R1+0xcb0] ;  /* 0x000cb000018a7983 */ /* 0x000f220000100a00 */
[----:B-1----:R-:W-:-:S03]  /*22bc0*/  IMAD.WIDE R12, R0, 0x2, R92 ;  /* 0x00000002000c7825 */ /* 0x002fc600078e025c */
[----:B------:R-:W4:Y:S04]  /*22bd0*/  LDL.64 R92, [R1+0xcd0] ;  /* 0x000cd000015c7983 */ /* 0x000f280000100a00 */
[----:B------:R1:W4:Y:S01]  /*22be0*/  LDG.E.U16 R216, desc[UR4][R12.64] ;  /* 0x000000040cd87981 */ /* 0x000322000c1e1500 */
[----:B0-----:R-:W-:-:S03]  /*22bf0*/  IMAD.WIDE R8, R0, 0x2, R22 ;  /* 0x0000000200087825 */ /* 0x001fc600078e0216 */
[----:B------:R0:W4:Y:S01]  /*22c00*/  LDG.E.U16 R23, desc[UR4][R10.64] ;  /* 0x000000040a177981 */ /* 0x000122000c1e1500 */
[----:B-1----:R-:W-:-:S03]  /*22c10*/  IMAD.WIDE R12, R0, 0x2, R148 ;  /* 0x00000002000c7825 */ /* 0x002fc600078e0294 */
[----:B------:R-:W4:Y:S04]  /*22c20*/  LDL.64 R148, [R1+0xc30] ;  /* 0x000c300001947983 */ /* 0x000f280000100a00 */
[----:B------:R1:W4:Y:S01]  /*22c30*/  LDG.E.U16 R22, desc[UR4][R8.64] ;  /* 0x0000000408167981 */ /* 0x000322000c1e1500 */
[----:B0-----:R-:W-:-:S03]  /*22c40*/  IMAD.WIDE R10, R0, 0x2, R142 ;  /* 0x00000002000a7825 */ /* 0x001fc600078e028e */
[----:B------:R-:W4:Y:S04]  /*22c50*/  LDL.64 R142, [R1+0xc70] ;  /* 0x000c7000018e7983 */ /* 0x000f280000100a00 */
[----:B------:R-:W4:Y:S01]  /*22c60*/  LDG.E.U16 R98, desc[UR4][R12.64] ;  /* 0x000000040c627981 */ /* 0x000f22000c1e1500 */
[----:B-1----:R-:W-:-:S03]  /*22c70*/  IMAD.WIDE R8, R0, 0x2, R96 ;  /* 0x0000000200087825 */ /* 0x002fc600078e0260 */
[----:B------:R2:W4:Y:S04]  /*22c80*/  LDG.E.U16 R97, desc[UR4][R10.64] ;  /* 0x000000040a617981 */ /* 0x000528000c1e1500 */
[----:B------:R-:W4:Y:S01]  /*22c90*/  LDG.E.U16 R96, desc[UR4][R8.64] ;  /* 0x0000000408607981 */ /* 0x000f22000c1e1500 */
[----:B--2---:R-:W-:-:S05]  /*22ca0*/  IMAD.WIDE R10, R0, 0x2, R94 ;  /* 0x00000002000a7825 */ /* 0x004fca00078e025e */
[----:B------:R4:W2:Y:S01]  /*22cb0*/  LDG.E.U16 R94, desc[UR4][R10.64] ;  /* 0x000000040a5e7981 */ /* 0x0008a2000c1e1500 */
[----:B---3--:R-:W-:-:S03]  /*22cc0*/  IMAD.WIDE R12, R0, 0x2, R140 ;  /* 0x00000002000c7825 */ /* 0x008fc600078e028c */
[----:B------:R-:W3:Y:S04]  /*22cd0*/  LDL.64 R140, [R1+0xc10] ;  /* 0x000c1000018c7983 */ /* 0x000ee80000100a00 */
[----:B------:R0:W2:Y:S01]  /*22ce0*/  LDG.E.U16 R95, desc[UR4][R12.64] ;  /* 0x000000040c5f7981 */ /* 0x0000a2000c1e1500 */
[----:B----4-:R-:W-:-:S05]  /*22cf0*/  IMAD.WIDE R10, R0, 0x2, R176 ;  /* 0x00000002000a7825 */ /* 0x010fca00078e02b0 */
[----:B------:R1:W4:Y:S01]  /*22d00*/  LDG.E.U16 R91, desc[UR4][R10.64] ;  /* 0x000000040a5b7981 */ /* 0x000322000c1e1500 */
[----:B0-----:R-:W-:-:S03]  /*22d10*/  IMAD.WIDE R12, R0, 0x2, R138 ;  /* 0x00000002000c7825 */ /* 0x001fc600078e028a */
[----:B------:R-:W2:Y:S01]  /*22d20*/  LDL.64 R138, [R1+0xbb0] ;  /* 0x000bb000018a7983 */ /* 0x000ea20000100a00 */
[----:B------:R-:W-:-:S03]  /*22d30*/  IMAD.WIDE R8, R0, 0x2, R92 ;  /* 0x0000000200087825 */ /* 0x000fc600078e025c */
[----:B------:R-:W4:Y:S04]  /*22d40*/  LDG.E.U16 R92, desc[UR4][R12.64] ;  /* 0x000000040c5c7981 */ /* 0x000f28000c1e1500 */
[----:B------:R0:W4:Y:S01]  /*22d50*/  LDG.E.U16 R93, desc[UR4][R8.64] ;  /* 0x00000004085d7981 */ /* 0x000122000c1e1500 */
[----:B-1----:R-:W-:-:S03]  /*22d60*/  IMAD.WIDE R10, R0, 0x2, R148 ;  /* 0x00000002000a7825 */ /* 0x002fc600078e0294 */
[----:B------:R-:W4:Y:S01]  /*22d70*/  LDL.64 R148, [R1+0xb90] ;  /* 0x000b900001947983 */ /* 0x000f220000100a00 */
[----:B0-----:R-:W-:-:S03]  /*22d80*/  IMAD.WIDE R8, R0, 0x2, R142 ;  /* 0x0000000200087825 */ /* 0x001fc600078e028e */
[----:B------:R-:W4:Y:S01]  /*22d90*/  LDL.64 R142, [R1+0xb98] ;  /* 0x000b9800018e7983 */ /* 0x000f220000100a00 */
[----:B------:R-:W-:-:S03]  /*22da0*/  IMAD.WIDE R12, R0, 0x2, R178 ;  /* 0x00000002000c7825 */ /* 0x000fc600078e02b2 */
[----:B------:R0:W4:Y:S04]  /*22db0*/  LDG.E.U16 R178, desc[UR4][R10.64] ;  /* 0x000000040ab27981 */ /* 0x000128000c1e1500 */
[----:B------:R1:W4:Y:S04]  /*22dc0*/  LDG.E.U16 R177, desc[UR4][R12.64] ;  /* 0x000000040cb17981 */ /* 0x000328000c1e1500 */
[----:B------:R3:W4:Y:S01]  /*22dd0*/  LDG.E.U16 R176, desc[UR4][R8.64] ;  /* 0x0000000408b07981 */ /* 0x000722000c1e1500 */
[----:B0-----:R-:W-:-:S04]  /*22de0*/  IMAD.WIDE R10, R0, 0x2, R180 ;  /* 0x00000002000a7825 */ /* 0x001fc800078e02b4 */
[C---:B-1----:R-:W-:Y:S01]  /*22df0*/  IMAD.WIDE R12, R0.reuse, 0x2, R182 ;  /* 0x00000002000c7825 */ /* 0x042fe200078e02b6 */
[----:B------:R-:W4:Y:S04]  /*22e00*/  LDG.E.U16 R181, desc[UR4][R10.64] ;  /* 0x000000040ab57981 */ /* 0x000f28000c1e1500 */
[----:B------:R-:W4:Y:S01]  /*22e10*/  LDG.E.U16 R180, desc[UR4][R12.64] ;  /* 0x000000040cb47981 */ /* 0x000f22000c1e1500 */
[----:B---3--:R-:W-:-:S03]  /*22e20*/  IMAD.WIDE R8, R0, 0x2, R140 ;  /* 0x0000000200087825 */ /* 0x008fc600078e028c */
[----:B------:R-:W3:Y:S04]  /*22e30*/  LDL.64 R140, [R1+0xb78] ;  /* 0x000b7800018c7983 */ /* 0x000ee80000100a00 */
[----:B------:R2:W3:Y:S02]  /*22e40*/  LDG.E.U16 R179, desc[UR4][R8.64] ;  /* 0x0000000408b37981 */ /* 0x0004e4000c1e1500 */
[C---:B--2---:R-:W-:Y:S02]  /*22e50*/  IMAD.WIDE R8, R0.reuse, 0x2, R138 ;  /* 0x0000000200087825 */ /* 0x044fe400078e028a */
[----:B------:R-:W2:Y:S04]  /*22e60*/  LDL.64 R138, [R1+0xb50] ;  /* 0x000b5000018a7983 */ /* 0x000ea80000100a00 */
[----:B------:R-:W2:Y:S01]  /*22e70*/  LDG.E.U16 R182, desc[UR4][R8.64] ;  /* 0x0000000408b67981 */ /* 0x000ea2000c1e1500 */
[----:B----4-:R-:W-:-:S05]  /*22e80*/  IMAD.WIDE R10, R0, 0x2, R148 ;  /* 0x00000002000a7825 */ /* 0x010fca00078e0294 */
[----:B------:R0:W4:Y:S01]  /*22e90*/  LDG.E.U16 R183, desc[UR4][R10.64] ;  /* 0x000000040ab77981 */ /* 0x000122000c1e1500 */
[----:B------:R-:W-:-:S03]  /*22ea0*/  IMAD.WIDE R12, R0, 0x2, R142 ;  /* 0x00000002000c7825 */ /* 0x000fc600078e028e */
[----:B------:R-:W4:Y:S04]  /*22eb0*/  LDL.64 R142, [R1+0xb18] ;  /* 0x000b1800018e7983 */ /* 0x000f280000100a00 */
[----:B------:R-:W4:Y:S04]  /*22ec0*/  LDG.E.U16 R149, desc[UR4][R12.64] ;  /* 0x000000040c957981 */ /* 0x000f28000c1e1500 */
[----:B------:R-:W4:Y:S01]  /*22ed0*/  LDL.64 R12, [R1+0xb70] ;  /* 0x000b7000010c7983 */ /* 0x000f220000100a00 */
[----:B0-----:R-:W-:-:S05]  /*22ee0*/  IMAD.WIDE R10, R0, 0x2, R184 ;  /* 0x00000002000a7825 */ /* 0x001fca00078e02b8 */
[----:B------:R-:W4:Y:S01]  /*22ef0*/  LDG.E.U16 R147, desc[UR4][R10.64] ;  /* 0x000000040a937981 */ /* 0x000f22000c1e1500 */
[----:B---3--:R-:W-:-:S03]  /*22f00*/  IMAD.WIDE R8, R0, 0x2, R140 ;  /* 0x0000000200087825 */ /* 0x008fc600078e028c */
[----:B------:R-:W3:Y:S04]  /*22f10*/  LDL.64 R140, [R1+0xaf0] ;  /* 0x000af000018c7983 */ /* 0x000ee80000100a00 */
[----:B------:R2:W3:Y:S02]  /*22f20*/  LDG.E.U16 R148, desc[UR4][R8.64] ;  /* 0x0000000408947981 */ /* 0x0004e4000c1e1500 */
[C---:B--2---:R-:W-:Y:S02]  /*22f30*/  IMAD.WIDE R8, R0.reuse, 0x2, R138 ;  /* 0x0000000200087825 */ /* 0x044fe400078e028a */
[----:B------:R-:W2:Y:S04]  /*22f40*/  LDL.64 R138, [R1+0xab8] ;  /* 0x000ab800018a7983 */ /* 0x000ea80000100a00 */
[----:B------:R4:W2:Y:S02]  /*22f50*/  LDG.E.U16 R185, desc[UR4][R8.64] ;  /* 0x0000000408b97981 */ /* 0x0008a4000c1e1500 */
[----:B----4-:R-:W-:-:S04]  /*22f60*/  IMAD.WIDE R8, R0, 0x2, R142 ;  /* 0x0000000200087825 */ /* 0x010fc800078e028e */
[C---:B------:R-:W-:Y:S01]  /*22f70*/  IMAD.WIDE R12, R0.reuse, 0x2, R12 ;  /* 0x00000002000c7825 */ /* 0x040fe200078e020c */
[----:B------:R-:W4:Y:S04]  /*22f80*/  LDG.E.U16 R142, desc[UR4][R8.64] ;  /* 0x00000004088e7981 */ /* 0x000f28000c1e1500 */
[----:B------:R0:W4:Y:S02]  /*22f90*/  LDG.E.U16 R184, desc[UR4][R12.64] ;  /* 0x000000040cb87981 */ /* 0x000124000c1e1500 */
[C---:B0-----:R-:W-:Y:S02]  /*22fa0*/  IMAD.WIDE R12, R0.reuse, 0x2, R190 ;  /* 0x00000002000c7825 */ /* 0x041fe400078e02be */
[----:B------:R-:W4:Y:S04]  /*22fb0*/  LDL.64 R190, [R1+0xa90] ;  /* 0x000a900001be7983 */ /* 0x000f280000100a00 */
[----:B------:R-:W4:Y:S04]  /*22fc0*/  LDG.E.U16 R143, desc[UR4][R12.64] ;  /* 0x000000040c8f7981 */ /* 0x000f28000c1e1500 */
[----:B------:R-:W2:Y:S01]  /*22fd0*/  LDL.64 R12, [R1+0xb10] ;  /* 0x000b1000010c7983 */ /* 0x000ea20000100a00 */
[----:B------:R-:W-:-:S05]  /*22fe0*/  IMAD.WIDE R10, R0, 0x2, R186 ;  /* 0x00000002000a7825 */ /* 0x000fca00078e02ba */
[----:B------:R0:W4:Y:S02]  /*22ff0*/  LDG.E.U16 R186, desc[UR4][R10.64] ;  /* 0x000000040aba7981 */ /* 0x000124000c1e1500 */
[----:B0-----:R-:W-:-:S04]  /*23000*/  IMAD.WIDE R10, R0, 0x2, R188 ;  /* 0x00000002000a7825 */ /* 0x001fc800078e02bc */
[C---:B---3--:R-:W-:Y:S02]  /*23010*/  IMAD.WIDE R8, R0.reuse, 0x2, R140 ;  /* 0x0000000200087825 */ /* 0x048fe400078e028c */
[----:B------:R0:W3:Y:S04]  /*23020*/  LDG.E.U16 R141, desc[UR4][R10.64] ;  /* 0x000000040a8d7981 */ /* 0x0000e8000c1e1500 */
[----:B------:R-:W3:Y:S04]  /*23030*/  LDG.E.U16 R188, desc[UR4][R8.64] ;  /* 0x0000000408bc7981 */ /* 0x000ee8000c1e1500 */
[----:B------:R-:W0:Y:S01]  /*23040*/  LDL.64 R10, [R1+0xad0] ;  /* 0x000ad000010a7983 */ /* 0x000e220000100a00 */
[----:B--2---:R-:W-:-:S05]  /*23050*/  IMAD.WIDE R12, R0, 0x2, R12 ;  /* 0x00000002000c7825 */ /* 0x004fca00078e020c */
[----:B------:R1:W2:Y:S04]  /*23060*/  LDG.E.U16 R187, desc[UR4][R12.64] ;  /* 0x000000040cbb7981 */ /* 0x0002a8000c1e1500 */
[----:B------:R-:W1:Y:S01]  /*23070*/  LDL.64 R12, [R1+0xad8] ;  /* 0x000ad800010c7983 */ /* 0x000e620000100a00 */
[----:B0-----:R-:W-:-:S05]  /*23080*/  IMAD.WIDE R10, R0, 0x2, R10 ;  /* 0x00000002000a7825 */ /* 0x001fca00078e020a */
[----:B------:R-:W2:Y:S04]  /*23090*/  LDG.E.U16 R189, desc[UR4][R10.64] ;  /* 0x000000040abd7981 */ /* 0x000ea8000c1e1500 */
[----:B------:R-:W3:Y:S01]  /*230a0*/  LDL.64 R10, [R1+0xa98] ;  /* 0x000a9800010a7983 */ /* 0x000ee20000100a00 */
[----:B-1----:R-:W-:-:S05]  /*230b0*/  IMAD.WIDE R12, R0, 0x2, R12 ;  /* 0x00000002000c7825 */ /* 0x002fca00078e020c */
[----:B------:R-:W2:Y:S04]  /*230c0*/  LDG.E.U16 R140, desc[UR4][R12.64] ;  /* 0x000000040c8c7981 */ /* 0x000ea8000c1e1500 */
[----:B------:R-:W2:Y:S01]  /*230d0*/  LDL.64 R12, [R1+0xab0] ;  /* 0x000ab000010c7983 */ /* 0x000ea20000100a00 */
[----:B------:R-:W-:-:S05]  /*230e0*/  IMAD.WIDE R8, R0, 0x2, R138 ;  /* 0x0000000200087825 */ /* 0x000fca00078e028a */
[----:B------:R4:W2:Y:S02]  /*230f0*/  LDG.E.U16 R139, desc[UR4][R8.64] ;  /* 0x00000004088b7981 */ /* 0x0008a4000c1e1500 */
[----:B----4-:R-:W-:-:S05]  /*23100*/  IMAD.WIDE R8, R0, 0x2, R190 ;  /* 0x0000000200087825 */ /* 0x010fca00078e02be */
[----:B------:R0:W4:Y:S04]  /*23110*/  LDG.E.U16 R191, desc[UR4][R8.64] ;  /* 0x0000000408bf7981 */ /* 0x000128000c1e1500 */
[----:B------:R1:W-:Y:S01]  /*23120*/  STL [R1+0x1fbc], R0 ;  /* 0x001fbc0001007387 */ /* 0x0003e20000100800 */
[----:B---3--:R-:W-:-:S05]  /*23130*/  IMAD.WIDE R10, R0, 0x2, R10 ;  /* 0x00000002000a7825 */ /* 0x008fca00078e020a */
[----:B------:R-:W3:Y:S01]  /*23140*/  LDG.E.U16 R138, desc[UR4][R10.64] ;  /* 0x000000040a8a7981 */ /* 0x000ee2000c1e1500 */
[----:B--2---:R-:W-:-:S03]  /*23150*/  IMAD.WIDE R12, R0, 0x2, R12 ;  /* 0x00000002000c7825 */ /* 0x004fc600078e020c */
[----:B-1----:R-:W2:Y:S04]  /*23160*/  LDL.LU R0, [R1+0x9a8] ;  /* 0x0009a80001007983 */ /* 0x002ea80000300800 */
[----:B------:R1:W4:Y:S01]  /*23170*/  LDG.E.U16 R190, desc[UR4][R12.64] ;  /* 0x000000040cbe7981 */ /* 0x000322000c1e1500 */
[----:B------:R-:W-:Y:S06]  /*23180*/  BAR.SYNC.DEFER_BLOCKING 0x0 ;  /* 0x0000000000007b1d */ /* 0x000fec0000010000 */
[----:B------:R-:W3:Y:S04]  /*23190*/  LDL.LU R12, [R1+0x9c8] ;  /* 0x0009c800010c7983 */ /* 0x000ee80000300800 */
[----:B------:R-:W2:Y:S04]  /*231a0*/  LDL.LU R13, [R1+0x9b8] ;  /* 0x0009b800010d7983 */ /* 0x000ea80000300800 */
[----:B------:R-:W4:Y:S04]  /*231b0*/  LDL.LU R11, [R1+0x9d8] ;  /* 0x0009d800010b7983 */ /* 0x000f280000300800 */
        /* <DEDUP_REMOVED lines=77> */
[----:B---3--:R-:W3:Y:S04]  /*23690*/  LDL.LU R198, [R1+0x290c] ;  /* 0x00290c0001c67983 */ /* 0x008ee80000300800 */
[----:B------:R0:W-:Y:S04]  /*236a0*/  STS.U16 [R6+0x52c00], R199 ;  /* 0x052c00c706007388 */ /* 0x0001e80000000400 */
[----:B------:R1:W-:Y:S04]  /*236b0*/  STS.U16 [R6+0x53000], R200 ;  /* 0x053000c806007388 */ /* 0x0003e80000000400 */
[----:B------:R4:W-:Y:S04]  /*236c0*/  STS.U16 [R6+0x53400], R15 ;  /* 0x0534000f06007388 */ /* 0x0009e80000000400 */
[----:B0-----:R-:W3:Y:S04]  /*236d0*/  LDL.LU R199, [R1+0x2908] ;  /* 0x0029080001c77983 */ /* 0x001ee80000300800 */
[----:B-1----:R-:W3:Y:S04]  /*236e0*/  LDL.LU R200, [R1+0x2904] ;  /* 0x0029040001c87983 */ /* 0x002ee80000300800 */
[----:B----4-:R-:W4:Y:S04]  /*236f0*/  LDL.LU R15, [R1+0x2900] ;  /* 0x00290000010f7983 */ /* 0x010f280000300800 */
[----:B------:R0:W-:Y:S04]  /*23700*/  STS.U16 [R6+0x53800], R16 ;  /* 0x0538001006007388 */ /* 0x0001e80000000400 */
[----:B------:R1:W-:Y:S04]  /*23710*/  STS.U16 [R6+0x53c00], R18 ;  /* 0x053c001206007388 */ /* 0x0003e80000000400 */
[----:B------:R1:W-:Y:S04]  /*23720*/  STS.U16 [R6+0x54000], R26 ;  /* 0x0540001a06007388 */ /* 0x0003e80000000400 */
[----:B0-----:R-:W3:Y:S04]  /*23730*/  LDL.LU R16, [R1+0x28fc] ;  /* 0x0028fc0001107983 */ /* 0x001ee80000300800 */
[----:B-1----:R-:W4:Y:S04]  /*23740*/  LDL.LU R18, [R1+0x28f8] ;  /* 0x0028f80001127983 */ /* 0x002f280000300800 */
[----:B------:R-:W3:Y:S04]  /*23750*/  LDL.LU R26, [R1+0x28f4] ;  /* 0x0028f400011a7983 */ /* 0x000ee80000300800 */
[----:B------:R0:W-:Y:S04]  /*23760*/  STS.U16 [R6+0x54400], R19 ;  /* 0x0544001306007388 */ /* 0x0001e80000000400 */
[----:B------:R1:W-:Y:S04]  /*23770*/  STS.U16 [R6+0x54800], R17 ;  /* 0x0548001106007388 */ /* 0x0003e80000000400 */
[----:B------:R1:W-:Y:S04]  /*23780*/  STS.U16 [R6+0x54c00], R27 ;  /* 0x054c001b06007388 */ /* 0x0003e80000000400 */
[----:B0-----:R-:W4:Y:S04]  /*23790*/  LDL.LU R19, [R1+0x28f0] ;  /* 0x0028f00001137983 */ /* 0x001f280000300800 */
[----:B-1----:R-:W4:Y:S04]  /*237a0*/  LDL.LU R17, [R1+0x28ec] ;  /* 0x0028ec0001117983 */ /* 0x002f280000300800 */
[----:B------:R-:W3:Y:S04]  /*237b0*/  LDL.LU R27, [R1+0x28e8] ;  /* 0x0028e800011b7983 */ /* 0x000ee80000300800 */
[----:B------:R0:W-:Y:S04]  /*237c0*/  STS.U16 [R6+0x55000], R28 ;  /* 0x0550001c06007388 */ /* 0x0001e80000000400 */
[----:B------:R1:W-:Y:S04]  /*237d0*/  STS.U16 [R6+0x55400], R29 ;  /* 0x0554001d06007388 */ /* 0x0003e80000000400 */
[----:B------:R1:W-:Y:S04]  /*237e0*/  STS.U16 [R6+0x55800], R30 ;  /* 0x0558001e06007388 */ /* 0x0003e80000000400 */
[----:B0-----:R-:W4:Y:S04]  /*237f0*/  LDL.LU R28, [R1+0x28e4] ;  /* 0x0028e400011c7983 */ /* 0x001f280000300800 */
[----:B-1----:R-:W3:Y:S04]  /*23800*/  LDL.LU R29, [R1+0x28e0] ;  /* 0x0028e000011d7983 */ /* 0x002ee80000300800 */
[----:B------:R-:W4:Y:S04]  /*23810*/  LDL.LU R30, [R1+0x28dc] ;  /* 0x0028dc00011e7983 */ /* 0x000f280000300800 */
[----:B------:R0:W-:Y:S04]  /*23820*/  STS.U16 [R6+0x55c00], R5 ;  /* 0x055c000506007388 */ /* 0x0001e80000000400 */
[----:B0-----:R-:W3:Y:S04]  /*23830*/  LDL.LU R5, [R1+0x28d8] ;  /* 0x0028d80001057983 */ /* 0x001ee80000300800 */
[----:B------:R0:W-:Y:S04]  /*23840*/  STS.U16 [R6+0x56000], R31 ;  /* 0x0560001f06007388 */ /* 0x0001e80000000400 */
[----:B------:R1:W-:Y:S04]  /*23850*/  STS.U16 [R6+0x56400], R32 ;  /* 0x0564002006007388 */ /* 0x0003e80000000400 */
[----:B------:R-:W-:Y:S04]  /*23860*/  STS.U16 [R6+0x40000], R11 ;  /* 0x0400000b06007388 */ /* 0x000fe80000000400 */
[----:B0-----:R-:W4:Y:S04]  /*23870*/  LDL.LU R31, [R1+0x28d4] ;  /* 0x0028d400011f7983 */ /* 0x001f280000300800 */
[----:B------:R-:W-:Y:S04]  /*23880*/  STS.U16 [R6+0x40400], R12 ;  /* 0x0404000c06007388 */ /* 0x000fe80000000400 */
[----:B--2---:R-:W-:Y:S04]  /*23890*/  STS.U16 [R6+0x40800], R13 ;  /* 0x0408000d06007388 */ /* 0x004fe80000000400 */
[----:B------:R-:W-:Y:S04]  /*238a0*/  STS.U16 [R6+0x40c00], R0 ;  /* 0x040c000006007388 */ /* 0x000fe80000000400 */
[----:B-1----:R-:W2:Y:S04]  /*238b0*/  LDL.LU R32, [R1+0x28d0] ;  /* 0x0028d00001207983 */ /* 0x002ea80000300800 */
[----:B------:R-:W-:Y:S04]  /*238c0*/  STS.U16 [R6+0x56800], R252 ;  /* 0x056800fc06007388 */ /* 0x000fe80000000400 */
[----:B------:R-:W-:Y:S04]  /*238d0*/  STS.U16 [R6+0x56c00], R251 ;  /* 0x056c00fb06007388 */ /* 0x000fe80000000400 */
[----:B------:R-:W-:Y:S04]  /*238e0*/  STS.U16 [R6+0x57000], R250 ;  /* 0x057000fa06007388 */ /* 0x000fe80000000400 */
[----:B------:R-:W-:Y:S04]  /*238f0*/  STS.U16 [R6+0x57400], R249 ;  /* 0x057400f906007388 */ /* 0x000fe80000000400 */
[----:B------:R-:W-:Y:S04]  /*23900*/  STS.U16 [R6+0x57800], R248 ;  /* 0x057800f806007388 */ /* 0x000fe80000000400 */
[----:B------:R-:W-:Y:S04]  /*23910*/  STS.U16 [R6+0x57c00], R247 ;  /* 0x057c00f706007388 */ /* 0x000fe80000000400 */
[----:B------:R-:W-:Y:S04]  /*23920*/  STL [R1+0x1fc0], R6 ;  /* 0x001fc00601007387 */ /* 0x000fe80000100800 */
[----:B---3--:R0:W-:Y:S04]  /*23930*/  STS.U16 [R5+0x40100], R33 ;  /* 0x0401002105007388 */ /* 0x0081e80000000400 */
        /* <DEDUP_REMOVED lines=8> */
[----:B0-----:R-:W2:Y:S04]  /*239c0*/  LDL.LU R35, [R1+0x28c0] ;  /* 0x0028c00001237983 */ /* 0x001ea80000300800 */
[----:B-1----:R-:W3:Y:S04]  /*239d0*/  LDL.LU R36, [R1+0x28bc] ;  /* 0x0028bc0001247983 */ /* 0x002ee80000300800 */
[----:B----4-:R-:W4:Y:S04]  /*239e0*/  LDL.LU R37, [R1+0x28b8] ;  /* 0x0028b80001257983 */ /* 0x010f280000300800 */
[----:B------:R0:W-:Y:S04]  /*239f0*/  STS.U16 [R5+0x41900], R38 ;  /* 0x0419002605007388 */ /* 0x0001e80000000400 */
[----:B------:R1:W-:Y:S04]  /*23a00*/  STS.U16 [R5+0x41d00], R39 ;  /* 0x041d002705007388 */ /* 0x0003e80000000400 */
[----:B------:R1:W-:Y:S04]  /*23a10*/  STS.U16 [R5+0x42100], R40 ;  /* 0x0421002805007388 */ /* 0x0003e80000000400 */
[----:B0-----:R-:W2:Y:S04]  /*23a20*/  LDL.LU R38, [R1+0x28b4] ;  /* 0x0028b40001267983 */ /* 0x001ea80000300800 */
[----:B-1----:R-:W3:Y:S04]  /*23a30*/  LDL.LU R39, [R1+0x28b0] ;  /* 0x0028b00001277983 */ /* 0x002ee80000300800 */
[----:B------:R-:W4:Y:S04]  /*23a40*/  LDL.LU R40, [R1+0x28ac] ;  /* 0x0028ac0001287983 */ /* 0x000f280000300800 */
        /* <DEDUP_REMOVED lines=10> */
[----:B-1----:R-:W4:Y:S04]  /*23af0*/  LDL.LU R45, [R1+0x2898] ;  /* 0x00289800012d7983 */ /* 0x002f280000300800 */
[----:B------:R-:W4:Y:S04]  /*23b00*/  LDL.LU R46, [R1+0x2894] ;  /* 0x00289400012e7983 */ /* 0x000f280000300800 */
        /* <DEDUP_REMOVED lines=23> */
[----:B------:R-:W2:Y:S04]  /*23c80*/  LDL.LU R58, [R1+0x2864] ;  /* 0x00286400013a7983 */ /* 0x000ea80000300800 */
[----:B------:R0:W-:Y:S04]  /*23c90*/  STS.U16 [R5+0x46d00], R59 ;  /* 0x046d003b05007388 */ /* 0x0001e80000000400 */
[----:B------:R1:W-:Y:S04]  /*23ca0*/  STS.U16 [R5+0x47100], R60 ;  /* 0x0471003c05007388 */ /* 0x0003e80000000400 */
[----:B------:R1:W-:Y:S04]  /*23cb0*/  STS.U16 [R5+0x47500], R61 ;  /* 0x0475003d05007388 */ /* 0x0003e80000000400 */
[----:B0-----:R-:W3:Y:S04]  /*23cc0*/  LDL.LU R59, [R1+0x2860] ;  /* 0x00286000013b7983 */ /* 0x001ee80000300800 */
[----:B-1----:R-:W4:Y:S04]  /*23cd0*/  LDL.LU R60, [R1+0x285c] ;  /* 0x00285c00013c7983 */ /* 0x002f280000300800 */
[----:B------:R-:W4:Y:S04]  /*23ce0*/  LDL.LU R61, [R1+0x2858] ;  /* 0x00285800013d7983 */ /* 0x000f280000300800 */
        /* <DEDUP_REMOVED lines=9> */
[----:B0-----:R-:W2:Y:S04]  /*23d80*/  LDL.LU R65, [R1+0x2848] ;  /* 0x0028480001417983 */ /* 0x001ea80000300800 */
[----:B-1----:R-:W4:Y:S04]  /*23d90*/  LDL.LU R66, [R1+0x2844] ;  /* 0x0028440001427983 */ /* 0x002f280000300800 */
[----:B------:R-:W2:Y:S04]  /*23da0*/  LDL.LU R67, [R1+0x2840] ;  /* 0x0028400001437983 */ /* 0x000ea80000300800 */
[----:B------:R0:W-:Y:S04]  /*23db0*/  STS.U16 [R5+0x51100], R68 ;  /* 0x0511004405007388 */ /* 0x0001e80000000400 */
[----:B------:R1:W-:Y:S04]  /*23dc0*/  STS.U16 [R5+0x51500], R69 ;  /* 0x0515004505007388 */ /* 0x0003e80000000400 */
[----:B------:R1:W-:Y:S04]  /*23dd0*/  STS.U16 [R5+0x51900], R70 ;  /* 0x0519004605007388 */ /* 0x0003e80000000400 */
[----:B0-----:R-:W4:Y:S04]  /*23de0*/  LDL.LU R68, [R1+0x283c] ;  /* 0x00283c0001447983 */ /* 0x001f280000300800 */
[----:B-1----:R-:W2:Y:S04]  /*23df0*/  LDL.LU R69, [R1+0x2838] ;  /* 0x0028380001457983 */ /* 0x002ea80000300800 */
[----:B------:R-:W3:Y:S04]  /*23e00*/  LDL.LU R70, [R1+0x2834] ;  /* 0x0028340001467983 */ /* 0x000ee80000300800 */
        /* <DEDUP_REMOVED lines=13> */
[----:B0-----:R-:W4:Y:S04]  /*23ee0*/  LDL.LU R4, [R1+0x2818] ;  /* 0x0028180001047983 */ /* 0x001f280000300800 */
        /* <DEDUP_REMOVED lines=18> */
[----:B------:R-:W-:Y:S04]  /*24010*/  STL [R1+0x1fc4], R5 ;  /* 0x001fc40501007387 */ /* 0x000fe80000100800 */
[----:B----4-:R0:W-:Y:S04]  /*24020*/  STS.U16 [R4+0x40200], R77 ;  /* 0x0402004d04007388 */ /* 0x0101e80000000400 */
        /* <DEDUP_REMOVED lines=14> */
[----:B0-----:R-:W4:Y:S04]  /*24110*/  LDL.LU R81, [R1+0x27fc] ;  /* 0x0027fc0001517983 */ /* 0x001f280000300800 */
[----:B-1----:R-:W3:Y:S04]  /*24120*/  LDL.LU R7, [R1+0x27f8] ;  /* 0x0027f80001077983 */ /* 0x002ee80000300800 */
[----:B------:R-:W2:Y:S04]  /*24130*/  LDL.LU R20, [R1+0xa3c] ;  /* 0x000a3c0001147983 */ /* 0x000ea80000300800 */
[----:B------:R-:W-:Y:S04]  /*24140*/  STS.U16 [R4+0x51a00], R21 ;  /* 0x051a001504007388 */ /* 0x000fe80000000400 */
[----:B------:R0:W-:Y:S02]  /*24150*/  STS.U16 [R4+0x45e00], R151 ;  /* 0x045e009704007388 */ /* 0x0001e40000000400 */
[----:B0-----:R-:W0:Y:S02]  /*24160*/  S2R R151, SR_TID.X ;  /* 0x0000000000977919 */ /* 0x001e240000002100 */
[----:B--2---:R-:W-:Y:S04]  /*24170*/  STL [R1+0x1fc8], R20 ;  /* 0x001fc81401007387 */ /* 0x004fe80000100800 */
[----:B------:R-:W2:Y:S04]  /*24180*/  LDL.LU R21, [R1+0xa4c] ;  /* 0x000a4c0001157983 */ /* 0x000ea80000300800 */
[----:B------:R1:W-:Y:S01]  /*24190*/  STS.U16 [R4+0x50200], R25 ;  /* 0x0502001904007388 */ /* 0x0003e20000000400 */
[----:B0-----:R-:W-:Y:S01]  /*241a0*/  SHF.L.U32 R151, R151, 0x1, RZ ;  /* 0x0000000197977819 */ /* 0x001fe200000006ff */
[----:B-1----:R-:W0:Y:S03]  /*241b0*/  LDC R25, c[0x0][0x238] ;  /* 0x00008e00ff197b82 */ /* 0x002e260000000800 */
[----:B------:R-:W-:-:S04]  /*241c0*/  LOP3.LUT R0, R151, 0x6, RZ, 0xc0, !PT ;  /* 0x0000000697007812 */ /* 0x000fc800078ec0ff */
[----:B------:R-:W-:Y:S01]  /*241d0*/  IADD3 R8, P0, R0, R20, RZ ;  /* 0x0000001400087210 */ /* 0x000fe20007f1e0ff */
[----:B------:R0:W-:Y:S03]  /*241e0*/  STS.U16 [R4+0x54e00], R217 ;  /* 0x054e00d904007388 */ /* 0x0001e60000000400 */
[CC--:B---3--:R-:W-:Y:S02]  /*241f0*/  ISETP.GE.U32.AND P3, PT, R8.reuse, R7.reuse, PT ;  /* 0x000000070800720c */ /* 0x0c8fe40003f66070 */
[C---:B------:R-:W-:Y:S01]  /*24200*/  IADD3 R12, P6, R8.reuse, 0x9, RZ ;  /* 0x00000009080c7810 */ /* 0x040fe20007fde0ff */
[----:B------:R1:W-:Y:S01]  /*24210*/  STS.U16 [R4+0x55600], R23 ;  /* 0x0556001704007388 */ /* 0x0003e20000000400 */
[C---:B------:R-:W-:Y:S02]  /*24220*/  ISETP.GT.U32.AND P5, PT, R8.reuse, R7, PT ;  /* 0x000000070800720c */ /* 0x040fe40003fa4070 */
[----:B------:R-:W-:Y:S01]  /*24230*/  IADD3 R13, P2, R8, 0x10, RZ ;  /* 0x00000010080d7810 */ /* 0x000fe20007f5e0ff */
[----:B------:R3:W-:Y:S04]  /*24240*/  STS.U16 [R4+0x54200], R220 ;  /* 0x054200dc04007388 */ /* 0x0007e80000000400 */
[----:B------:R4:W-:Y:S01]  /*24250*/  STS.U16 [R4+0x55a00], R22 ;  /* 0x055a001604007388 */ /* 0x0009e20000000400 */
[-C--:B0-----:R-:W-:Y:S01]  /*24260*/  FMUL R217, R80, R25.reuse ;  /* 0x0000001950d97220 */ /* 0x081fe20000400000 */
[-C--:B-1----:R-:W-:Y:S01]  /*24270*/  FMUL R23, R78, R25.reuse ;  /* 0x000000194e177220 */ /* 0x082fe20000400000 */
[----:B------:R-:W-:Y:S01]  /*24280*/  IADD3 R80, P4, R8, 0x8, RZ ;  /* 0x0000000808507810 */ /* 0x000fe20007f9e0ff */
[-C--:B---3--:R-:W-:Y:S01]  /*24290*/  FMUL R220, R77, R25.reuse ;  /* 0x000000194ddc7220 */ /* 0x088fe20000400000 */
[----:B------:R0:W-:Y:S01]  /*242a0*/  STS.U16 [R4+0x55200], R216 ;  /* 0x055200d804007388 */ /* 0x0001e20000000400 */
[-C--:B----4-:R-:W-:Y:S01]  /*242b0*/  FMUL R22, R81, R25.reuse ;  /* 0x0000001951167220 */ /* 0x090fe20000400000 */
[----:B------:R-:W-:-:S02]  /*242c0*/  FMUL R229, R75, R25 ;  /* 0x000000194be57220 */ /* 0x000fc40000400000 */
[----:B------:R1:W-:Y:S01]  /*242d0*/  STS.U16 [R4+0x45a00], R201 ;  /* 0x045a00c904007388 */ /* 0x0003e20000000400 */
[----:B0-----:R-:W-:-:S03]  /*242e0*/  FMUL R216, R79, R25 ;  /* 0x000000194fd87220 */ /* 0x001fc60000400000 */
[----:B------:R0:W-:Y:S01]  /*242f0*/  STS.U16 [R4+0x52200], R228 ;  /* 0x052200e404007388 */ /* 0x0001e20000000400 */
[----:B-1----:R-:W-:-:S03]  /*24300*/  FMUL R201, R76, R25 ;  /* 0x000000194cc97220 */ /* 0x002fc60000400000 */
[----:B------:R1:W-:Y:S01]  /*24310*/  STS.U16 [R4+0x52e00], R225 ;  /* 0x052e00e104007388 */ /* 0x0003e20000000400 */
[----:B0-----:R-:W-:-:S03]  /*24320*/  FMUL R228, R74, R25 ;  /* 0x000000194ae47220 */ /* 0x001fc60000400000 */
[----:B------:R0:W-:Y:S01]  /*24330*/  STS.U16 [R4+0x53200], R224 ;  /* 0x053200e004007388 */ /* 0x0001e20000000400 */
[----:B-1----:R-:W-:-:S03]  /*24340*/  FMUL R225, R71, R25 ;  /* 0x0000001947e17220 */ /* 0x002fc60000400000 */
[----:B------:R1:W-:Y:S01]  /*24350*/  STS.U16 [R4+0x45600], R202 ;  /* 0x045600ca04007388 */ /* 0x0003e20000000400 */
[-C--:B------:R-:W-:Y:S01]  /*24360*/  FMUL R246, R73, R25.reuse ;  /* 0x0000001949f67220 */ /* 0x080fe20000400000 */
[-C--:B0-----:R-:W-:Y:S01]  /*24370*/  FMUL R224, R70, R25.reuse ;  /* 0x0000001946e07220 */ /* 0x081fe20000400000 */
[-C--:B-1----:R-:W-:Y:S01]  /*24380*/  FMUL R202, R72, R25.reuse ;  /* 0x0000001948ca7220 */ /* 0x082fe20000400000 */
[-C--:B------:R-:W-:Y:S01]  /*24390*/  FMUL R233, R63, R25.reuse ;  /* 0x000000193fe97220 */ /* 0x080fe20000400000 */
[-C--:B------:R-:W-:Y:S01]  /*243a0*/  FMUL R245, R69, R25.reuse ;  /* 0x0000001945f57220 */ /* 0x080fe20000400000 */
[-C--:B------:R-:W-:Y:S01]  /*243b0*/  FMUL R237, R67, R25.reuse ;  /* 0x0000001943ed7220 */ /* 0x080fe20000400000 */
[----:B------:R0:W-:Y:S01]  /*243c0*/  STS.U16 [R4+0x45200], R203 ;  /* 0x045200cb04007388 */ /* 0x0001e20000000400 */
[-C--:B------:R-:W-:Y:S01]  /*243d0*/  FMUL R244, R65, R25.reuse ;  /* 0x0000001941f47220 */ /* 0x080fe20000400000 */
[-C--:B------:R-:W-:Y:S01]  /*243e0*/  FMUL R232, R62, R25.reuse ;  /* 0x000000193ee87220 */ /* 0x080fe20000400000 */
[-C--:B------:R-:W-:Y:S01]  /*243f0*/  FMUL R236, R66, R25.reuse ;  /* 0x0000001942ec7220 */ /* 0x080fe20000400000 */
[-C--:B------:R-:W-:Y:S01]  /*24400*/  FMUL R247, R64, R25.reuse ;  /* 0x0000001940f77220 */ /* 0x080fe20000400000 */
[-C--:B0-----:R-:W-:Y:S01]  /*24410*/  FMUL R203, R68, R25.reuse ;  /* 0x0000001944cb7220 */ /* 0x081fe20000400000 */
[----:B------:R0:W-:Y:S01]  /*24420*/  STS.U16 [R4+0x53600], R223 ;  /* 0x053600df04007388 */ /* 0x0001e20000000400 */
[-C--:B------:R-:W-:Y:S01]  /*24430*/  FMUL R243, R58, R25.reuse ;  /* 0x000000193af37220 */ /* 0x080fe20000400000 */
[----:B------:R-:W-:-:S02]  /*24440*/  FMUL R238, R38, R25 ;  /* 0x0000001926ee7220 */ /* 0x000fc40000400000 */
[----:B------:R1:W-:Y:S01]  /*24450*/  STS.U16 [R4+0x44e00], R204 ;  /* 0x044e00cc04007388 */ /* 0x0003e20000000400 */
[-C--:B------:R-:W-:Y:S01]  /*24460*/  FMUL R231, R59, R25.reuse ;  /* 0x000000193be77220 */ /* 0x080fe20000400000 */
[-C--:B0-----:R-:W-:Y:S02]  /*24470*/  FMUL R223, R43, R25.reuse ;  /* 0x000000192bdf7220 */ /* 0x081fe40000400000 */
[----:B------:R0:W-:Y:S01]  /*24480*/  STS.U16 [R4+0x53a00], R222 ;  /* 0x053a00de04007388 */ /* 0x0001e20000000400 */
[----:B-1----:R-:W-:-:S03]  /*24490*/  FMUL R204, R61, R25 ;  /* 0x000000193dcc7220 */ /* 0x002fc60000400000 */
[----:B------:R-:W-:Y:S01]  /*244a0*/  STS.U16 [R4+0x42600], R214 ;  /* 0x042600d604007388 */ /* 0x000fe20000000400 */
[----:B0-----:R-:W-:-:S03]  /*244b0*/  FMUL R222, R39, R25 ;  /* 0x0000001927de7220 */ /* 0x001fc60000400000 */
[----:B------:R0:W-:Y:S01]  /*244c0*/  STS.U16 [R4+0x52600], R227 ;  /* 0x052600e304007388 */ /* 0x0001e20000000400 */
[----:B------:R-:W-:-:S03]  /*244d0*/  FMUL R230, R55, R25 ;  /* 0x0000001937e67220 */ /* 0x000fc60000400000 */
[----:B------:R1:W-:Y:S04]  /*244e0*/  STS.U16 [R4+0x43600], R210 ;  /* 0x043600d204007388 */ /* 0x0003e80000000400 */
[----:B------:R-:W-:Y:S01]  /*244f0*/  STS.U16 [R4+0x47200], R90 ;  /* 0x0472005a04007388 */ /* 0x000fe20000000400 */
[-C--:B0-----:R-:W-:Y:S01]  /*24500*/  FMUL R227, R51, R25.reuse ;  /* 0x0000001933e37220 */ /* 0x081fe20000400000 */
[-C--:B-1----:R-:W-:Y:S02]  /*24510*/  FMUL R210, R40, R25.reuse ;  /* 0x0000001928d27220 */ /* 0x082fe40000400000 */
[----:B------:R-:W-:Y:S04]  /*24520*/  STS.U16 [R4+0x47600], R89 ;  /* 0x0476005904007388 */ /* 0x000fe80000000400 */
[----:B------:R0:W-:Y:S01]  /*24530*/  STS.U16 [R4+0x44a00], R205 ;  /* 0x044a00cd04007388 */ /* 0x0001e20000000400 */
[----:B------:R-:W-:-:S03]  /*24540*/  FMUL R241, R50, R25 ;  /* 0x0000001932f17220 */ /* 0x000fc60000400000 */
[----:B------:R-:W-:Y:S04]  /*24550*/  STS.U16 [R4+0x42200], R215 ;  /* 0x042200d704007388 */ /* 0x000fe80000000400 */
[----:B------:R1:W-:Y:S01]  /*24560*/  STS.U16 [R4+0x42a00], R213 ;  /* 0x042a00d504007388 */ /* 0x0003e20000000400 */
[-C--:B0-----:R-:W-:Y:S01]  /*24570*/  FMUL R205, R60, R25.reuse ;  /* 0x000000193ccd7220 */ /* 0x081fe20000400000 */
[-C--:B------:R-:W-:Y:S02]  /*24580*/  FMUL R242, R54, R25.reuse ;  /* 0x0000001936f27220 */ /* 0x080fe40000400000 */
[----:B------:R0:W-:Y:S01]  /*24590*/  STS.U16 [R4+0x44600], R206 ;  /* 0x044600ce04007388 */ /* 0x0001e20000000400 */
[----:B-1----:R-:W-:-:S03]  /*245a0*/  FMUL R213, R57, R25 ;  /* 0x0000001939d57220 */ /* 0x002fc60000400000 */
[----:B------:R-:W-:Y:S01]  /*245b0*/  STS.U16 [R4+0x50e00], R84 ;  /* 0x050e005404007388 */ /* 0x000fe20000000400 */
[-C--:B0-----:R-:W-:Y:S01]  /*245c0*/  FMUL R206, R56, R25.reuse ;  /* 0x0000001938ce7220 */ /* 0x081fe20000400000 */
[-C--:B------:R-:W-:Y:S02]  /*245d0*/  FMUL R151, R36, R25.reuse ;  /* 0x0000001924977220 */ /* 0x080fe40000400000 */
[----:B------:R-:W-:Y:S01]  /*245e0*/  STS.U16 [R4+0x42e00], R212 ;  /* 0x042e00d404007388 */ /* 0x000fe20000000400 */
[----:B------:R-:W-:-:S03]  /*245f0*/  FMUL R240, R46, R25 ;  /* 0x000000192ef07220 */ /* 0x000fc60000400000 */
[----:B------:R0:W-:Y:S04]  /*24600*/  STS.U16 [R4+0x50600], R86 ;  /* 0x0506005604007388 */ /* 0x0001e80000000400 */
[----:B------:R1:W-:Y:S04]  /*24610*/  STS.U16 [R4+0x44200], R207 ;  /* 0x044200cf04007388 */ /* 0x0003e80000000400 */
[----:B------:R3:W-:Y:S01]  /*24620*/  STS.U16 [R4+0x52a00], R226 ;  /* 0x052a00e204007388 */ /* 0x0007e20000000400 */
[----:B0-----:R-:W-:-:S03]  /*24630*/  FMUL R86, R44, R25 ;  /* 0x000000192c567220 */ /* 0x001fc60000400000 */
[----:B------:R-:W-:Y:S01]  /*24640*/  STS.U16 [R4+0x51600], R82 ;  /* 0x0516005204007388 */ /* 0x000fe20000000400 */
[-C--:B-1----:R-:W-:Y:S01]  /*24650*/  FMUL R207, R53, R25.reuse ;  /* 0x0000001935cf7220 */ /* 0x082fe20000400000 */
[-C--:B---3--:R-:W-:Y:S02]  /*24660*/  FMUL R226, R47, R25.reuse ;  /* 0x000000192fe27220 */ /* 0x088fe40000400000 */
[----:B------:R0:W-:Y:S04]  /*24670*/  STS.U16 [R4+0x43e00], R208 ;  /* 0x043e00d004007388 */ /* 0x0001e80000000400 */
[----:B------:R-:W-:Y:S01]  /*24680*/  STS.U16 [R4+0x50a00], R85 ;  /* 0x050a005504007388 */ /* 0x000fe20000000400 */
[-C--:B------:R-:W-:Y:S01]  /*24690*/  FMUL R235, R34, R25.reuse ;  /* 0x0000001922eb7220 */ /* 0x080fe20000400000 */
[----:B0-----:R-:W-:-:S02]  /*246a0*/  FMUL R208, R52, R25 ;  /* 0x0000001934d07220 */ /* 0x001fc40000400000 */
[----:B------:R0:W-:Y:S01]  /*246b0*/  STS.U16 [R4+0x51200], R83 ;  /* 0x0512005304007388 */ /* 0x0001e20000000400 */
[----:B------:R-:W-:-:S03]  /*246c0*/  FMUL R239, R42, R25 ;  /* 0x000000192aef7220 */ /* 0x000fc60000400000 */
[----:B------:R1:W-:Y:S01]  /*246d0*/  STS.U16 [R4+0x43a00], R209 ;  /* 0x043a00d104007388 */ /* 0x0003e20000000400 */
[----:B0-----:R-:W-:-:S03]  /*246e0*/  FMUL R83, R49, R25 ;  /* 0x0000001931537220 */ /* 0x001fc60000400000 */
[----:B------:R0:W-:Y:S01]  /*246f0*/  STS.U16 [R4+0x47a00], R88 ;  /* 0x047a005804007388 */ /* 0x0001e20000000400 */
[----:B-1----:R-:W-:-:S03]  /*24700*/  FMUL R209, R41, R25 ;  /* 0x0000001929d17220 */ /* 0x002fc60000400000 */
[----:B------:R1:W-:Y:S01]  /*24710*/  STS.U16 [R4+0x47e00], R87 ;  /* 0x047e005704007388 */ /* 0x0003e20000000400 */
[----:B--2---:R-:W-:-:S05]  /*24720*/  IMAD.X R9, RZ, RZ, R21, P0 ;  /* 0x000000ffff097224 */ /* 0x004fca00000e0615 */
[C---:B------:R-:W-:Y:S02]  /*24730*/  ISETP.GE.U32.AND.EX P3, PT, R9.reuse, RZ, PT, P3 ;  /* 0x000000ff0900720c */ /* 0x040fe40003f66130 */
[----:B------:R-:W-:Y:S02]  /*24740*/  IADD3.X R78, RZ, R9, RZ, P6, !PT ;  /* 0x00000009ff4e7210 */ /* 0x000fe400037fe4ff */
[----:B------:R-:W-:Y:S02]  /*24750*/  ISETP.GT.U32.AND.EX P5, PT, R9, RZ, PT, P5 ;  /* 0x000000ff0900720c */ /* 0x000fe40003fa4150 */
[----:B------:R-:W-:Y:S02]  /*24760*/  ISETP.GT.U32.AND P6, PT, R13, R7, PT ;  /* 0x000000070d00720c */ /* 0x000fe40003fc4070 */
[----:B------:R-:W-:Y:S02]  /*24770*/  IADD3.X R77, RZ, R9, RZ, P2, !PT ;  /* 0x00000009ff4d7210 */ /* 0x000fe400017fe4ff */
[----:B------:R-:W-:-:S02]  /*24780*/  FSEL R217, R217, -INF , !P3 ;  /* 0xff800000d9d97808 */ /* 0x000fc40005800000 */
[----:B------:R-:W-:Y:S02]  /*24790*/  ISETP.GT.U32.AND P3, PT, R80, R7, PT ;  /* 0x000000075000720c */ /* 0x000fe40003f64070 */
[----:B------:R-:W-:Y:S02]  /*247a0*/  IADD3.X R79, RZ, R9, RZ, P4, !PT ;  /* 0x00000009ff4f7210 */ /* 0x000fe400027fe4ff */
[----:B------:R-:W-:Y:S02]  /*247b0*/  FSEL R22, R22, -INF , !P5 ;  /* 0xff80000016167808 */ /* 0x000fe40006800000 */
[----:B------:R-:W-:Y:S02]  /*247c0*/  FSEL R220, R220, -INF , !P5 ;  /* 0xff800000dcdc7808 */ /* 0x000fe40006800000 */
[----:B------:R-:W-:Y:S02]  /*247d0*/  ISETP.GT.U32.AND.EX P6, PT, R77, RZ, PT, P6 ;  /* 0x000000ff4d00720c */ /* 0x000fe40003fc4160 */
[----:B------:R-:W-:-:S02]  /*247e0*/  IADD3 R248, P5, R8, 0x11, RZ ;  /* 0x0000001108f87810 */ /* 0x000fc40007fbe0ff */
[----:B------:R-:W-:Y:S02]  /*247f0*/  ISETP.GT.U32.AND.EX P3, PT, R79, RZ, PT, P3 ;  /* 0x000000ff4f00720c */ /* 0x000fe40003f64130 */
[----:B------:R-:W-:Y:S02]  /*24800*/  FSEL R229, R229, -INF , !P6 ;  /* 0xff800000e5e57808 */ /* 0x000fe40007000000 */
[----:B------:R-:W-:Y:S02]  /*24810*/  ISETP.GT.U32.AND P6, PT, R248, R7, PT ;  /* 0x00000007f800720c */ /* 0x000fe40003fc4070 */
[----:B------:R-:W-:Y:S02]  /*24820*/  IADD3.X R76, RZ, R9, RZ, P5, !PT ;  /* 0x00000009ff4c7210 */ /* 0x000fe40002ffe4ff */
[----:B------:R-:W-:Y:S02]  /*24830*/  IADD3 R249, P2, R8, 0x18, RZ ;  /* 0x0000001808f97810 */ /* 0x000fe40007f5e0ff */
[----:B------:R-:W-:-:S02]  /*24840*/  FSEL R216, R216, -INF , !P3 ;  /* 0xff800000d8d87808 */ /* 0x000fc40005800000 */
[----:B------:R-:W-:Y:S02]  /*24850*/  ISETP.GT.U32.AND P4, PT, R12, R7, PT ;  /* 0x000000070c00720c */ /* 0x000fe40003f84070 */
[----:B------:R-:W-:Y:S02]  /*24860*/  IADD3 R250, P3, R8, 0x19, RZ ;  /* 0x0000001908fa7810 */ /* 0x000fe40007f7e0ff */
[----:B------:R-:W-:Y:S02]  /*24870*/  ISETP.GT.U32.AND.EX P6, PT, R76, RZ, PT, P6 ;  /* 0x000000ff4c00720c */ /* 0x000fe40003fc4160 */
[----:B------:R-:W-:Y:S02]  /*24880*/  IADD3.X R75, RZ, R9, RZ, P2, !PT ;  /* 0x00000009ff4b7210 */ /* 0x000fe400017fe4ff */
[----:B------:R-:W-:Y:S02]  /*24890*/  ISETP.GT.U32.AND.EX P4, PT, R78, RZ, PT, P4 ;  /* 0x000000ff4e00720c */ /* 0x000fe40003f84140 */
[----:B------:R-:W-:-:S02]  /*248a0*/  ISETP.GT.U32.AND P2, PT, R250, R7, PT ;  /* 0x00000007fa00720c */ /* 0x000fc40003f44070 */
[----:B------:R-:W-:Y:S02]  /*248b0*/  IADD3.X R74, RZ, R9, RZ, P3, !PT ;  /* 0x00000009ff4a7210 */ /* 0x000fe40001ffe4ff */
[----:B------:R-:W-:Y:S02]  /*248c0*/  IADD3 R252, P3, R8, 0x21, RZ ;  /* 0x0000002108fc7810 */ /* 0x000fe40007f7e0ff */
[----:B------:R-:W-:Y:S02]  /*248d0*/  FSEL R228, R228, -INF , !P6 ;  /* 0xff800000e4e47808 */ /* 0x000fe40007000000 */
[----:B------:R-:W-:Y:S02]  /*248e0*/  ISETP.GT.U32.AND P5, PT, R249, R7, PT ;  /* 0x00000007f900720c */ /* 0x000fe40003fa4070 */
[----:B------:R-:W-:Y:S02]  /*248f0*/  IADD3 R71, P6, R8, 0x28, RZ ;  /* 0x0000002808477810 */ /* 0x000fe40007fde0ff */
[----:B------:R-:W-:-:S02]  /*24900*/  FSEL R23, R23, -INF , !P4 ;  /* 0xff80000017177808 */ /* 0x000fc40006000000 */
[----:B------:R-:W-:Y:S02]  /*24910*/  ISETP.GT.U32.AND.EX P2, PT, R74, RZ, PT, P2 ;  /* 0x000000ff4a00720c */ /* 0x000fe40003f44120 */
[----:B------:R-:W-:Y:S02]  /*24920*/  IADD3 R251, P4, R8, 0x20, RZ ;  /* 0x0000002008fb7810 */ /* 0x000fe40007f9e0ff */
[----:B------:R-:W-:Y:S02]  /*24930*/  IADD3.X R72, RZ, R9, RZ, P3, !PT ;  /* 0x00000009ff487210 */ /* 0x000fe40001ffe4ff */
[----:B------:R-:W-:Y:S02]  /*24940*/  ISETP.GT.U32.AND.EX P5, PT, R75, RZ, PT, P5 ;  /* 0x000000ff4b00720c */ /* 0x000fe40003fa4150 */
[----:B------:R-:W-:Y:S02]  /*24950*/  ISETP.GT.U32.AND P3, PT, R71, R7, PT ;  /* 0x000000074700720c */ /* 0x000fe40003f64070 */
[----:B------:R-:W-:-:S02]  /*24960*/  IADD3.X R70, RZ, R9, RZ, P6, !PT ;  /* 0x00000009ff467210 */ /* 0x000fc400037fe4ff */
[----:B------:R-:W-:Y:S02]  /*24970*/  FSEL R224, R224, -INF , !P2 ;  /* 0xff800000e0e07808 */ /* 0x000fe40005000000 */
[----:B------:R-:W-:Y:S02]  /*24980*/  ISETP.GT.U32.AND P2, PT, R251, R7, PT ;  /* 0x00000007fb00720c */ /* 0x000fe40003f44070 */
[----:B------:R-:W-:Y:S02]  /*24990*/  IADD3.X R73, RZ, R9, RZ, P4, !PT ;  /* 0x00000009ff497210 */ /* 0x000fe400027fe4ff */
        /* <DEDUP_REMOVED lines=64> */
[-C--:B------:R-:W-:Y:S02]  /*24da0*/  ISETP.GT.U32.AND P4, PT, R55, R7.reuse, PT ;  /* 0x000000073700720c */ /* 0x080fe40003f84070 */
[----:B------:R-:W-:Y:S02]  /*24db0*/  FSEL R81, R222, -INF , !P6 ;  /* 0xff800000de517808 */ /* 0x000fe40007000000 */
[----:B------:R-:W-:Y:S02]  /*24dc0*/  ISETP.GT.U32.AND P6, PT, R52, R7, PT ;  /* 0x000000073400720c */ /* 0x000fe40003fc4070 */
[----:B------:R-:W-:Y:S02]  /*24dd0*/  IADD3.X R47, RZ, R9, RZ, P5, !PT ;  /* 0x00000009ff2f7210 */ /* 0x000fe40002ffe4ff */
[----:B------:R-:W-:-:S02]  /*24de0*/  FSEL R34, R223, -INF , !P3 ;  /* 0xff800000df227808 */ /* 0x000fc40005800000 */
[C---:B------:R-:W-:Y:S02]  /*24df0*/  IADD3 R49, P3, R8.reuse, 0x61, RZ ;  /* 0x0000006108317810 */ /* 0x040fe40007f7e0ff */
[----:B------:R-:W-:Y:S02]  /*24e00*/  ISETP.GT.U32.AND.EX P4, PT, R53, RZ, PT, P4 ;  /* 0x000000ff3500720c */ /* 0x000fe40003f84140 */
[----:B------:R-:W-:Y:S01]  /*24e10*/  ISETP.GT.U32.AND.EX P6, PT, R47, RZ, PT, P6 ;  /* 0x000000ff2f00720c */ /* 0x000fe20003fc4160 */
[----:B------:R2:W-:Y:S01]  /*24e20*/  STL [R1+0x1fcc], R21 ;  /* 0x001fcc1501007387 */ /* 0x0005e20000100800 */
[----:B------:R-:W-:Y:S01]  /*24e30*/  IADD3 R51, P2, R8, 0x60, RZ ;  /* 0x0000006008337810 */ /* 0x000fe20007f5e0ff */
[----:B0-----:R-:W-:Y:S01]  /*24e40*/  FMUL R88, R48, R25 ;  /* 0x0000001930587220 */ /* 0x001fe20000400000 */
[----:B------:R-:W-:Y:S01]  /*24e50*/  IADD3.X R41, RZ, R9, RZ, P3, !PT ;  /* 0x00000009ff297210 */ /* 0x000fe20001ffe4ff */
[----:B-1----:R-:W-:Y:S01]  /*24e60*/  FMUL R87, R45, R25 ;  /* 0x000000192d577220 */ /* 0x002fe20000400000 */
[----:B------:R-:W-:-:S02]  /*24e70*/  IADD3 R46, P3, R8, 0x69, RZ ;  /* 0x00000069082e7810 */ /* 0x000fc40007f7e0ff */
[----:B------:R-:W-:Y:S02]  /*24e80*/  FSEL R238, R238, -INF , !P6 ;  /* 0xff800000eeee7808 */ /* 0x000fe40007000000 */
[----:B--2---:R-:W-:Y:S02]  /*24e90*/  FSEL R21, R239, -INF , !P4 ;  /* 0xff800000ef157808 */ /* 0x004fe40006000000 */
[C---:B------:R-:W-:Y:S02]  /*24ea0*/  IADD3 R48, P4, R8.reuse, 0x68, RZ ;  /* 0x0000006808307810 */ /* 0x040fe40007f9e0ff */
[----:B------:R-:W-:Y:S02]  /*24eb0*/  ISETP.GT.U32.AND P5, PT, R51, R7, PT ;  /* 0x000000073300720c */ /* 0x000fe40003fa4070 */
[----:B------:R-:W-:Y:S02]  /*24ec0*/  IADD3.X R45, RZ, R9, RZ, P2, !PT ;  /* 0x00000009ff2d7210 */ /* 0x000fe400017fe4ff */
[----:B------:R-:W-:Y:S01]  /*24ed0*/  IADD3 R42, P6, R8, 0x70, RZ ;  /* 0x00000070082a7810 */ /* 0x000fe20007fde0ff */
[----:B------:R0:W-:Y:S01]  /*24ee0*/  STS.U16 [R4+0x53e00], R221 ;  /* 0x053e00dd04007388 */ /* 0x0001e20000000400 */
[-C--:B------:R-:W-:Y:S01]  /*24ef0*/  FMUL R234, R31, R25.reuse ;  /* 0x000000191fea7220 */ /* 0x080fe20000400000 */
[-C--:B------:R-:W-:Y:S01]  /*24f00*/  FMUL R5, R30, R25.reuse ;  /* 0x000000191e057220 */ /* 0x080fe20000400000 */
[----:B------:R-:W-:Y:S01]  /*24f10*/  FMUL R0, R29, R25 ;  /* 0x000000191d007220 */ /* 0x000fe20000400000 */
[----:B------:R-:W-:Y:S01]  /*24f20*/  IADD3.X R31, RZ, R9, RZ, P4, !PT ;  /* 0x00000009ff1f7210 */ /* 0x000fe200027fe4ff */
[----:B------:R-:W-:Y:S01]  /*24f30*/  IMAD.X R30, RZ, RZ, R9, P3 ;  /* 0x000000ffff1e7224 */ /* 0x000fe200018e0609 */
[----:B------:R-:W-:Y:S01]  /*24f40*/  ISETP.GT.U32.AND.EX P5, PT, R45, RZ, PT, P5 ;  /* 0x000000ff2d00720c */ /* 0x000fe20003fa4150 */
[----:B------:R1:W-:Y:S01]  /*24f50*/  STS.U16 [R4+0x46200], R150 ;  /* 0x0462009604007388 */ /* 0x0003e20000000400 */
[----:B------:R-:W-:Y:S01]  /*24f60*/  ISETP.GT.U32.AND P4, PT, R46, R7, PT ;  /* 0x000000072e00720c */ /* 0x000fe20003f84070 */
[----:B0-----:R-:W-:Y:S01]  /*24f70*/  FMUL R221, R35, R25 ;  /* 0x0000001923dd7220 */ /* 0x001fe20000400000 */
[----:B------:R-:W-:-:S02]  /*24f80*/  ISETP.GT.U32.AND P3, PT, R42, R7, PT ;  /* 0x000000072a00720c */ /* 0x000fc40003f64070 */
[----:B------:R-:W-:Y:S01]  /*24f90*/  IADD3.X R29, RZ, R9, RZ, P6, !PT ;  /* 0x00000009ff1d7210 */ /* 0x000fe200037fe4ff */
[----:B------:R0:W-:Y:S01]  /*24fa0*/  STS.U16 [R4+0x54a00], R218 ;  /* 0x054a00da04007388 */ /* 0x0001e20000000400 */
[-C--:B------:R-:W-:Y:S01]  /*24fb0*/  FMUL R14, R14, R25.reuse ;  /* 0x000000190e0e7220 */ /* 0x080fe20000400000 */
[----:B------:R-:W-:Y:S01]  /*24fc0*/  FMUL R6, R33, R25 ;  /* 0x0000001921067220 */ /* 0x000fe20000400000 */
[----:B-1----:R-:W-:Y:S01]  /*24fd0*/  LOP3.LUT R150, R7, 0x8, RZ, 0xfc, !PT ;  /* 0x0000000807967812 */ /* 0x002fe200078efcff */
[----:B------:R1:W-:Y:S01]  /*24fe0*/  STS.U16 [R4+0x43200], R211 ;  /* 0x043200d304007388 */ /* 0x0003e20000000400 */
[----:B------:R-:W-:Y:S01]  /*24ff0*/  ISETP.GT.U32.AND P2, PT, R49, R7, PT ;  /* 0x000000073100720c */ /* 0x000fe20003f44070 */
[-C--:B------:R-:W-:Y:S01]  /*25000*/  FMUL R2, R2, R25.reuse ;  /* 0x0000001902027220 */ /* 0x080fe20000400000 */
[----:B------:R-:W-:Y:S02]  /*25010*/  FSEL R33, R221, -INF , !P5 ;  /* 0xff800000dd217808 */ /* 0x000fe40006800000 */
[----:B------:R-:W-:Y:S01]  /*25020*/  ISETP.GT.U32.AND.EX P4, PT, R30, RZ, PT, P4 ;  /* 0x000000ff1e00720c */ /* 0x000fe20003f84140 */
[----:B0-----:R-:W-:Y:S01]  /*25030*/  FMUL R218, R28, R25 ;  /* 0x000000191cda7220 */ /* 0x001fe20000400000 */
[----:B------:R-:W-:-:S02]  /*25040*/  ISETP.GT.U32.AND.EX P3, PT, R29, RZ, PT, P3 ;  /* 0x000000ff1d00720c */ /* 0x000fc40003f64130 */
[C---:B------:R-:W-:Y:S01]  /*25050*/  IADD3 R35, P6, R8.reuse, 0x78, RZ ;  /* 0x0000007808237810 */ /* 0x040fe20007fde0ff */
[-C--:B-1----:R-:W-:Y:S01]  /*25060*/  FMUL R211, R37, R25.reuse ;  /* 0x0000001925d37220 */ /* 0x082fe20000400000 */
[C---:B------:R-:W-:Y:S01]  /*25070*/  IADD3 R37, P5, R8.reuse, 0x71, RZ ;  /* 0x0000007108257810 */ /* 0x040fe20007fbe0ff */
[----:B------:R0:W-:Y:S01]  /*25080*/  STS.U16 [R4+0x46600], R146 ;  /* 0x0466009204007388 */ /* 0x0001e20000000400 */
[CC--:B------:R-:W-:Y:S02]  /*25090*/  ISETP.GT.U32.AND P0, PT, R8.reuse, R150.reuse, PT ;  /* 0x000000960800720c */ /* 0x0c0fe40003f04070 */
[----:B------:R-:W-:Y:S01]  /*250a0*/  ISETP.GE.U32.AND P1, PT, R8, R150, PT ;  /* 0x000000960800720c */ /* 0x000fe20003f26070 */
[----:B------:R-:W-:Y:S01]  /*250b0*/  FMUL R10, R27, R25 ;  /* 0x000000191b0a7220 */ /* 0x000fe20000400000 */
[----:B------:R-:W-:Y:S02]  /*250c0*/  MOV R231, R14 ;  /* 0x0000000e00e77202 */ /* 0x000fe40000000f00 */
[----:B------:R-:W-:-:S02]  /*250d0*/  ISETP.GT.U32.AND.EX P2, PT, R41, RZ, PT, P2 ;  /* 0x000000ff2900720c */ /* 0x000fc40003f44120 */
[----:B------:R-:W-:Y:S02]  /*250e0*/  FSEL R14, R234, -INF , !P4 ;  /* 0xff800000ea0e7808 */ /* 0x000fe40006000000 */
[----:B0-----:R-:W-:Y:S02]  /*250f0*/  FSEL R146, R218, -INF , !P3 ;  /* 0xff800000da927808 */ /* 0x001fe40005800000 */
[-C--:B------:R-:W-:Y:S02]  /*25100*/  ISETP.GT.U32.AND P4, PT, R37, R7.reuse, PT ;  /* 0x000000072500720c */ /* 0x080fe40003f84070 */
[----:B------:R-:W-:Y:S02]  /*25110*/  ISETP.GT.U32.AND P3, PT, R35, R7, PT ;  /* 0x000000072300720c */ /* 0x000fe40003f64070 */
[-C--:B------:R-:W-:Y:S02]  /*25120*/  IADD3.X R28, RZ, R9.reuse, RZ, P5, !PT ;  /* 0x00000009ff1c7210 */ /* 0x080fe40002ffe4ff */
[----:B------:R-:W-:-:S02]  /*25130*/  IADD3.X R27, RZ, R9, RZ, P6, !PT ;  /* 0x00000009ff1b7210 */ /* 0x000fc400037fe4ff */
[----:B------:R-:W-:Y:S02]  /*25140*/  MOV R243, R2 ;  /* 0x0000000200f37202 */ /* 0x000fe40000000f00 */
[C---:B------:R-:W-:Y:S02]  /*25150*/  ISETP.GT.U32.AND.EX P0, PT, R9.reuse, RZ, PT, P0 ;  /* 0x000000ff0900720c */ /* 0x040fe40003f04100 */
[----:B------:R-:W-:Y:S01]  /*25160*/  ISETP.GE.U32.AND.EX P6, PT, R9, RZ, PT, P1 ;  /* 0x000000ff0900720c */ /* 0x000fe20003fc6110 */
[----:B------:R-:W-:Y:S01]  /*25170*/  FMUL R11, R26, R25 ;  /* 0x000000191a0b7220 */ /* 0x000fe20000400000 */
[----:B------:R-:W-:Y:S02]  /*25180*/  FSEL R20, R235, -INF , !P2 ;  /* 0xff800000eb147808 */ /* 0x000fe40005000000 */
[----:B------:R-:W-:Y:S01]  /*25190*/  ISETP.GT.U32.AND P2, PT, R48, R7, PT ;  /* 0x000000073000720c */ /* 0x000fe20003f44070 */
[----:B------:R0:W-:Y:S01]  /*251a0*/  STS.U16 [R4+0x46a00], R145 ;  /* 0x046a009104007388 */ /* 0x0001e20000000400 */
[----:B------:R-:W-:-:S02]  /*251b0*/  ISETP.GT.U32.AND.EX P4, PT, R28, RZ, PT, P4 ;  /* 0x000000ff1c00720c */ /* 0x000fc40003f84140 */
[----:B------:R-:W-:Y:S01]  /*251c0*/  ISETP.GT.U32.AND.EX P3, PT, R27, RZ, PT, P3 ;  /* 0x000000ff1b00720c */ /* 0x000fe20003f64130 */
[----:B------:R1:W-:Y:S01]  /*251d0*/  STS.U16 [R4+0x54600], R219 ;  /* 0x054600db04007388 */ /* 0x0003e20000000400 */
[----:B------:R-:W-:Y:S02]  /*251e0*/  ISETP.GT.U32.AND P1, PT, R12, R150, PT ;  /* 0x000000960c00720c */ /* 0x000fe40003f24070 */
[----:B------:R-:W-:Y:S02]  /*251f0*/  FSEL R218, R243, -INF , !P0 ;  /* 0xff800000f3da7808 */ /* 0x000fe40004000000 */
[----:B------:R-:W-:Y:S01]  /*25200*/  FSEL R221, R231, -INF , !P6 ;  /* 0xff800000e7dd7808 */ /* 0x000fe20007000000 */
[-C--:B0-----:R-:W-:Y:S01]  /*25210*/  FMUL R145, R18, R25.reuse ;  /* 0x0000001912917220 */ /* 0x081fe20000400000 */
[-C--:B------:R-:W-:Y:S01]  /*25220*/  FMUL R18, R16, R25.reuse ;  /* 0x0000001910127220 */ /* 0x080fe20000400000 */
[----:B------:R-:W-:Y:S01]  /*25230*/  ISETP.GT.U32.AND.EX P2, PT, R31, RZ, PT, P2 ;  /* 0x000000ff1f00720c */ /* 0x000fe20003f44120 */
[----:B-1----:R-:W-:Y:S01]  /*25240*/  FMUL R219, R32, R25 ;  /* 0x0000001920db7220 */ /* 0x002fe20000400000 */
[----:B------:R-:W-:Y:S01]  /*25250*/  FSEL R2, R10, -INF , !P4 ;  /* 0xff8000000a027808 */ /* 0x000fe20006000000 */
[----:B------:R0:W-:Y:S01]  /*25260*/  STS.U16 [R4+0x46e00], R144 ;  /* 0x046e009004007388 */ /* 0x0001e20000000400 */
[----:B------:R-:W-:-:S02]  /*25270*/  FSEL R16, R11, -INF , !P3 ;  /* 0xff8000000b107808 */ /* 0x000fc40005800000 */
[-C--:B------:R-:W-:Y:S02]  /*25280*/  ISETP.GT.U32.AND P4, PT, R13, R150.reuse, PT ;  /* 0x000000960d00720c */ /* 0x080fe40003f84070 */
[----:B------:R-:W-:Y:S02]  /*25290*/  ISETP.GT.U32.AND.EX P1, PT, R78, RZ, PT, P1 ;  /* 0x000000ff4e00720c */ /* 0x000fe40003f24110 */
[----:B------:R-:W-:Y:S01]  /*252a0*/  FMNMX R11, R218, R221, !PT ;  /* 0x000000ddda0b7209 */ /* 0x000fe20007800000 */
[----:B0-----:R-:W-:Y:S01]  /*252b0*/  FMUL R144, R15, R25 ;  /* 0x000000190f907220 */ /* 0x001fe20000400000 */
[----:B------:R-:W-:Y:S02]  /*252c0*/  FSEL R15, R219, -INF , !P2 ;  /* 0xff800000db0f7808 */ /* 0x000fe40005000000 */
[----:B------:R-:W-:Y:S02]  /*252d0*/  IADD3 R32, P2, R8, 0x79, RZ ;  /* 0x0000007908207810 */ /* 0x000fe40007f5e0ff */
[----:B------:R-:W-:-:S02]  /*252e0*/  ISETP.GT.U32.AND P3, PT, R248, R150, PT ;  /* 0x00000096f800720c */ /* 0x000fc40003f64070 */
[----:B------:R-:W-:Y:S02]  /*252f0*/  ISETP.GT.U32.AND.EX P4, PT, R77, RZ, PT, P4 ;  /* 0x000000ff4d00720c */ /* 0x000fe40003f84140 */
[----:B------:R-:W-:Y:S02]  /*25300*/  FSEL R219, R201, -INF , !P1 ;  /* 0xff800000c9db7808 */ /* 0x000fe40004800000 */
[----:B------:R-:W-:Y:S02]  /*25310*/  FMNMX R11, R220, R11, !PT ;  /* 0x0000000bdc0b7209 */ /* 0x000fe40007800000 */
[----:B------:R-:W-:Y:S02]  /*25320*/  IADD3.X R26, RZ, R9, RZ, P2, !PT ;  /* 0x00000009ff1a7210 */ /* 0x000fe400017fe4ff */
[----:B------:R-:W-:Y:S02]  /*25330*/  ISETP.GT.U32.AND P2, PT, R249, R150, PT ;  /* 0x00000096f900720c */ /* 0x000fe40003f44070 */
[----:B------:R-:W-:-:S02]  /*25340*/  ISETP.GT.U32.AND.EX P3, PT, R76, RZ, PT, P3 ;  /* 0x000000ff4c00720c */ /* 0x000fc40003f64130 */
[----:B------:R-:W-:Y:S02]  /*25350*/  FSEL R227, R246, -INF , !P4 ;  /* 0xff800000f6e37808 */ /* 0x000fe40006000000 */
[----:B------:R-:W-:Y:S02]  /*25360*/  FMNMX R11, R219, R11, !PT ;  /* 0x0000000bdb0b7209 */ /* 0x000fe40007800000 */
[----:B------:R-:W-:Y:S02]  /*25370*/  ISETP.GT.U32.AND P0, PT, R250, R150, PT ;  /* 0x00000096fa00720c */ /* 0x000fe40003f04070 */
[----:B------:R-:W-:Y:S02]  /*25380*/  ISETP.GT.U32.AND.EX P2, PT, R75, RZ, PT, P2 ;  /* 0x000000ff4b00720c */ /* 0x000fe40003f44120 */
[----:B------:R-:W-:Y:S02]  /*25390*/  FSEL R226, R202, -INF , !P3 ;  /* 0xff800000cae27808 */ /* 0x000fe40005800000 */
[----:B------:R-:W-:-:S02]  /*253a0*/  FMNMX R11, R227, R11, !PT ;  /* 0x0000000be30b7209 */ /* 0x000fc40007800000 */
[-C--:B------:R-:W-:Y:S02]  /*253b0*/  ISETP.GT.U32.AND P6, PT, R251, R150.reuse, PT ;  /* 0x00000096fb00720c */ /* 0x080fe40003fc4070 */
[----:B------:R-:W-:Y:S02]  /*253c0*/  ISETP.GT.U32.AND.EX P0, PT, R74, RZ, PT, P0 ;  /* 0x000000ff4a00720c */ /* 0x000fe40003f04100 */
[----:B------:R-:W-:Y:S02]  /*253d0*/  FSEL R223, R245, -INF , !P2 ;  /* 0xff800000f5df7808 */ /* 0x000fe40005000000 */
[----:B------:R-:W-:Y:S02]  /*253e0*/  FMNMX R11, R226, R11, !PT ;  /* 0x0000000be20b7209 */ /* 0x000fe40007800000 */
        /* <DEDUP_REMOVED lines=9> */
[----:B------:R-:W-:Y:S02]  /*25480*/  FSEL R234, R247, -INF , !P1 ;  /* 0xff800000f7ea7808 */ /* 0x000fe40004800000 */
[----:B------:R-:W-:Y:S02]  /*25490*/  ISETP.GT.U32.AND.EX P4, PT, R70, RZ, PT, P4 ;  /* 0x000000ff4600720c */ /* 0x000fe40003f84140 */
[----:B------:R-:W-:Y:S01]  /*254a0*/  FMNMX R11, R235, R11, !PT ;  /* 0x0000000beb0b7209 */ /* 0x000fe20007800000 */
[----:B------:R-:W-:Y:S01]  /*254b0*/  STL [R1+0x1fd0], R8 ;  /* 0x001fd00801007387 */ /* 0x000fe20000100800 */
[----:B------:R-:W-:Y:S02]  /*254c0*/  ISETP.GT.U32.AND P2, PT, R68, R150, PT ;  /* 0x000000964400720c */ /* 0x000fe40003f44070 */
[----:B------:R-:W-:Y:S01]  /*254d0*/  ISETP.GT.U32.AND.EX P3, PT, R67, RZ, PT, P3 ;  /* 0x000000ff4300720c */ /* 0x000fe20003f64130 */
[----:B------:R-:W-:Y:S01]  /*254e0*/  STL [R1+0x1fd4], R7 ;  /* 0x001fd40701007387 */ /* 0x000fe20000100800 */
[----:B------:R-:W-:-:S02]  /*254f0*/  FSEL R231, R204, -INF , !P4 ;  /* 0xff800000cce77808 */ /* 0x000fc40006000000 */
[----:B------:R-:W-:Y:S01]  /*25500*/  FMNMX R11, R234, R11, !PT ;  /* 0x0000000bea0b7209 */ /* 0x000fe20007800000 */
[----:B------:R-:W-:Y:S01]  /*25510*/  STL [R1+0x1fd8], R12 ;  /* 0x001fd80c01007387 */ /* 0x000fe20000100800 */
[-C--:B------:R-:W-:Y:S02]  /*25520*/  ISETP.GT.U32.AND P0, PT, R65, R150.reuse, PT ;  /* 0x000000964100720c */ /* 0x080fe40003f04070 */
[-C--:B------:R-:W-:Y:S01]  /*25530*/  ISETP.GT.U32.AND P6, PT, R38, R150.reuse, PT ;  /* 0x000000962600720c */ /* 0x080fe20003fc4070 */
[----:B------:R-:W-:Y:S01]  /*25540*/  STL [R1+0x1fdc], R13 ;  /* 0x001fdc0d01007387 */ /* 0x000fe20000100800 */
[----:B------:R-:W-:Y:S02]  /*25550*/  ISETP.GT.U32.AND P1, PT, R63, R150, PT ;  /* 0x000000963f00720c */ /* 0x000fe40003f24070 */
[----:B------:R-:W-:Y:S01]  /*25560*/  FSEL R230, R205, -INF , !P3 ;  /* 0xff800000cde67808 */ /* 0x000fe20005800000 */
[----:B------:R-:W-:Y:S01]  /*25570*/  STL [R1+0x1fe0], R248 ;  /* 0x001fe0f801007387 */ /* 0x000fe20000100800 */
[----:B------:R-:W-:-:S02]  /*25580*/  ISETP.GT.U32.AND.EX P2, PT, R66, RZ, PT, P2 ;  /* 0x000000ff4200720c */ /* 0x000fc40003f44120 */
[----:B------:R-:W-:Y:S01]  /*25590*/  FMNMX R11, R231, R11, !PT ;  /* 0x0000000be70b7209 */ /* 0x000fe20007800000 */
[----:B------:R0:W-:Y:S01]  /*255a0*/  STL [R1+0x1fe4], R9 ;  /* 0x001fe40901007387 */ /* 0x0001e20000100800 */
[----:B------:R-:W-:Y:S02]  /*255b0*/  ISETP.GT.U32.AND P4, PT, R43, R150, PT ;  /* 0x000000962b00720c */ /* 0x000fe40003f84070 */
[----:B------:R-:W-:Y:S01]  /*255c0*/  ISETP.GT.U32.AND.EX P0, PT, R64, RZ, PT, P0 ;  /* 0x000000ff4000720c */ /* 0x000fe20003f04100 */
[----:B------:R-:W-:Y:S01]  /*255d0*/  STL [R1+0x1fe8], R249 ;  /* 0x001fe8f901007387 */ /* 0x000fe20000100800 */
[----:B------:R-:W-:Y:S02]  /*255e0*/  ISETP.GT.U32.AND.EX P6, PT, R62, RZ, PT, P6 ;  /* 0x000000ff3e00720c */ /* 0x000fe40003fc4160 */
[----:B------:R-:W-:Y:S01]  /*255f0*/  FSEL R213, R213, -INF , !P2 ;  /* 0xff800000d5d57808 */ /* 0x000fe20005000000 */
[----:B------:R-:W-:Y:S01]  /*25600*/  STL [R1+0x1fec], R250 ;  /* 0x001fecfa01007387 */ /* 0x000fe20000100800 */
[----:B------:R-:W-:-:S02]  /*25610*/  ISETP.GT.U32.AND.EX P1, PT, R61, RZ, PT, P1 ;  /* 0x000000ff3d00720c */ /* 0x000fc40003f24110 */
[----:B------:R-:W-:Y:S01]  /*25620*/  FMNMX R11, R230, R11, !PT ;  /* 0x0000000be60b7209 */ /* 0x000fe20007800000 */
[----:B------:R-:W-:Y:S01]  /*25630*/  STL [R1+0x1ff0], R251 ;  /* 0x001ff0fb01007387 */ /* 0x000fe20000100800 */
[----:B------:R-:W-:-:S03]  /*25640*/  ISETP.GT.U32.AND.EX P4, PT, R39, RZ, PT, P4 ;  /* 0x000000ff2700720c */ /* 0x000fc60003f84140 */
[----:B------:R-:W2:Y:S01]  /*25650*/  LDL.LU R201, [R1+0x27f4] ;  /* 0x0027f40001c97983 */ /* 0x000ea20000300800 */
[----:B------:R-:W-:Y:S02]  /*25660*/  ISETP.GT.U32.AND P5, PT, R32, R7, PT ;  /* 0x000000072000720c */ /* 0x000fe40003fa4070 */
[----:B0-----:R-:W-:Y:S01]  /*25670*/  FSEL R9, R206, -INF , !P0 ;  /* 0xff800000ce097808 */ /* 0x001fe20004000000 */
[----:B------:R-:W-:Y:S01]  /*25680*/  STL [R1+0x1ff4], R252 ;  /* 0x001ff4fc01007387 */ /* 0x000fe20000100800 */
[----:B------:R-:W-:Y:S02]  /*25690*/  FSEL R8, R207, -INF , !P6 ;  /* 0xff800000cf087808 */ /* 0x000fe40007000000 */
[-C--:B------:R-:W-:Y:S01]  /*256a0*/  ISETP.GT.U32.AND P6, PT, R44, R150.reuse, PT ;  /* 0x000000962c00720c */ /* 0x080fe20003fc4070 */
[----:B------:R-:W3:Y:S01]  /*256b0*/  LDL.LU R202, [R1+0x27f0] ;  /* 0x0027f00001ca7983 */ /* 0x000ee20000300800 */
[----:B------:R-:W-:Y:S02]  /*256c0*/  FSEL R7, R208, -INF , !P1 ;  /* 0xff800000d0077808 */ /* 0x000fe40004800000 */
[----:B------:R-:W-:Y:S01]  /*256d0*/  FMNMX R11, R213, R11, !PT ;  /* 0x0000000bd50b7209 */ /* 0x000fe20007800000 */
[----:B------:R-:W4:Y:S01]  /*256e0*/  LDL.LU R203, [R1+0x27ec] ;  /* 0x0027ec0001cb7983 */ /* 0x000f220000300800 */
[----:B------:R-:W-:-:S02]  /*256f0*/  ISETP.GT.U32.AND P1, PT, R55, R150, PT ;  /* 0x000000963700720c */ /* 0x000fc40003f24070 */
[----:B------:R-:W-:Y:S01]  /*25700*/  FSEL R83, R83, -INF , !P4 ;  /* 0xff80000053537808 */ /* 0x000fe20006000000 */
[----:B------:R-:W2:Y:S01]  /*25710*/  LDL.LU R204, [R1+0x27e8] ;  /* 0x0027e80001cc7983 */ /* 0x000ea20000300800 */
[----:B------:R-:W-:-:S03]  /*25720*/  ISETP.GT.U32.AND P4, PT, R36, R150, PT ;  /* 0x000000962400720c */ /* 0x000fc60003f84070 */
[----:B------:R-:W3:Y:S01]  /*25730*/  LDL.LU R205, [R1+0x27e4] ;  /* 0x0027e40001cd7983 */ /* 0x000ee20000300800 */
[----:B------:R-:W-:Y:S02]  /*25740*/  FMNMX R11, R9, R11, !PT ;  /* 0x0000000b090b7209 */ /* 0x000fe40007800000 */
[----:B------:R-:W-:Y:S01]  /*25750*/  ISETP.GT.U32.AND.EX P6, PT, R54, RZ, PT, P6 ;  /* 0x000000ff3600720c */ /* 0x000fe20003fc4160 */
[----:B------:R-:W4:Y:S01]  /*25760*/  LDL.LU R206, [R1+0x27e0] ;  /* 0x0027e00001ce7983 */ /* 0x000f220000300800 */
[----:B------:R-:W-:-:S03]  /*25770*/  ISETP.GT.U32.AND.EX P1, PT, R53, RZ, PT, P1 ;  /* 0x000000ff3500720c */ /* 0x000fc60003f24110 */
[----:B------:R0:W-:Y:S01]  /*25780*/  STL [R1+0x66c], R9 ;  /* 0x00066c0901007387 */ /* 0x0001e20000100800 */
[----:B------:R-:W-:-:S03]  /*25790*/  ISETP.GT.U32.AND.EX P4, PT, R50, RZ, PT, P4 ;  /* 0x000000ff3200720c */ /* 0x000fc60003f84140 */
[----:B------:R-:W2:Y:S01]  /*257a0*/  LDL.LU R207, [R1+0x27dc] ;  /* 0x0027dc0001cf7983 */ /* 0x000ea20000300800 */
[----:B------:R-:W-:-:S03]  /*257b0*/  FMNMX R11, R8, R11, !PT ;  /* 0x0000000b080b7209 */ /* 0x000fc60007800000 */
[----:B------:R1:W-:Y:S01]  /*257c0*/  STL [R1+0x660], R8 ;  /* 0x0006600801007387 */ /* 0x0003e20000100800 */
[----:B------:R-:W-:-:S03]  /*257d0*/  FSEL R13, R209, -INF , !P6 ;  /* 0xff800000d10d7808 */ /* 0x000fc60007000000 */
[----:B------:R-:W3:Y:S01]  /*257e0*/  LDL.LU R208, [R1+0x27d8] ;  /* 0x0027d80001d07983 */ /* 0x000ee20000300800 */
[----:B0-----:R-:W-:-:S03]  /*257f0*/  FSEL R9, R211, -INF , !P4 ;  /* 0xff800000d3097808 */ /* 0x001fc60006000000 */
[----:B------:R0:W-:Y:S01]  /*25800*/  STL [R1+0x65c], R7 ;  /* 0x00065c0701007387 */ /* 0x0001e20000100800 */
[----:B-1----:R-:W-:-:S03]  /*25810*/  FSEL R8, R210, -INF , !P1 ;  /* 0xff800000d2087808 */ /* 0x002fc60004800000 */
[----:B------:R-:W4:Y:S04]  /*25820*/  LDL.LU R209, [R1+0x27d4] ;  /* 0x0027d40001d17983 */ /* 0x000f280000300800 */
[----:B------:R-:W2:Y:S04]  /*25830*/  LDL.LU R210, [R1+0x27d0] ;  /* 0x0027d00001d27983 */ /* 0x000ea80000300800 */
[----:B------:R-:W3:Y:S01]  /*25840*/  LDL.LU R211, [R1+0x27cc] ;  /* 0x0027cc0001d37983 */ /* 0x000ee20000300800 */
[----:B------:R-:W-:-:S04]  /*25850*/  FMNMX R10, R22, R217, !PT ;  /* 0x000000d9160a7209 */ /* 0x000fc80007800000 */
[----:B------:R-:W-:-:S04]  /*25860*/  FMNMX R10, R216, R10, !PT ;  /* 0x0000000ad80a7209 */ /* 0x000fc80007800000 */
[----:B------:R-:W-:-:S04]  /*25870*/  FMNMX R10, R23, R10, !PT ;  /* 0x0000000a170a7209 */ /* 0x000fc80007800000 */
[----:B------:R-:W-:-:S04]  /*25880*/  FMNMX R10, R229, R10, !PT ;  /* 0x0000000ae50a7209 */ /* 0x000fc80007800000 */
[----:B------:R-:W-:-:S04]  /*25890*/  FMNMX R10, R228, R10, !PT ;  /* 0x0000000ae40a7209 */ /* 0x000fc80007800000 */
[----:B------:R-:W-:-:S04]  /*258a0*/  FMNMX R10, R225, R10, !PT ;  /* 0x0000000ae10a7209 */ /* 0x000fc80007800000 */
[----:B------:R-:W-:-:S04]  /*258b0*/  FMNMX R10, R224, R10, !PT ;  /* 0x0000000ae00a7209 */ /* 0x000fc80007800000 */
[----:B------:R-:W-:Y:S02]  /*258c0*/  FMNMX R10, R237, R10, !PT ;  /* 0x0000000aed0a7209 */ /* 0x000fe40007800000 */
[----:B------:R-:W-:Y:S02]  /*258d0*/  ISETP.GT.U32.AND P3, PT, R40, R150, PT ;  /* 0x000000962800720c */ /* 0x000fe40003f64070 */
[----:B------:R-:W-:Y:S02]  /*258e0*/  FMNMX R10, R236, R10, !PT ;  /* 0x0000000aec0a7209 */ /* 0x000fe40007800000 */
[----:B------:R-:W-:Y:S02]  /*258f0*/  ISETP.GT.U32.AND.EX P3, PT, R59, RZ, PT, P3 ;  /* 0x000000ff3b00720c */ /* 0x000fe40003f64130 */
[----:B------:R-:W-:Y:S02]  /*25900*/  FMNMX R10, R233, R10, !PT ;  /* 0x0000000ae90a7209 */ /* 0x000fe40007800000 */
[----:B------:R-:W-:-:S02]  /*25910*/  ISETP.GT.U32.AND P2, PT, R60, R150, PT ;  /* 0x000000963c00720c */ /* 0x000fc40003f44070 */
[----:B------:R-:W-:Y:S02]  /*25920*/  FMNMX R10, R232, R10, !PT ;  /* 0x0000000ae80a7209 */ /* 0x000fe40007800000 */
[----:B------:R-:W-:Y:S02]  /*25930*/  FSEL R88, R88, -INF , !P3 ;  /* 0xff80000058587808 */ /* 0x000fe40005800000 */
[----:B------:R-:W-:Y:S02]  /*25940*/  ISETP.GT.U32.AND P3, PT, R52, R150, PT ;  /* 0x000000963400720c */ /* 0x000fe40003f64070 */
[----:B------:R-:W-:Y:S02]  /*25950*/  ISETP.GT.U32.AND.EX P2, PT, R58, RZ, PT, P2 ;  /* 0x000000ff3a00720c */ /* 0x000fe40003f44120 */
[----:B------:R-:W-:Y:S02]  /*25960*/  FMNMX R10, R90, R10, !PT ;  /* 0x0000000a5a0a7209 */ /* 0x000fe40007800000 */
[----:B------:R-:W-:-:S02]  /*25970*/  FSEL R87, R87, -INF , !P2 ;  /* 0xff80000057577808 */ /* 0x000fc40005000000 */
[----:B------:R-:W-:Y:S02]  /*25980*/  ISETP.GT.U32.AND.EX P3, PT, R47, RZ, PT, P3 ;  /* 0x000000ff2f00720c */ /* 0x000fe40003f64130 */
[----:B------:R-:W-:Y:S02]  /*25990*/  ISETP.GT.U32.AND P2, PT, R51, R150, PT ;  /* 0x000000963300720c */ /* 0x000fe40003f44070 */
[----:B------:R-:W-:Y:S01]  /*259a0*/  FMNMX R10, R214, R10, !PT ;  /* 0x0000000ad60a7209 */ /* 0x000fe20007800000 */
[----:B------:R-:W-:Y:S01]  /*259b0*/  FMUL R3, R3, R25 ;  /* 0x0000001903037220 */ /* 0x000fe20000400000 */
[----:B------:R-:W-:Y:S02]  /*259c0*/  FSEL R151, R151, -INF , !P3 ;  /* 0xff80000097977808 */ /* 0x000fe40005800000 */
[----:B------:R-:W-:Y:S02]  /*259d0*/  ISETP.GT.U32.AND.EX P2, PT, R45, RZ, PT, P2 ;  /* 0x000000ff2d00720c */ /* 0x000fe40003f44120 */
[----:B------:R-:W-:Y:S01]  /*259e0*/  FMNMX R10, R215, R10, !PT ;  /* 0x0000000ad70a7209 */ /* 0x000fe20007800000 */
[----:B------:R-:W-:Y:S01]  /*259f0*/  STL [R1+0x69c], R151 ;  /* 0x00069c9701007387 */ /* 0x000fe20000100800 */
[----:B------:R-:W-:-:S02]  /*25a00*/  FMNMX R11, R7, R11, !PT ;  /* 0x0000000b070b7209 */ /* 0x000fc40007800000 */
[----:B0-----:R-:W-:Y:S02]  /*25a10*/  FSEL R7, R3, -INF , !P2 ;  /* 0xff80000003077808 */ /* 0x001fe40005000000 */
[----:B------:R-:W-:Y:S01]  /*25a20*/  FMNMX R10, R212, R10, !PT ;  /* 0x0000000ad40a7209 */ /* 0x000fe20007800000 */
[----:B------:R-:W4:Y:S04]  /*25a30*/  LDL.LU R3, [R1+0x27c8] ;  /* 0x0027c80001037983 */ /* 0x000f280000300800 */
[----:B------:R-:W-:Y:S01]  /*25a40*/  STL [R1+0x25fc], R33 ;  /* 0x0025fc2101007387 */ /* 0x000fe20000100800 */
[----:B------:R-:W-:-:S03]  /*25a50*/  FMNMX R10, R89, R10, !PT ;  /* 0x0000000a590a7209 */ /* 0x000fc60007800000 */
[----:B------:R-:W-:Y:S04]  /*25a60*/  STL [R1+0x25f8], R20 ;  /* 0x0025f81401007387 */ /* 0x000fe80000100800 */
[----:B------:R-:W-:Y:S04]  /*25a70*/  STL [R1+0x25f4], R15 ;  /* 0x0025f40f01007387 */ /* 0x000fe80000100800 */
[----:B------:R-:W-:Y:S01]  /*25a80*/  STL [R1+0x25f0], R14 ;  /* 0x0025f00e01007387 */ /* 0x000fe20000100800 */
[----:B------:R-:W-:-:S03]  /*25a90*/  FMNMX R10, R84, R10, !PT ;  /* 0x0000000a540a7209 */ /* 0x000fc60007800000 */
[----:B------:R-:W-:Y:S04]  /*25aa0*/  STL [R1+0x25ec], R55 ;  /* 0x0025ec3701007387 */ /* 0x000fe80000100800 */
        /* <DEDUP_REMOVED lines=15> */
[----:B------:R0:W-:Y:S01]  /*25ba0*/  STL [R1+0x25b8], R2 ;  /* 0x0025b80201007387 */ /* 0x0001e20000100800 */
[----:B------:R-:W-:Y:S02]  /*25bb0*/  ISETP.GT.U32.AND P0, PT, R57, R150, PT ;  /* 0x000000963900720c */ /* 0x000fe40003f04070 */
[----:B------:R-:W-:Y:S02]  /*25bc0*/  FMNMX R10, R21, R10, !PT ;  /* 0x0000000a150a7209 */ /* 0x000fe40007800000 */
[----:B------:R-:W-:Y:S02]  /*25bd0*/  MOV R12, R238 ;  /* 0x000000ee000c7202 */ /* 0x000fe40000000f00 */
[----:B------:R-:W-:-:S02]  /*25be0*/  FMNMX R10, R81, R10, !PT ;  /* 0x0000000a510a7209 */ /* 0x000fc40007800000 */
[----:B------:R-:W-:Y:S02]  /*25bf0*/  ISETP.GT.U32.AND.EX P0, PT, R56, RZ, PT, P0 ;  /* 0x000000ff3800720c */ /* 0x000fe40003f04100 */
[----:B------:R-:W-:Y:S02]  /*25c00*/  FMNMX R10, R12, R10, !PT ;  /* 0x0000000a0c0a7209 */ /* 0x000fe40007800000 */
[----:B------:R-:W-:Y:S02]  /*25c10*/  FSEL R86, R86, -INF , !P0 ;  /* 0xff80000056567808 */ /* 0x000fe40004000000 */
[----:B------:R-:W-:Y:S02]  /*25c20*/  ISETP.GT.U32.AND P0, PT, R49, R150, PT ;  /* 0x000000963100720c */ /* 0x000fe40003f04070 */
[----:B------:R-:W-:Y:S02]  /*25c30*/  FMNMX R10, R33, R10, !PT ;  /* 0x0000000a210a7209 */ /* 0x000fe40007800000 */
[----:B------:R-:W-:-:S02]  /*25c40*/  ISETP.GT.U32.AND.EX P0, PT, R41, RZ, PT, P0 ;  /* 0x000000ff2900720c */ /* 0x000fc40003f04100 */
[----:B------:R-:W-:Y:S02]  /*25c50*/  ISETP.GT.U32.AND P2, PT, R46, R150, PT ;  /* 0x000000962e00720c */ /* 0x000fe40003f44070 */
[----:B------:R-:W-:Y:S02]  /*25c60*/  FMNMX R10, R20, R10, !PT ;  /* 0x0000000a140a7209 */ /* 0x000fe40007800000 */
[----:B------:R-:W-:Y:S02]  /*25c70*/  FSEL R6, R6, -INF , !P0 ;  /* 0xff80000006067808 */ /* 0x000fe40004000000 */
[----:B------:R-:W-:Y:S02]  /*25c80*/  ISETP.GT.U32.AND.EX P0, PT, R30, RZ, PT, P2 ;  /* 0x000000ff1e00720c */ /* 0x000fe40003f04120 */
[----:B------:R-:W-:Y:S02]  /*25c90*/  ISETP.GT.U32.AND P2, PT, R37, R150, PT ;  /* 0x000000962500720c */ /* 0x000fe40003f44070 */
[----:B------:R-:W-:Y:S01]  /*25ca0*/  FMNMX R10, R15, R10, !PT ;  /* 0x0000000a0f0a7209 */ /* 0x000fe20007800000 */
[----:B------:R-:W-:Y:S01]  /*25cb0*/  FMUL R19, R19, R25 ;  /* 0x0000001913137220 */ /* 0x000fe20000400000 */
[----:B------:R-:W-:-:S02]  /*25cc0*/  FSEL R0, R0, -INF , !P0 ;  /* 0xff80000000007808 */ /* 0x000fc40004000000 */
[----:B------:R-:W-:Y:S02]  /*25cd0*/  ISETP.GT.U32.AND.EX P0, PT, R28, RZ, PT, P2 ;  /* 0x000000ff1c00720c */ /* 0x000fe40003f04120 */
[----:B------:R-:W-:Y:S02]  /*25ce0*/  FMNMX R10, R14, R10, !PT ;  /* 0x0000000a0e0a7209 */ /* 0x000fe40007800000 */
[----:B------:R-:W-:Y:S02]  /*25cf0*/  ISETP.GT.U32.AND P2, PT, R32, R150, PT ;  /* 0x000000962000720c */ /* 0x000fe40003f44070 */
[----:B------:R-:W-:Y:S02]  /*25d00*/  FSEL R19, R19, -INF , !P0 ;  /* 0xff80000013137808 */ /* 0x000fe40004000000 */
[----:B------:R-:W-:Y:S02]  /*25d10*/  ISETP.GT.U32.AND.EX P5, PT, R26, RZ, PT, P5 ;  /* 0x000000ff1a00720c */ /* 0x000fe40003fa4150 */
[----:B------:R-:W-:-:S02]  /*25d20*/  FMNMX R10, R146, R10, !PT ;  /* 0x0000000a920a7209 */ /* 0x000fc40007800000 */
[----:B------:R-:W-:Y:S02]  /*25d30*/  ISETP.GT.U32.AND.EX P0, PT, R26, RZ, PT, P2 ;  /* 0x000000ff1a00720c */ /* 0x000fe40003f04120 */
[----:B------:R-:W-:Y:S02]  /*25d40*/  FMNMX R10, R2, R10, !PT ;  /* 0x0000000a020a7209 */ /* 0x000fe40007800000 */
[----:B------:R-:W-:Y:S02]  /*25d50*/  FSEL R145, R145, -INF , !P5 ;  /* 0xff80000091917808 */ /* 0x000fe40006800000 */
[----:B------:R-:W-:Y:S01]  /*25d60*/  FSEL R144, R144, -INF , !P0 ;  /* 0xff80000090907808 */ /* 0x000fe20004000000 */
        /* <DEDUP_REMOVED lines=9> */
[----:B--2---:R-:W-:Y:S04]  /*25e00*/  STL [R1+0x25b4], R210 ;  /* 0x0025b4d201007387 */ /* 0x004fe80000100800 */
[----:B---3--:R-:W-:Y:S04]  /*25e10*/  STL [R1+0x25b0], R211 ;  /* 0x0025b0d301007387 */ /* 0x008fe80000100800 */
[----:B------:R-:W-:Y:S04]  /*25e20*/  STL [R1+0x25ac], R208 ;  /* 0x0025acd001007387 */ /* 0x000fe80000100800 */
[----:B----4-:R-:W-:Y:S04]  /*25e30*/  STL [R1+0x25a8], R209 ;  /* 0x0025a8d101007387 */ /* 0x010fe80000100800 */
        /* <DEDUP_REMOVED lines=34> */
[----:B0-----:R-:W2:Y:S04]  /*26060*/  LDL.LU R2, [R1+0xa54] ;  /* 0x000a540001027983 */ /* 0x001ea80000300800 */
[----:B------:R-:W-:Y:S04]  /*26070*/  STL.64 [R1+0x2780], R154 ;  /* 0x0027809a01007387 */ /* 0x000fe80000100a00 */
[----:B------:R-:W-:Y:S04]  /*26080*/  STL.64 [R1+0x2778], R152 ;  /* 0x0027789801007387 */ /* 0x000fe80000100a00 */
[----:B------:R-:W-:Y:S04]  /*26090*/  STL [R1+0x2770], R146 ;  /* 0x0027709201007387 */ /* 0x000fe80000100800 */
[----:B------:R-:W-:Y:S04]  /*260a0*/  STL.64 [R1+0x2768], R144 ;  /* 0x0027689001007387 */ /* 0x000fe80000100a00 */
[----:B------:R-:W-:Y:S04]  /*260b0*/  STL [R1+0x2760], R90 ;  /* 0x0027605a01007387 */ /* 0x000fe80000100800 */
        /* <DEDUP_REMOVED lines=13> */
[----:B------:R-:W-:Y:S04]  /*26190*/  STL [R1+0x26f0], R52 ;  /* 0x0026f03401007387 */ /* 0x000fe80000100800 */
[----:B------:R-:W-:Y:S04]  /*261a0*/  STL.64 [R1+0x26e8], R46 ;  /* 0x0026e82e01007387 */ /* 0x000fe80000100a00 */
[----:B------:R-:W-:Y:S04]  /*261b0*/  STL [R1+0x26e4], R42 ;  /* 0x0026e42a01007387 */ /* 0x000fe80000100800 */
[----:B------:R-:W-:Y:S04]  /*261c0*/  STL [R1+0x26e0], R37 ;  /* 0x0026e02501007387 */ /* 0x000fe80000100800 */
[----:B------:R-:W-:Y:S04]  /*261d0*/  STL [R1+0x26dc], R35 ;  /* 0x0026dc2301007387 */ /* 0x000fe80000100800 */
[----:B------:R-:W-:Y:S04]  /*261e0*/  STL [R1+0x26d8], R32 ;  /* 0x0026d82001007387 */ /* 0x000fe80000100800 */
[----:B------:R-:W-:Y:S04]  /*261f0*/  STL.64 [R1+0x26d0], R30 ;  /* 0x0026d01e01007387 */ /* 0x000fe80000100a00 */
[----:B------:R-:W-:Y:S04]  /*26200*/  STL.64 [R1+0x26c8], R28 ;  /* 0x0026c81c01007387 */ /* 0x000fe80000100a00 */
[----:B------:R0:W-:Y:S04]  /*26210*/  STL [R1+0x1ff8], R4 ;  /* 0x001ff80401007387 */ /* 0x0001e80000100800 */
[----:B0-----:R-:W3:Y:S01]  /*26220*/  LDL.LU R4, [R1+0xa60] ;  /* 0x000a600001047983 */ /* 0x001ee20000300800 */
        /* <DEDUP_REMOVED lines=9> */
[----:B------:R-:W-:Y:S02]  /*262c0*/  FMNMX R10, R16, R10, !PT ;  /* 0x0000000a100a7209 */ /* 0x000fe40007800000 */
[----:B------:R-:W-:Y:S02]  /*262d0*/  ISETP.GT.U32.AND.EX P1, PT, R31, RZ, PT, P1 ;  /* 0x000000ff1f00720c */ /* 0x000fe40003f24110 */
[----:B------:R-:W-:-:S02]  /*262e0*/  FMNMX R11, R7, R11, !PT ;  /* 0x0000000b070b7209 */ /* 0x000fc40007800000 */
[----:B------:R-:W-:Y:S02]  /*262f0*/  FMNMX R10, R145, R10, !PT ;  /* 0x0000000a910a7209 */ /* 0x000fe40007800000 */
[----:B------:R-:W-:Y:S02]  /*26300*/  ISETP.GT.U32.AND P3, PT, R42, R150, PT ;  /* 0x000000962a00720c */ /* 0x000fe40003f64070 */
[----:B------:R-:W-:Y:S02]  /*26310*/  FSEL R5, R5, -INF , !P1 ;  /* 0xff80000005057808 */ /* 0x000fe40004800000 */
[----:B------:R-:W-:Y:S01]  /*26320*/  FMNMX R11, R6, R11, !PT ;  /* 0x0000000b060b7209 */ /* 0x000fe20007800000 */
[----:B------:R-:W-:Y:S01]  /*26330*/  FMUL R17, R17, R25 ;  /* 0x0000001911117220 */ /* 0x000fe20000400000 */
[----:B------:R-:W0:Y:S01]  /*26340*/  SHFL.BFLY PT, R238, R10, 0x2, 0x1f ;  /* 0x0c401f000aee7f89 */ /* 0x000e2200000e0000 */
[----:B------:R-:W-:Y:S02]  /*26350*/  ISETP.GT.U32.AND.EX P1, PT, R29, RZ, PT, P3 ;  /* 0x000000ff1d00720c */ /* 0x000fe40003f24130 */
[----:B------:R-:W-:-:S02]  /*26360*/  FMNMX R11, R5, R11, !PT ;  /* 0x0000000b050b7209 */ /* 0x000fc40007800000 */
[----:B------:R-:W-:Y:S02]  /*26370*/  ISETP.GT.U32.AND P3, PT, R35, R150, PT ;  /* 0x000000962300720c */ /* 0x000fe40003f64070 */
[----:B------:R-:W-:Y:S02]  /*26380*/  FSEL R17, R17, -INF , !P1 ;  /* 0xff80000011117808 */ /* 0x000fe40004800000 */
[----:B------:R-:W-:Y:S02]  /*26390*/  FMNMX R11, R0, R11, !PT ;  /* 0x0000000b000b7209 */ /* 0x000fe40007800000 */
[----:B------:R-:W-:Y:S02]  /*263a0*/  ISETP.GT.U32.AND.EX P1, PT, R27, RZ, PT, P3 ;  /* 0x000000ff1b00720c */ /* 0x000fe40003f24130 */
[----:B------:R-:W-:Y:S02]  /*263b0*/  FMNMX R11, R17, R11, !PT ;  /* 0x0000000b110b7209 */ /* 0x000fe40007800000 */
[----:B------:R-:W-:-:S02]  /*263c0*/  FSEL R18, R18, -INF , !P1 ;  /* 0xff80000012127808 */ /* 0x000fc40004800000 */
[----:B------:R-:W-:-:S04]  /*263d0*/  FMNMX R11, R19, R11, !PT ;  /* 0x0000000b130b7209 */ /* 0x000fc80007800000 */
[----:B------:R-:W-:-:S04]  /*263e0*/  FMNMX R11, R18, R11, !PT ;  /* 0x0000000b120b7209 */ /* 0x000fc80007800000 */
[----:B------:R-:W-:Y:S02]  /*263f0*/  FMNMX R11, R144, R11, !PT ;  /* 0x0000000b900b7209 */ /* 0x000fe40007800000 */
[----:B0-----:R-:W-:-:S03]  /*26400*/  FMNMX R10, R10, R238, !PT ;  /* 0x000000ee0a0a7209 */ /* 0x001fc60007800000 */
[----:B------:R-:W0:Y:S04]  /*26410*/  SHFL.BFLY PT, R239, R11, 0x2, 0x1f ;  /* 0x0c401f000bef7f89 */ /* 0x000e2800000e0000 */
[----:B------:R-:W1:Y:S01]  /*26420*/  SHFL.BFLY PT, R238, R10, 0x1, 0x1f ;  /* 0x0c201f000aee7f89 */ /* 0x000e6200000e0000 */
[----:B0-----:R-:W-:Y:S02]  /*26430*/  FMNMX R11, R11, R239, !PT ;  /* 0x000000ef0b0b7209 */ /* 0x001fe40007800000 */
[----:B-1----:R-:W-:-:S03]  /*26440*/  FMNMX R10, R10, R238, !PT ;  /* 0x000000ee0a0a7209 */ /* 0x002fc60007800000 */
[----:B------:R-:W0:Y:S02]  /*26450*/  SHFL.BFLY PT, R238, R11, 0x1, 0x1f ;  /* 0x0c201f000bee7f89 */ /* 0x000e2400000e0000 */
[----:B0-----:R-:W-:Y:S02]  /*26460*/  FMNMX R11, R11, R238, !PT ;  /* 0x000000ee0b0b7209 */ /* 0x001fe40007800000 */
[----:B--2---:R-:W-:-:S05]  /*26470*/  FMNMX R10, R10, R2, !PT ;  /* 0x000000020a0a7209 */ /* 0x004fca0007800000 */
[--C-:B------:R-:W-:Y:S01]  /*26480*/  FADD R217, R217, -R10.reuse ;  /* 0x8000000ad9d97221 */ /* 0x100fe20000000000 */
[--C-:B------:R-:W-:Y:S01]  /*26490*/  FADD R216, R216, -R10.reuse ;  /* 0x8000000ad8d87221 */ /* 0x100fe20000000000 */
[----:B------:R-:W-:Y:S02]  /*264a0*/  FADD R23, R23, -R10 ;  /* 0x8000000a17177221 */ /* 0x000fe40000000000 */
[----:B------:R-:W-:Y:S01]  /*264b0*/  FMUL R217, R217, 1.4426950216293334961 ;  /* 0x3fb8aa3bd9d97820 */ /* 0x000fe20000400000 */
[----:B------:R-:W-:Y:S01]  /*264c0*/  FMUL R216, R216, 1.4426950216293334961 ;  /* 0x3fb8aa3bd8d87820 */ /* 0x000fe20000400000 */
[----:B------:R-:W-:Y:S02]  /*264d0*/  FMUL R23, R23, 1.4426950216293334961 ;  /* 0x3fb8aa3b17177820 */ /* 0x000fe40000400000 */
[----:B------:R-:W0:Y:S08]  /*264e0*/  MUFU.EX2 R14, R217 ;  /* 0x000000d9000e7308 */ /* 0x000e300000000800 */
[----:B------:R-:W1:Y:S08]  /*264f0*/  MUFU.EX2 R12, R216 ;  /* 0x000000d8000c7308 */ /* 0x000e700000000800 */
[----:B------:R-:W2:Y:S01]  /*26500*/  MUFU.EX2 R13, R23 ;  /* 0x00000017000d7308 */ /* 0x000ea20000000800 */
[----:B0-----:R-:W-:Y:S04]  /*26510*/  STL [R1+0x79c], R14 ;  /* 0x00079c0e01007387 */ /* 0x001fe80000100800 */
[----:B-1----:R-:W-:Y:S04]  /*26520*/  STL [R1+0x798], R12 ;  /* 0x0007980c01007387 */ /* 0x002fe80000100800 */
[----:B--2---:R-:W-:Y:S04]  /*26530*/  STL [R1+0x794], R13 ;  /* 0x0007940d01007387 */ /* 0x004fe80000100800 */
[----:B------:R-:W-:Y:S04]  /*26540*/  STS.U16 [R3+0x40300], R137 ;  /* 0x0403008903007388 */ /* 0x000fe80000000400 */
[----:B------:R-:W-:Y:S04]  /*26550*/  STS.U16 [R3+0x40700], R136 ;  /* 0x0407008803007388 */ /* 0x000fe80000000400 */
[----:B------:R-:W-:Y:S01]  /*26560*/  STS.U16 [R3+0x40b00], R135 ;  /* 0x040b008703007388 */ /* 0x000fe20000000400 */
[----:B---3--:R-:W-:-:S05]  /*26570*/  FMNMX R11, R11, R4, !PT ;  /* 0x000000040b0b7209 */ /* 0x008fca0007800000 */
[----:B------:R-:W-:-:S04]  /*26580*/  FADD R218, R218, -R11 ;  /* 0x8000000bdada7221 */ /* 0x000fc80000000000 */
[----:B------:R-:W-:-:S04]  /*26590*/  FMUL R218, R218, 1.4426950216293334961 ;  /* 0x3fb8aa3bdada7820 */ /* 0x000fc80000400000 */
[----:B------:R-:W0:Y:S02]  /*265a0*/  MUFU.EX2 R8, R218 ;  /* 0x000000da00087308 */ /* 0x000e240000000800 */
[----:B0-----:R-:W-:Y:S04]  /*265b0*/  STL [R1+0x790], R8 ;  /* 0x0007900801007387 */ /* 0x001fe80000100800 */
[----:B------:R-:W2:Y:S04]  /*265c0*/  LDL.LU.64 R28, [R1+0x400] ;  /* 0x00040000011c7983 */ /* 0x000ea80000300a00 */
[----:B------:R-:W3:Y:S04]  /*265d0*/  LDL.LU.64 R30, [R1+0x408] ;  /* 0x00040800011e7983 */ /* 0x000ee80000300a00 */
[----:B------:R-:W4:Y:S04]  /*265e0*/  LDL.LU.64 R32, [R1+0x410] ;  /* 0x0004100001207983 */ /* 0x000f280000300a00 */
[----:B------:R-:W3:Y:S04]  /*265f0*/  LDL.LU.64 R34, [R1+0x418] ;  /* 0x0004180001227983 */ /* 0x000ee80000300a00 */
        /* <DEDUP_REMOVED lines=24> */
[----:B------:R-:W-:Y:S04]  /*26780*/  STS.U16 [R3+0x40f00], R134 ;  /* 0x040f008603007388 */ /* 0x000fe80000000400 */
[----:B------:R-:W-:Y:S04]  /*26790*/  STS.U16 [R3+0x41300], R133 ;  /* 0x0413008503007388 */ /* 0x000fe80000000400 */
[----:B------:R-:W-:Y:S04]  /*267a0*/  STS.U16 [R3+0x41700], R132 ;  /* 0x0417008403007388 */ /* 0x000fe80000000400 */
[----:B------:R-:W-:Y:S04]  /*267b0*/  STS.U16 [R3+0x41b00], R131 ;  /* 0x041b008303007388 */ /* 0x000fe80000000400 */
[----:B------:R-:W3:Y:S04]  /*267c0*/  LDL.LU.64 R84, [R1+0x4e0] ;  /* 0x0004e00001547983 */ /* 0x000ee80000300a00 */
[----:B------:R-:W-:Y:S04]  /*267d0*/  STS.U16 [R3+0x41f00], R130 ;  /* 0x041f008203007388 */ /* 0x000fe80000000400 */
[----:B------:R-:W3:Y:S04]  /*267e0*/  LDL.LU.64 R86, [R1+0x4e8] ;  /* 0x0004e80001567983 */ /* 0x000ee80000300a00 */
[----:B------:R0:W-:Y:S04]  /*267f0*/  STS.U16 [R3+0x53f00], R91 ;  /* 0x053f005b03007388 */ /* 0x0001e80000000400 */
[----:B------:R-:W3:Y:S04]  /*26800*/  LDL.LU.64 R88, [R1+0x4f0] ;  /* 0x0004f00001587983 */ /* 0x000ee80000300a00 */
[----:B------:R-:W-:Y:S04]  /*26810*/  STS.U16 [R3+0x53700], R93 ;  /* 0x0537005d03007388 */ /* 0x000fe80000000400 */
[----:B------:R1:W-:Y:S04]  /*26820*/  STS.U16 [R3+0x53b00], R92 ;  /* 0x053b005c03007388 */ /* 0x0003e80000000400 */
[----:B0-----:R-:W3:Y:S04]  /*26830*/  LDL.LU.64 R90, [R1+0x4f8] ;  /* 0x0004f800015a7983 */ /* 0x001ee80000300a00 */
[----:B------:R-:W-:Y:S04]  /*26840*/  STS.U16 [R3+0x52f00], R95 ;  /* 0x052f005f03007388 */ /* 0x000fe80000000400 */
[----:B------:R0:W-:Y:S04]  /*26850*/  STS.U16 [R3+0x53300], R94 ;  /* 0x0533005e03007388 */ /* 0x0001e80000000400 */
[----:B-1----:R-:W3:Y:S04]  /*26860*/  LDL.LU.64 R92, [R1+0x500] ;  /* 0x00050000015c7983 */ /* 0x002ee80000300a00 */
        /* <DEDUP_REMOVED lines=51> */
[----:B-1----:R-:W3:Y:S04]  /*26ba0*/  LDL.LU.64 R128, [R1+0x590] ;  /* 0x0005900001807983 */ /* 0x002ee80000300a00 */
        /* <DEDUP_REMOVED lines=12> */
[----:B------:R-:W3:Y:S01]  /*26c70*/  LDL.LU.64 R154, [R1+0x5f8] ;  /* 0x0005f800019a7983 */ /* 0x000ee20000300a00 */
[----:B------:R-:W-:-:S03]  /*26c80*/  FADD R22, R22, -R10 ;  /* 0x8000000a16167221 */ /* 0x000fc60000000000 */
[----:B------:R0:W-:Y:S01]  /*26c90*/  STS.U16 [R3+0x45700], R24 ;  /* 0x0457001803007388 */ /* 0x0001e20000000400 */
[----:B------:R-:W-:-:S03]  /*26ca0*/  FMUL R22, R22, 1.4426950216293334961 ;  /* 0x3fb8aa3b16167820 */ /* 0x000fc60000400000 */
[----:B------:R1:W-:Y:S04]  /*26cb0*/  STS.U16 [R3+0x54300], R176 ;  /* 0x054300b003007388 */ /* 0x0003e80000000400 */
        /* <DEDUP_REMOVED lines=14> */
[----:B------:R3:W-:Y:S01]  /*26da0*/  STS.U16 [R3+0x57f00], R191 ;  /* 0x057f00bf03007388 */ /* 0x0007e20000000400 */
[----:B------:R0:W-:Y:S06]  /*26db0*/  MEMBAR.ALL.CTA ;  /* 0x0000000000007992 */ /* 0x0001ec0000008000 */
[----:B0-----:R-:W0:Y:S01]  /*26dc0*/  FENCE.VIEW.ASYNC.S ;  /* 0x00000000000073c6 */ /* 0x001e220000000000 */
[----:B------:R2:W4:Y:S01]  /*26dd0*/  MUFU.EX2 R24, R22 ;  /* 0x0000001600187308 */ /* 0x0005220000000800 */
[--C-:B------:R-:W-:Y:S01]  /*26de0*/  FADD R221, R221, -R11.reuse ;  /* 0x8000000bdddd7221 */ /* 0x100fe20000000000 */
[--C-:B------:R-:W-:Y:S01]  /*26df0*/  FADD R220, R220, -R11.reuse ;  /* 0x8000000bdcdc7221 */ /* 0x100fe20000000000 */
[----:B------:R-:W-:Y:S01]  /*26e00*/  FADD R219, R219, -R11 ;  /* 0x8000000bdbdb7221 */ /* 0x000fe20000000000 */
[----:B------:R-:W-:Y:S01]  /*26e10*/  F2FP.F16.F32.PACK_AB R246, R13, R12 ;  /* 0x0000000c0df6723e */ /* 0x000fe200000000ff */
[----:B------:R-:W-:Y:S01]  /*26e20*/  UMOV UR6, UR34 ;  /* 0x0000002200067c82 */ /* 0x000fe20008000000 */
[----:B------:R-:W-:Y:S01]  /*26e30*/  UMOV UR7, UR35 ;  /* 0x0000002300077c82 */ /* 0x000fe20008000000 */
[----:B-1----:R-:W3:Y:S01]  /*26e40*/  LDL.LU R176, [R1+0x27c4] ;  /* 0x0027c40001b07983 */ /* 0x002ee20000300800 */
[----:B--2---:R-:W-:Y:S01]  /*26e50*/  FADD R22, -R10, R2 ;  /* 0x000000020a167221 */ /* 0x004fe20000000100 */
[----:B------:R-:W-:Y:S01]  /*26e60*/  FMUL R221, R221, 1.4426950216293334961 ;  /* 0x3fb8aa3bdddd7820 */ /* 0x000fe20000400000 */
[----:B------:R-:W-:Y:S01]  /*26e70*/  FMUL R220, R220, 1.4426950216293334961 ;  /* 0x3fb8aa3bdcdc7820 */ /* 0x000fe20000400000 */
[----:B------:R-:W-:Y:S01]  /*26e80*/  FMUL R219, R219, 1.4426950216293334961 ;  /* 0x3fb8aa3bdbdb7820 */ /* 0x000fe20000400000 */
[----:B------:R-:W-:Y:S01]  /*26e90*/  FMUL R22, R22, 1.4426950216293334961 ;  /* 0x3fb8aa3b16167820 */ /* 0x000fe20000400000 */
[----:B------:R-:W2:Y:S03]  /*26ea0*/  LDL.LU R177, [R1+0x27c0] ;  /* 0x0027c00001b17983 */ /* 0x000ea60000300800 */
[----:B------:R1:W0:Y:S01]  /*26eb0*/  MUFU.EX2 R23, R22 ;  /* 0x0000001600177308 */ /* 0x0002220000000800 */
[----:B----4-:R-:W-:Y:S01]  /*26ec0*/  F2FP.F16.F32.PACK_AB R244, R14, R24 ;  /* 0x000000180ef4723e */ /* 0x010fe200000000ff */
[----:B------:R-:W4:Y:S04]  /*26ed0*/  LDL.LU R178, [R1+0x27bc] ;  /* 0x0027bc0001b27983 */ /* 0x000f280000300800 */
[----:B------:R-:W4:Y:S01]  /*26ee0*/  LDL.LU R179, [R1+0x27b8] ;  /* 0x0027b80001b37983 */ /* 0x000f220000300800 */
[----:B-1----:R-:W-:Y:S01]  /*26ef0*/  FADD R22, -R11, R4 ;  /* 0x000000040b167221 */ /* 0x002fe20000000100 */
[----:B------:R-:W-:Y:S02]  /*26f00*/  MUFU.EX2 R9, R221 ;  /* 0x000000dd00097308 */ /* 0x000fe40000000800 */
[----:B------:R-:W2:Y:S01]  /*26f10*/  LDL.LU R180, [R1+0x27b4] ;  /* 0x0027b40001b47983 */ /* 0x000ea20000300800 */
[----:B------:R-:W-:-:S06]  /*26f20*/  FMUL R22, R22, 1.4426950216293334961 ;  /* 0x3fb8aa3b16167820 */ /* 0x000fcc0000400000 */
[----:B------:R-:W1:Y:S08]  /*26f30*/  MUFU.EX2 R22, R22 ;  /* 0x0000001600167308 */ /* 0x000e700000000800 */
[----:B------:R-:W-:Y:S08]  /*26f40*/  MUFU.EX2 R2, R220 ;  /* 0x000000dc00027308 */ /* 0x000ff00000000800 */
[----:B------:R-:W1:Y:S01]  /*26f50*/  MUFU.EX2 R4, R219 ;  /* 0x000000db00047308 */ /* 0x000e620000000800 */
[-C--:B0-----:R-:W-:Y:S01]  /*26f60*/  FMUL R28, R28, R23.reuse ;  /* 0x000000171c1c7220 */ /* 0x081fe20000400000 */
[-C--:B------:R-:W-:Y:S01]  /*26f70*/  FMUL R29, R29, R23.reuse ;  /* 0x000000171d1d7220 */ /* 0x080fe20000400000 */
[-C--:B------:R-:W-:Y:S01]  /*26f80*/  FMUL R32, R32, R23.reuse ;  /* 0x0000001720207220 */ /* 0x080fe20000400000 */
[-C--:B------:R-:W-:Y:S01]  /*26f90*/  FMUL R33, R33, R23.reuse ;  /* 0x0000001721217220 */ /* 0x080fe20000400000 */
[-C--:B---3--:R-:W-:Y:S01]  /*26fa0*/  FMUL R36, R36, R23.reuse ;  /* 0x0000001724247220 */ /* 0x088fe20000400000 */
[-C--:B------:R-:W-:Y:S01]  /*26fb0*/  FMUL R37, R37, R23.reuse ;  /* 0x0000001725257220 */ /* 0x080fe20000400000 */
        /* <DEDUP_REMOVED lines=38> */
[-C--:B-1----:R-:W-:Y:S01]  /*27220*/  FMUL R30, R30, R22.reuse ;  /* 0x000000161e1e7220 */ /* 0x082fe20000400000 */
        /* <DEDUP_REMOVED lines=36> */
[----:B------:R-:W-:Y:S01]  /*27470*/  FMUL R121, R121, R23 ;  /* 0x0000001779797220 */ /* 0x000fe20000400000 */
        /* <DEDUP_REMOVED lines=14> */
[----:B------:R-:W-:-:S02]  /*27560*/  F2FP.F16.F32.PACK_AB R245, R9, R8 ;  /* 0x0000000809f5723e */ /* 0x000fc400000000ff */
[----:B------:R-:W-:Y:S01]  /*27570*/  F2FP.F16.F32.PACK_AB R247, R4, R2 ;  /* 0x0000000204f7723e */ /* 0x000fe200000000ff */
        /* <DEDUP_REMOVED lines=31> */
[----:B------:R-:W-:Y:S01]  /*27770*/  FMUL R155, R155, R22 ;  /* 0x000000169b9b7220 */ /* 0x000fe20000400000 */
[----:B------:R-:W-:Y:S06]  /*27780*/  BAR.SYNC.DEFER_BLOCKING 0x0 ;  /* 0x0000000000007b1d */ /* 0x000fec0000010000 */
[----:B------:R-:W-:-:S06]  /*27790*/  WARPGROUP.ARRIVE ;  /* 0x00000000000079c5 */ /* 0x000fcc0000000000 */
[----:B------:R-:W-:Y:S01]  /*277a0*/  HGMMA.64x256x16.F32 R28, R244, gdesc[UR4], R28, gsb0 ;  /* 0x03e00004f41c7df0 */ /* 0x000fe2000800081c */
[----:B------:R0:W-:Y:S04]  /*277b0*/  STL [R1+0x784], R9 ;  /* 0x0007840901007387 */ /* 0x0001e80000100800 */
[----:B------:R-:W2:Y:S04]  /*277c0*/  LDL.LU R181, [R1+0x27b0] ;  /* 0x0027b00001b57983 */ /* 0x000ea80000300800 */
[----:B------:R-:W3:Y:S04]  /*277d0*/  LDL.LU R182, [R1+0x27ac] ;  /* 0x0027ac0001b67983 */ /* 0x000ee80000300800 */
[----:B------:R-:W3:Y:S01]  /*277e0*/  LDL.LU R183, [R1+0x27a8] ;  /* 0x0027a80001b77983 */ /* 0x000ee20000300800 */
[----:B------:R-:W-:-:S03]  /*277f0*/  FADD R229, R229, -R10 ;  /* 0x8000000ae5e57221 */ /* 0x000fc60000000000 */
[----:B------:R-:W4:Y:S01]  /*27800*/  LDL.LU R184, [R1+0x27a4] ;  /* 0x0027a40001b87983 */ /* 0x000f220000300800 */
[--C-:B------:R-:W-:Y:S01]  /*27810*/  FADD R228, R228, -R10.reuse ;  /* 0x8000000ae4e47221 */ /* 0x100fe20000000000 */
[--C-:B------:R-:W-:Y:S02]  /*27820*/  FADD R225, R225, -R10.reuse ;  /* 0x8000000ae1e17221 */ /* 0x100fe40000000000 */
[----:B------:R-:W4:Y:S01]  /*27830*/  LDL.LU R185, [R1+0x27a0] ;  /* 0x0027a00001b97983 */ /* 0x000f220000300800 */
[----:B------:R-:W-:Y:S01]  /*27840*/  FADD R224, R224, -R10 ;  /* 0x8000000ae0e07221 */ /* 0x000fe20000000000 */
[--C-:B------:R-:W-:Y:S01]  /*27850*/  FADD R227, R227, -R11.reuse ;  /* 0x8000000be3e37221 */ /* 0x100fe20000000000 */
[--C-:B------:R-:W-:Y:S01]  /*27860*/  FADD R226, R226, -R11.reuse ;  /* 0x8000000be2e27221 */ /* 0x100fe20000000000 */
[----:B------:R-:W-:Y:S01]  /*27870*/  STL [R1+0x780], R2 ;  /* 0x0007800201007387 */ /* 0x000fe20000100800 */
[--C-:B------:R-:W-:Y:S01]  /*27880*/  FADD R223, R223, -R11.reuse ;  /* 0x8000000bdfdf7221 */ /* 0x100fe20000000000 */
[----:B------:R-:W-:-:S02]  /*27890*/  FADD R216, R222, -R11 ;  /* 0x8000000bded87221 */ /* 0x000fc40000000000 */
[----:B------:R-:W2:Y:S01]  /*278a0*/  LDL.LU R186, [R1+0x279c] ;  /* 0x00279c0001ba7983 */ /* 0x000ea20000300800 */
[----:B------:R-:W-:-:S03]  /*278b0*/  FMUL R229, R229, 1.4426950216293334961 ;  /* 0x3fb8aa3be5e57820 */ /* 0x000fc60000400000 */
[----:B------:R-:W2:Y:S01]  /*278c0*/  LDL.LU R187, [R1+0x2798] ;  /* 0x0027980001bb7983 */ /* 0x000ea20000300800 */
[----:B------:R-:W-:Y:S01]  /*278d0*/  FMUL R228, R228, 1.4426950216293334961 ;  /* 0x3fb8aa3be4e47820 */ /* 0x000fe20000400000 */
[----:B------:R-:W-:Y:S02]  /*278e0*/  FMUL R225, R225, 1.4426950216293334961 ;  /* 0x3fb8aa3be1e17820 */ /* 0x000fe40000400000 */
[----:B------:R-:W3:Y:S01]  /*278f0*/  LDL.LU R188, [R1+0x2794] ;  /* 0x0027940001bc7983 */ /* 0x000ee20000300800 */
[----:B------:R-:W-:Y:S01]  /*27900*/  FMUL R224, R224, 1.4426950216293334961 ;  /* 0x3fb8aa3be0e07820 */ /* 0x000fe20000400000 */
[----:B------:R-:W-:Y:S01]  /*27910*/  FMUL R227, R227, 1.4426950216293334961 ;  /* 0x3fb8aa3be3e37820 */ /* 0x000fe20000400000 */
[----:B------:R-:W-:Y:S01]  /*27920*/  FMUL R226, R226, 1.4426950216293334961 ;  /* 0x3fb8aa3be2e27820 */ /* 0x000fe20000400000 */
[----:B------:R-:W3:Y:S01]  /*27930*/  LDL.LU R189, [R1+0x2790] ;  /* 0x0027900001bd7983 */ /* 0x000ee20000300800 */
[----:B------:R-:W-:Y:S01]  /*27940*/  FMUL R223, R223, 1.4426950216293334961 ;  /* 0x3fb8aa3bdfdf7820 */ /* 0x000fe20000400000 */
[----:B------:R-:W-:-:S02]  /*27950*/  FMUL R216, R216, 1.4426950216293334961 ;  /* 0x3fb8aa3bd8d87820 */ /* 0x000fc40000400000 */
[----:B------:R-:W4:Y:S01]  /*27960*/  LDL.LU R190, [R1+0x278c] ;  /* 0x00278c0001be7983 */ /* 0x000f220000300800 */
[----:B------:R-:W-:Y:S03]  /*27970*/  MUFU.EX2 R13, R229 ;  /* 0x000000e5000d7308 */ /* 0x000fe60000000800 */
[----:B------:R1:W-:Y:S04]  /*27980*/  STL [R1+0x78c], R4 ;  /* 0x00078c0401007387 */ /* 0x0003e80000100800 */
[----:B------:R-:W4:Y:S01]  /*27990*/  LDL.LU R191, [R1+0x2788] ;  /* 0x0027880001bf7983 */ /* 0x000f220000300800 */
[----:B------:R-:W1:Y:S03]  /*279a0*/  MUFU.EX2 R14, R228 ;  /* 0x000000e4000e7308 */ /* 0x000e660000000800 */
[----:B------:R1:W-:Y:S05]  /*279b0*/  STL [R1+0x1ffc], R3 ;  /* 0x001ffc0301007387 */ /* 0x0003ea0000100800 */
[----:B0-----:R-:W-:Y:S08]  /*279c0*/  MUFU.EX2 R9, R225 ;  /* 0x000000e100097308 */ /* 0x001ff00000000800 */
[----:B------:R-:W0:Y:S08]  /*279d0*/  MUFU.EX2 R12, R224 ;  /* 0x000000e0000c7308 */ /* 0x000e300000000800 */
[----:B-1----:R-:W-:Y:S08]  /*279e0*/  MUFU.EX2 R4, R227 ;  /* 0x000000e300047308 */ /* 0x002ff00000000800 */
[----:B------:R-:W1:Y:S08]  /*279f0*/  MUFU.EX2 R8, R226 ;  /* 0x000000e200087308 */ /* 0x000e700000000800 */
[----:B------:R-:W-:Y:S08]  /*27a00*/  MUFU.EX2 R2, R223 ;  /* 0x000000df00027308 */ /* 0x000ff00000000800 */
[----:B------:R-:W1:Y:S01]  /*27a10*/  MUFU.EX2 R3, R216 ;  /* 0x000000d800037308 */ /* 0x000e620000000800 */
[----:B------:R-:W-:-:S02]  /*27a20*/  F2FP.F16.F32.PACK_AB R240, R14, R13 ;  /* 0x0000000d0ef0723e */ /* 0x000fc400000000ff */
[----:B0-----:R-:W-:Y:S02]  /*27a30*/  F2FP.F16.F32.PACK_AB R242, R12, R9 ;  /* 0x000000090cf2723e */ /* 0x001fe400000000ff */
[----:B-1----:R-:W-:Y:S01]  /*27a40*/  F2FP.F16.F32.PACK_AB R241, R8, R4 ;  /* 0x0000000408f1723e */ /* 0x002fe200000000ff */
[----:B------:R-:W-:Y:S01]  /*27a50*/  UMOV UR6, UR54 ;  /* 0x0000003600067c82 */ /* 0x000fe20008000000 */
[----:B------:R-:W-:Y:S01]  /*27a60*/  UMOV UR7, UR55 ;  /* 0x0000003700077c82 */ /* 0x000fe20008000000 */
[----:B------:R-:W-:Y:S01]  /*27a70*/  F2FP.F16.F32.PACK_AB R243, R3, R2 ;  /* 0x0000000203f3723e */ /* 0x000fe200000000ff */
[----:B------:R-:W-:-:S03]  /*27a80*/  WARPGROUP.DEPBAR.LE gsb0, 0x0 ;  /* 0x00008000000079c5 */ /* 0x000fc60000010000 */
[----:B------:R-:W-:-:S06]  /*27a90*/  WARPGROUP.ARRIVE ;  /* 0x00000000000079c5 */ /* 0x000fcc0000000000 */
[----:B------:R-:W-:Y:S01]  /*27aa0*/  HGMMA.64x256x16.F32 R28, R240, gdesc[UR4], R28, gsb0 ;  /* 0x03e00004f01c7df0 */ /* 0x000fe2000800081c */
        /* <DEDUP_REMOVED lines=14> */
[----:B------:R-:W-:-:S03]  /*27b90*/  WARPGROUP.DEPBAR.LE gsb0, 0x0 ;  /* 0x00008000000079c5 */ /* 0x000fc60000010000 */
        /* <DEDUP_REMOVED lines=64> */
[----:B0-----:R-:W2:Y:S04]  /*27fa0*/  LDL.LU.64 R154, [R1+0x2780] ;  /* 0x00278000019a7983 */ /* 0x001ea80000300a00 */
[----:B------:R-:W2:Y:S04]  /*27fb0*/  LDL.LU.64 R152, [R1+0x2778] ;  /* 0x0027780001987983 */ /* 0x000ea80000300a00 */
[----:B------:R-:W2:Y:S04]  /*27fc0*/  LDL.LU R146, [R1+0x2770] ;  /* 0x0027700001927983 */ /* 0x000ea80000300800 */
[----:B------:R-:W2:Y:S04]  /*27fd0*/  LDL.LU.64 R144, [R1+0x2768] ;  /* 0x0027680001907983 */ /* 0x000ea80000300a00 */
[----:B------:R-:W3:Y:S01]  /*27fe0*/  LDL.LU R90, [R1+0x2760] ;  /* 0x00276000015a7983 */ /* 0x000ee20000300800 */
[--C-:B------:R-:W-:Y:S01]  /*27ff0*/  FADD R237, R237, -R10.reuse ;  /* 0x8000000aeded7221 */ /* 0x100fe20000000000 */
[----:B------:R-:W-:-:S02]  /*28000*/  FADD R236, R236, -R10 ;  /* 0x8000000aecec7221 */ /* 0x000fc40000000000 */
[----:B------:R-:W2:Y:S01]  /*28010*/  LDL.LU.64 R88, [R1+0x2758] ;  /* 0x0027580001587983 */ /* 0x000ea20000300a00 */
[--C-:B------:R-:W-:Y:S01]  /*28020*/  FADD R233, R233, -R10.reuse ;  /* 0x8000000ae9e97221 */ /* 0x100fe20000000000 */
[----:B------:R-:W-:Y:S02]  /*28030*/  FADD R232, R232, -R10 ;  /* 0x8000000ae8e87221 */ /* 0x000fe40000000000 */
[----:B------:R-:W2:Y:S01]  /*28040*/  LDL.LU.64 R86, [R1+0x2750] ;  /* 0x0027500001567983 */ /* 0x000ea20000300a00 */
[----:B------:R-:W-:Y:S01]  /*28050*/  FMUL R237, R237, 1.4426950216293334961 ;  /* 0x3fb8aa3beded7820 */ /* 0x000fe20000400000 */
[--C-:B------:R-:W-:Y:S02]  /*28060*/  FADD R235, R235, -R11.reuse ;  /* 0x8000000bebeb7221 */ /* 0x100fe40000000000 */
[----:B------:R-:W2:Y:S01]  /*28070*/  LDL.LU.64 R84, [R1+0x2748] ;  /* 0x0027480001547983 */ /* 0x000ea20000300a00 */
[----:B------:R-:W-:Y:S01]  /*28080*/  FMUL R236, R236, 1.4426950216293334961 ;  /* 0x3fb8aa3becec7820 */ /* 0x000fe20000400000 */
[----:B------:R-:W-:-:S02]  /*28090*/  FADD R234, R234, -R11 ;  /* 0x8000000beaea7221 */ /* 0x000fc40000000000 */
[----:B------:R-:W2:Y:S01]  /*280a0*/  LDL.LU.64 R82, [R1+0x2740] ;  /* 0x0027400001527983 */ /* 0x000ea20000300a00 */
[----:B------:R-:W-:Y:S01]  /*280b0*/  FMUL R233, R233, 1.4426950216293334961 ;  /* 0x3fb8aa3be9e97820 */ /* 0x000fe20000400000 */
[--C-:B------:R-:W-:Y:S02]  /*280c0*/  FADD R231, R231, -R11.reuse ;  /* 0x8000000be7e77221 */ /* 0x100fe40000000000 */
[----:B------:R-:W2:Y:S01]  /*280d0*/  LDL.LU.64 R80, [R1+0x2738] ;  /* 0x0027380001507983 */ /* 0x000ea20000300a00 */
[----:B------:R-:W-:Y:S01]  /*280e0*/  FMUL R232, R232, 1.4426950216293334961 ;  /* 0x3fb8aa3be8e87820 */ /* 0x000fe20000400000 */
[----:B------:R-:W-:Y:S02]  /*280f0*/  FADD R216, R230, -R11 ;  /* 0x8000000be6d87221 */ /* 0x000fe40000000000 */
[----:B------:R-:W2:Y:S01]  /*28100*/  LDL.LU.64 R78, [R1+0x2730] ;  /* 0x00273000014e7983 */ /* 0x000ea20000300a00 */
[----:B------:R-:W0:Y:S01]  /*28110*/  MUFU.EX2 R13, R237 ;  /* 0x000000ed000d7308 */ /* 0x000e220000000800 */
[----:B------:R-:W-:-:S02]  /*28120*/  FMUL R235, R235, 1.4426950216293334961 ;  /* 0x3fb8aa3bebeb7820 */ /* 0x000fc40000400000 */
[----:B------:R-:W2:Y:S01]  /*28130*/  LDL.LU.64 R76, [R1+0x2728] ;  /* 0x00272800014c7983 */ /* 0x000ea20000300a00 */
[----:B------:R-:W-:-:S03]  /*28140*/  FMUL R234, R234, 1.4426950216293334961 ;  /* 0x3fb8aa3beaea7820 */ /* 0x000fc60000400000 */
[----:B------:R-:W2:Y:S01]  /*28150*/  LDL.LU.64 R74, [R1+0x2720] ;  /* 0x00272000014a7983 */ /* 0x000ea20000300a00 */
[----:B------:R-:W1:Y:S01]  /*28160*/  MUFU.EX2 R14, R236 ;  /* 0x000000ec000e7308 */ /* 0x000e620000000800 */
[----:B------:R-:W-:Y:S02]  /*28170*/  FMUL R231, R231, 1.4426950216293334961 ;  /* 0x3fb8aa3be7e77820 */ /* 0x000fe40000400000 */
[----:B------:R-:W2:Y:S01]  /*28180*/  LDL.LU.64 R72, [R1+0x2718] ;  /* 0x0027180001487983 */ /* 0x000ea20000300a00 */
[----:B------:R-:W-:-:S03]  /*28190*/  FMUL R216, R216, 1.4426950216293334961 ;  /* 0x3fb8aa3bd8d87820 */ /* 0x000fc60000400000 */
[----:B------:R-:W2:Y:S01]  /*281a0*/  LDL.LU.64 R70, [R1+0x2710] ;  /* 0x0027100001467983 */ /* 0x000ea20000300a00 */
[----:B------:R-:W4:Y:S03]  /*281b0*/  MUFU.EX2 R9, R233 ;  /* 0x000000e900097308 */ /* 0x000f260000000800 */
[----:B------:R-:W2:Y:S04]  /*281c0*/  LDL.LU.64 R68, [R1+0x2708] ;  /* 0x0027080001447983 */ /* 0x000ea80000300a00 */
[----:B------:R-:W2:Y:S01]  /*281d0*/  LDL.LU.64 R66, [R1+0x2700] ;  /* 0x0027000001427983 */ /* 0x000ea20000300a00 */
[----:B------:R-:W4:Y:S03]  /*281e0*/  MUFU.EX2 R12, R232 ;  /* 0x000000e8000c7308 */ /* 0x000f260000000800 */
[----:B------:R-:W2:Y:S04]  /*281f0*/  LDL.LU.64 R64, [R1+0x26f8] ;  /* 0x0026f80001407983 */ /* 0x000ea80000300a00 */
[----:B------:R-:W2:Y:S01]  /*28200*/  LDL.LU R52, [R1+0x26f0] ;  /* 0x0026f00001347983 */ /* 0x000ea20000300800 */
[----:B------:R-:W4:Y:S03]  /*28210*/  MUFU.EX2 R4, R235 ;  /* 0x000000eb00047308 */ /* 0x000f260000000800 */
[----:B------:R-:W2:Y:S04]  /*28220*/  LDL.LU.64 R46, [R1+0x26e8] ;  /* 0x0026e800012e7983 */ /* 0x000ea80000300a00 */
[----:B------:R-:W2:Y:S01]  /*28230*/  LDL.LU R42, [R1+0x26e4] ;  /* 0x0026e400012a7983 */ /* 0x000ea20000300800 */
[----:B------:R-:W4:Y:S03]  /*28240*/  MUFU.EX2 R8, R234 ;  /* 0x000000ea00087308 */ /* 0x000f260000000800 */
[----:B------:R-:W2:Y:S04]  /*28250*/  LDL.LU R37, [R1+0x26e0] ;  /* 0x0026e00001257983 */ /* 0x000ea80000300800 */
[----:B------:R-:W2:Y:S01]  /*28260*/  LDL.LU R35, [R1+0x26dc] ;  /* 0x0026dc0001237983 */ /* 0x000ea20000300800 */
[----:B------:R-:W4:Y:S03]  /*28270*/  MUFU.EX2 R2, R231 ;  /* 0x000000e700027308 */ /* 0x000f260000000800 */
[----:B------:R-:W2:Y:S04]  /*28280*/  LDL.LU R32, [R1+0x26d8] ;  /* 0x0026d80001207983 */ /* 0x000ea80000300800 */
[----:B------:R-:W2:Y:S01]  /*28290*/  LDL.LU.64 R30, [R1+0x26d0] ;  /* 0x0026d000011e7983 */ /* 0x000ea20000300a00 */
[----:B------:R-:W4:Y:S03]  /*282a0*/  MUFU.EX2 R3, R216 ;  /* 0x000000d800037308 */ /* 0x000f260000000800 */
[----:B------:R-:W2:Y:S04]  /*282b0*/  LDL.LU.64 R28, [R1+0x26c8] ;  /* 0x0026c800011c7983 */ /* 0x000ea80000300a00 */
[----:B------:R-:W-:Y:S04]  /*282c0*/  STL [R1+0x2024], R240 ;  /* 0x002024f001007387 */ /* 0x000fe80000100800 */
[----:B------:R-:W-:Y:S04]  /*282d0*/  STL [R1+0x2020], R241 ;  /* 0x002020f101007387 */ /* 0x000fe80000100800 */
[----:B------:R-:W-:Y:S04]  /*282e0*/  STL [R1+0x201c], R242 ;  /* 0x00201cf201007387 */ /* 0x000fe80000100800 */
[----:B------:R-:W-:Y:S04]  /*282f0*/  STL [R1+0x2018], R243 ;  /* 0x002018f301007387 */ /* 0x000fe80000100800 */
[----:B0-----:R-:W-:Y:S04]  /*28300*/  STL [R1+0x758], R13 ;  /* 0x0007580d01007387 */ /* 0x001fe80000100800 */
[----:B-1----:R-:W-:Y:S04]  /*28310*/  STL [R1+0x760], R14 ;  /* 0x0007600e01007387 */ /* 0x002fe80000100800 */
[----:B----4-:R-:W-:Y:S04]  /*28320*/  STL [R1+0x768], R9 ;  /* 0x0007680901007387 */ /* 0x010fe80000100800 */
[----:B------:R-:W-:Y:S04]  /*28330*/  STL [R1+0x76c], R12 ;  /* 0x00076c0c01007387 */ /* 0x000fe80000100800 */
[----:B------:R-:W-:Y:S04]  /*28340*/  STL [R1+0x734], R4 ;  /* 0x0007340401007387 */ /* 0x000fe80000100800 */
[----:B------:R-:W-:Y:S04]  /*28350*/  STL [R1+0x73c], R8 ;  /* 0x00073c0801007387 */ /* 0x000fe80000100800 */
[----:B------:R-:W-:Y:S04]  /*28360*/  STL [R1+0x744], R2 ;  /* 0x0007440201007387 */ /* 0x000fe80000100800 */
[----:B------:R-:W-:Y:S01]  /*28370*/  STL [R1+0x750], R3 ;  /* 0x0007500301007387 */ /* 0x000fe20000100800 */
[----:B---3--:R-:W-:-:S05]  /*28380*/  MOV R217, R90 ;  /* 0x0000005a00d97202 */ /* 0x008fca0000000f00 */
[----:B------:R-:W-:Y:S04]  /*28390*/  STL [R1+0x26c0], R217 ;  /* 0x0026c0d901007387 */ /* 0x000fe80000100800 */
[----:B------:R-:W-:Y:S04]  /*283a0*/  STL.64 [R1+0x26b8], R214 ;  /* 0x0026b8d601007387 */ /* 0x000fe80000100a00 */
[----:B------:R-:W-:Y:S04]  /*283b0*/  STL.64 [R1+0x26b0], R212 ;  /* 0x0026b0d401007387 */ /* 0x000fe80000100a00 */
[----:B------:R-:W-:Y:S04]  /*283c0*/  STL.64 [R1+0x26a8], R190 ;  /* 0x0026a8be01007387 */ /* 0x000fe80000100a00 */
[----:B------:R-:W-:Y:S04]  /*283d0*/  STL.64 [R1+0x26a0], R188 ;  /* 0x0026a0bc01007387 */ /* 0x000fe80000100a00 */
[----:B--2---:R-:W-:Y:S04]  /*283e0*/  STL.64 [R1+0x2698], R186 ;  /* 0x002698ba01007387 */ /* 0x004fe80000100a00 */
        /* <DEDUP_REMOVED lines=18> */
[----:B------:R0:W-:Y:S04]  /*28510*/  STL.64 [R1+0x2600], R144 ;  /* 0x0026009001007387 */ /* 0x0001e80000100a00 */
[----:B------:R-:W2:Y:S04]  /*28520*/  LDL.LU.64 R108, [R1+0x400] ;  /* 0x00040000016c7983 */ /* 0x000ea80000300a00 */
        /* <DEDUP_REMOVED lines=17> */
[----:B0-----:R-:W2:Y:S04]  /*28640*/  LDL.LU.64 R144, [R1+0x490] ;  /* 0x0004900001907983 */ /* 0x001ea80000300a00 */
        /* <DEDUP_REMOVED lines=44> */
[----:B------:R-:W2:Y:S01]  /*28910*/  LDL.LU.64 R234, [R1+0x5f8] ;  /* 0x0005f80001ea7983 */ /* 0x000ea20000300a00 */
[----:B------:R-:W-:Y:S01]  /*28920*/  F2FP.F16.F32.PACK_AB R236, R14, R13 ;  /* 0x0000000d0eec723e */ /* 0x000fe200000000ff */
[----:B------:R-:W-:Y:S01]  /*28930*/  UIADD3.64 UR12, UR54, 0x2, URZ ;  /* 0x00000002360c7897 */ /* 0x000fe2000fffe03f */
[----:B------:R-:W-:Y:S01]  /*28940*/  F2FP.F16.F32.PACK_AB R238, R12, R9 ;  /* 0x000000090cee723e */ /* 0x000fe200000000ff */
[----:B------:R-:W3:Y:S01]  /*28950*/  LDL.LU R22, [R1+0x66c] ;  /* 0x00066c0001167983 */ /* 0x000ee20000300800 */
[----:B------:R-:W-:-:S02]  /*28960*/  F2FP.F16.F32.PACK_AB R237, R8, R4 ;  /* 0x0000000408ed723e */ /* 0x000fc400000000ff */
[----:B------:R-:W-:Y:S01]  /*28970*/  F2FP.F16.F32.PACK_AB R239, R3, R2 ;  /* 0x0000000203ef723e */ /* 0x000fe200000000ff */
[----:B------:R-:W4:Y:S01]  /*28980*/  LDL.LU R23, [R1+0x660] ;  /* 0x0006600001177983 */ /* 0x000f220000300800 */
[----:B------:R-:W-:Y:S01]  /*28990*/  UMOV UR6, UR12 ;  /* 0x0000000c00067c82 */ /* 0x000fe20008000000 */
[----:B------:R-:W-:Y:S01]  /*289a0*/  UMOV UR7, UR13 ;  /* 0x0000000d00077c82 */ /* 0x000fe20008000000 */
[----:B--2---:R-:W-:-:S06]  /*289b0*/  WARPGROUP.ARRIVE ;  /* 0x00000000000079c5 */ /* 0x004fcc0000000000 */
[----:B------:R-:W-:Y:S03]  /*289c0*/  HGMMA.64x256x16.F32 R108, R236, gdesc[UR4], R108, gsb0 ;  /* 0x03e00004ec6c7df0 */ /* 0x000fe6000800086c */
[----:B------:R-:W-:Y:S02]  /*289d0*/  WARPGROUP.DEPBAR.LE gsb0, 0x0 ;  /* 0x00008000000079c5 */ /* 0x000fe40000010000 */
        /* <DEDUP_REMOVED lines=55> */
[----:B0-----:R-:W2:Y:S04]  /*28d50*/  LDL.LU R217, [R1+0x26c0] ;  /* 0x0026c00001d97983 */ /* 0x001ea80000300800 */
[----:B------:R-:W3:Y:S04]  /*28d60*/  LDL.LU.64 R214, [R1+0x26b8] ;  /* 0x0026b80001d67983 */ /* 0x000ee80000300a00 */
[----:B------:R-:W4:Y:S04]  /*28d70*/  LDL.LU.64 R212, [R1+0x26b0] ;  /* 0x0026b00001d47983 */ /* 0x000f280000300a00 */
        /* <DEDUP_REMOVED lines=14> */
[----:B------:R-:W4:Y:S01]  /*28e60*/  LDL.LU.64 R162, [R1+0x2638] ;  /* 0x0026380001a27983 */ /* 0x000f220000300a00 */
[----:B------:R-:W-:-:S03]  /*28e70*/  MOV R108, R152 ;  /* 0x00000098006c7202 */ /* 0x000fc60000000f00 */
[----:B------:R-:W4:Y:S01]  /*28e80*/  LDL.LU.64 R160, [R1+0x2630] ;  /* 0x0026300001a07983 */ /* 0x000f220000300a00 */
[----:B------:R-:W-:-:S03]  /*28e90*/  MOV R102, R146 ;  /* 0x0000009200667202 */ /* 0x000fc60000000f00 */
[----:B------:R-:W4:Y:S01]  /*28ea0*/  LDL.LU.64 R158, [R1+0x2628] ;  /* 0x00262800019e7983 */ /* 0x000f220000300a00 */
[----:B------:R-:W-:-:S03]  /*28eb0*/  MOV R100, R144 ;  /* 0x0000009000647202 */ /* 0x000fc60000000f00 */
[----:B------:R-:W4:Y:S01]  /*28ec0*/  LDL.LU.64 R156, [R1+0x2620] ;  /* 0x00262000019c7983 */ /* 0x000f220000300a00 */
[----:B------:R-:W-:-:S03]  /*28ed0*/  MOV R101, R145 ;  /* 0x0000009100657202 */ /* 0x000fc60000000f00 */
[----:B------:R-:W4:Y:S04]  /*28ee0*/  LDL.LU.64 R154, [R1+0x2618] ;  /* 0x00261800019a7983 */ /* 0x000f280000300a00 */
[----:B------:R-:W4:Y:S04]  /*28ef0*/  LDL.LU.64 R152, [R1+0x2610] ;  /* 0x0026100001987983 */ /* 0x000f280000300a00 */
[----:B------:R-:W4:Y:S04]  /*28f00*/  LDL.LU R146, [R1+0x2608] ;  /* 0x0026080001927983 */ /* 0x000f280000300800 */
[----:B------:R-:W4:Y:S04]  /*28f10*/  LDL.LU.64 R144, [R1+0x2600] ;  /* 0x0026000001907983 */ /* 0x000f280000300a00 */
[----:B------:R-:W4:Y:S04]  /*28f20*/  LDL.LU R109, [R1+0x4b4] ;  /* 0x0004b400016d7983 */ /* 0x000f280000300800 */
        /* <DEDUP_REMOVED lines=27> */
[----:B------:R-:W4:Y:S01]  /*290e0*/  LDL.LU R53, [R1+0x25e8] ;  /* 0x0025e80001357983 */ /* 0x000f220000300800 */
[----:B------:R-:W-:-:S03]  /*290f0*/  MOV R90, R134 ;  /* 0x00000086005a7202 */ /* 0x000fc60000000f00 */
        /* <DEDUP_REMOVED lines=71> */
[----:B--2---:R-:W-:-:S03]  /*29570*/  FADD R216, R217, -R10 ;  /* 0x8000000ad9d87221 */ /* 0x004fc60000000000 */
[----:B------:R-:W2:Y:S04]  /*29580*/  LDL.LU R194, [R1+0x2574] ;  /* 0x0025740001c27983 */ /* 0x000ea80000300800 */
[----:B------:R-:W2:Y:S04]  /*29590*/  LDL.LU R240, [R1+0x5ac] ;  /* 0x0005ac0001f07983 */ /* 0x000ea80000300800 */
[----:B------:R-:W2:Y:S04]  /*295a0*/  LDL.LU R195, [R1+0x2570] ;  /* 0x0025700001c37983 */ /* 0x000ea80000300800 */
[----:B-1----:R-:W2:Y:S01]  /*295b0*/  LDL.LU R235, [R1+0x5b0] ;  /* 0x0005b00001eb7983 */ /* 0x002ea20000300800 */
[----:B------:R-:W-:-:S03]  /*295c0*/  FMUL R217, R216, 1.4426950216293334961 ;  /* 0x3fb8aa3bd8d97820 */ /* 0x000fc60000400000 */
[----:B------:R-:W2:Y:S01]  /*295d0*/  LDL.LU R192, [R1+0x256c] ;  /* 0x00256c0001c07983 */ /* 0x000ea20000300800 */
[----:B---3--:R-:W-:-:S03]  /*295e0*/  FADD R216, R214, -R10 ;  /* 0x8000000ad6d87221 */ /* 0x008fc60000000000 */
[----:B------:R-:W3:Y:S04]  /*295f0*/  LDL.LU R234, [R1+0x5b4] ;  /* 0x0005b40001ea7983 */ /* 0x000ee80000300800 */
[----:B------:R-:W3:Y:S04]  /*29600*/  LDL.LU R193, [R1+0x2568] ;  /* 0x0025680001c17983 */ /* 0x000ee80000300800 */
[----:B------:R-:W3:Y:S01]  /*29610*/  LDL.LU R233, [R1+0x5b8] ;  /* 0x0005b80001e97983 */ /* 0x000ee20000300800 */
[----:B------:R0:W1:Y:S03]  /*29620*/  MUFU.EX2 R214, R217 ;  /* 0x000000d900d67308 */ /* 0x0000660000000800 */
[----:B------:R-:W3:Y:S04]  /*29630*/  LDL.LU R34, [R1+0x2564] ;  /* 0x0025640001227983 */ /* 0x000ee80000300800 */
[----:B------:R-:W3:Y:S01]  /*29640*/  LDL.LU R232, [R1+0x5bc] ;  /* 0x0005bc0001e87983 */ /* 0x000ee20000300800 */
[----:B0-----:R-:W-:-:S03]  /*29650*/  FMUL R217, R216, 1.4426950216293334961 ;  /* 0x3fb8aa3bd8d97820 */ /* 0x001fc60000400000 */
[----:B------:R-:W3:Y:S01]  /*29660*/  LDL.LU R21, [R1+0x2560] ;  /* 0x0025600001157983 */ /* 0x000ee20000300800 */
[----:B------:R-:W-:-:S03]  /*29670*/  FADD R216, R215, -R10 ;  /* 0x8000000ad7d87221 */ /* 0x000fc60000000000 */
[----:B------:R-:W3:Y:S04]  /*29680*/  LDL.LU R231, [R1+0x5c0] ;  /* 0x0005c00001e77983 */ /* 0x000ee80000300800 */
[----:B------:R-:W3:Y:S01]  /*29690*/  LDL.LU R12, [R1+0x255c] ;  /* 0x00255c00010c7983 */ /* 0x000ee20000300800 */
[----:B------:R0:W1:Y:S03]  /*296a0*/  MUFU.EX2 R215, R217 ;  /* 0x000000d900d77308 */ /* 0x0000660000000800 */
[----:B------:R-:W3:Y:S04]  /*296b0*/  LDL.LU R230, [R1+0x5c4] ;  /* 0x0005c40001e67983 */ /* 0x000ee80000300800 */
[----:B------:R-:W3:Y:S01]  /*296c0*/  LDL.LU R13, [R1+0x2558] ;  /* 0x00255800010d7983 */ /* 0x000ee20000300800 */
[----:B0-----:R-:W-:-:S03]  /*296d0*/  FMUL R217, R216, 1.4426950216293334961 ;  /* 0x3fb8aa3bd8d97820 */ /* 0x001fc60000400000 */
[----:B------:R-:W3:Y:S01]  /*296e0*/  LDL.LU R229, [R1+0x5c8] ;  /* 0x0005c80001e57983 */ /* 0x000ee20000300800 */
[----:B----4-:R-:W-:-:S03]  /*296f0*/  FADD R216, R212, -R10 ;  /* 0x8000000ad4d87221 */ /* 0x010fc60000000000 */
[----:B------:R-:W4:Y:S04]  /*29700*/  LDL.LU R8, [R1+0x2554] ;  /* 0x0025540001087983 */ /* 0x000f280000300800 */
[----:B------:R-:W4:Y:S01]  /*29710*/  LDL.LU R228, [R1+0x5cc] ;  /* 0x0005cc0001e47983 */ /* 0x000f220000300800 */
[----:B------:R0:W1:Y:S03]  /*29720*/  MUFU.EX2 R212, R217 ;  /* 0x000000d900d47308 */ /* 0x0000660000000800 */
[----:B------:R-:W4:Y:S04]  /*29730*/  LDL.LU R9, [R1+0x2550] ;  /* 0x0025500001097983 */ /* 0x000f280000300800 */
[----:B------:R-:W4:Y:S01]  /*29740*/  LDL.LU R227, [R1+0x5d0] ;  /* 0x0005d00001e37983 */ /* 0x000f220000300800 */
[----:B0-----:R-:W-:-:S03]  /*29750*/  FMUL R217, R216, 1.4426950216293334961 ;  /* 0x3fb8aa3bd8d97820 */ /* 0x001fc60000400000 */
[----:B------:R-:W4:Y:S01]  /*29760*/  LDL.LU R62, [R1+0x254c] ;  /* 0x00254c00013e7983 */ /* 0x000f220000300800 */
[----:B------:R-:W-:-:S03]  /*29770*/  FADD R216, R213, -R11 ;  /* 0x8000000bd5d87221 */ /* 0x000fc60000000000 */
        /* <DEDUP_REMOVED lines=14> */
[----:B------:R-:W4:Y:S04]  /*29860*/  LDL.LU R59, [R1+0x2538] ;  /* 0x00253800013b7983 */ /* 0x000f280000300800 */
[----:B------:R-:W4:Y:S01]  /*29870*/  LDL.LU R221, [R1+0x5e8] ;  /* 0x0005e80001dd7983 */ /* 0x000f220000300800 */
[----:B------:R-:W-:-:S03]  /*29880*/  FADD R216, R23, -R11 ;  /* 0x8000000b17d87221 */ /* 0x000fc60000000000 */
[----:B------:R-:W4:Y:S01]  /*29890*/  LDL.LU R56, [R1+0x2534] ;  /* 0x0025340001387983 */ /* 0x000f220000300800 */
[----:B------:R-:W0:Y:S03]  /*298a0*/  MUFU.EX2 R23, R217 ;  /* 0x000000d900177308 */ /* 0x000e260000000800 */
[----:B------:R-:W4:Y:S04]  /*298b0*/  LDL.LU R220, [R1+0x5ec] ;  /* 0x0005ec0001dc7983 */ /* 0x000f280000300800 */
[----:B------:R-:W4:Y:S04]  /*298c0*/  LDL.LU R57, [R1+0x2530] ;  /* 0x0025300001397983 */ /* 0x000f280000300800 */
[----:B------:R-:W4:Y:S04]  /*298d0*/  LDL.LU R219, [R1+0x5f0] ;  /* 0x0005f00001db7983 */ /* 0x000f280000300800 */
[----:B------:R-:W4:Y:S04]  /*298e0*/  LDL.LU R54, [R1+0x252c] ;  /* 0x00252c0001367983 */ /* 0x000f280000300800 */
[----:B------:R-:W2:Y:S04]  /*298f0*/  LDL.LU R218, [R1+0x5f4] ;  /* 0x0005f40001da7983 */ /* 0x000ea80000300800 */
[----:B------:R-:W4:Y:S04]  /*29900*/  LDL.LU R50, [R1+0x2528] ;  /* 0x0025280001327983 */ /* 0x000f280000300800 */
[----:B------:R-:W3:Y:S04]  /*29910*/  LDL.LU R4, [R1+0x5f8] ;  /* 0x0005f80001047983 */ /* 0x000ee80000300800 */
[----:B------:R-:W4:Y:S04]  /*29920*/  LDL.LU R44, [R1+0x2524] ;  /* 0x00252400012c7983 */ /* 0x000f280000300800 */
[----:B------:R-:W2:Y:S04]  /*29930*/  LDL.LU R3, [R1+0x5fc] ;  /* 0x0005fc0001037983 */ /* 0x000ea80000300800 */
[----:B------:R-:W4:Y:S04]  /*29940*/  LDL.LU R36, [R1+0x2520] ;  /* 0x0025200001247983 */ /* 0x000f280000300800 */
[----:B------:R1:W-:Y:S04]  /*29950*/  STL [R1+0x2034], R236 ;  /* 0x002034ec01007387 */ /* 0x0003e80000100800 */
[----:B-1----:R-:W3:Y:S04]  /*29960*/  LDL.LU R236, [R1+0x65c] ;  /* 0x00065c0001ec7983 */ /* 0x002ee80000300800 */
        /* <DEDUP_REMOVED lines=8> */
[----:B0-----:R-:W-:Y:S04]  /*299f0*/  STL [R1+0x71c], R23 ;  /* 0x00071c1701007387 */ /* 0x001fe80000100800 */
        /* <DEDUP_REMOVED lines=35> */
[----:B0-----:R-:W4:Y:S04]  /*29c30*/  LDL.LU R64, [R1+0x400] ;  /* 0x0004000001407983 */ /* 0x001f280000300800 */
        /* <DEDUP_REMOVED lines=35> */
[----:B------:R-:W-:Y:S01]  /*29e70*/  FMUL R217, R216, 1.4426950216293334961 ;  /* 0x3fb8aa3bd8d97820 */ /* 0x000fe20000400000 */
[----:B---3--:R-:W-:Y:S01]  /*29e80*/  FADD R216, R236, -R11 ;  /* 0x8000000becd87221 */ /* 0x008fe20000000000 */
[----:B------:R-:W-:-:S03]  /*29e90*/  MOV R190, R4 ;  /* 0x0000000400be7202 */ /* 0x000fc60000000f00 */
[----:B------:R-:W-:Y:S01]  /*29ea0*/  FMUL R216, R216, 1.4426950216293334961 ;  /* 0x3fb8aa3bd8d87820 */ /* 0x000fe20000400000 */
[----:B--2---:R-:W-:Y:S02]  /*29eb0*/  MOV R191, R3 ;  /* 0x0000000300bf7202 */ /* 0x004fe40000000f00 */
[----:B------:R-:W-:Y:S08]  /*29ec0*/  MUFU.EX2 R3, R217 ;  /* 0x000000d900037308 */ /* 0x000ff00000000800 */
[----:B------:R-:W0:Y:S01]  /*29ed0*/  MUFU.EX2 R4, R216 ;  /* 0x000000d800047308 */ /* 0x000e220000000800 */
[----:B------:R-:W-:Y:S01]  /*29ee0*/  MOV R159, R252 ;  /* 0x000000fc009f7202 */ /* 0x000fe20000000f00 */
[----:B------:R-:W-:Y:S01]  /*29ef0*/  IMAD.MOV.U32 R161, RZ, RZ, R250 ;  /* 0x000000ffffa17224 */ /* 0x000fe200078e00fa */
[----:B------:R-:W-:Y:S01]  /*29f00*/  MOV R160, R251 ;  /* 0x000000fb00a07202 */ /* 0x000fe20000000f00 */
[----:B------:R-:W-:Y:S01]  /*29f10*/  IMAD.MOV.U32 R189, RZ, RZ, R218 ;  /* 0x000000ffffbd7224 */ /* 0x000fe200078e00da */
[----:B------:R-:W-:-:S02]  /*29f20*/  MOV R162, R249 ;  /* 0x000000f900a27202 */ /* 0x000fc40000000f00 */
[----:B------:R-:W-:Y:S02]  /*29f30*/  MOV R163, R248 ;  /* 0x000000f800a37202 */ /* 0x000fe40000000f00 */
[----:B------:R-:W-:Y:S02]  /*29f40*/  MOV R164, R247 ;  /* 0x000000f700a47202 */ /* 0x000fe40000000f00 */
[----:B------:R-:W-:Y:S02]  /*29f50*/  MOV R165, R246 ;  /* 0x000000f600a57202 */ /* 0x000fe40000000f00 */
[----:B------:R-:W-:Y:S02]  /*29f60*/  MOV R166, R245 ;  /* 0x000000f500a67202 */ /* 0x000fe40000000f00 */
[----:B------:R-:W-:Y:S02]  /*29f70*/  MOV R167, R244 ;  /* 0x000000f400a77202 */ /* 0x000fe40000000f00 */
        /* <DEDUP_REMOVED lines=11> */
[----:B----4-:R-:W-:Y:S02]  /*2a030*/  MOV R179, R228 ;  /* 0x000000e400b37202 */ /* 0x010fe40000000f00 */
        /* <DEDUP_REMOVED lines=8> */
[----:B------:R-:W-:Y:S01]  /*2a0c0*/  MOV R188, R219 ;  /* 0x000000db00bc7202 */ /* 0x000fe20000000f00 */
[----:B------:R-:W-:Y:S01]  /*2a0d0*/  UIADD3.64 UR8, UR54, 0x4, URZ ;  /* 0x0000000436087897 */ /* 0x000fe2000fffe03f */
[----:B------:R-:W-:Y:S02]  /*2a0e0*/  F2FP.F16.F32.PACK_AB R232, R215, R214 ;  /* 0x000000d6d7e8723e */ /* 0x000fe400000000ff */
[----:B------:R-:W-:Y:S02]  /*2a0f0*/  F2FP.F16.F32.PACK_AB R234, R213, R212 ;  /* 0x000000d4d5ea723e */ /* 0x000fe400000000ff */
[----:B------:R-:W-:Y:S02]  /*2a100*/  F2FP.F16.F32.PACK_AB R233, R23, R22 ;  /* 0x0000001617e9723e */ /* 0x000fe400000000ff */
[----:B0-----:R-:W-:Y:S01]  /*2a110*/  F2FP.F16.F32.PACK_AB R235, R4, R3 ;  /* 0x0000000304eb723e */ /* 0x001fe200000000ff */
[----:B------:R-:W-:Y:S01]  /*2a120*/  UMOV UR6, UR8 ;  /* 0x0000000800067c82 */ /* 0x000fe20008000000 */
[----:B------:R-:W-:Y:S01]  /*2a130*/  UMOV UR7, UR9 ;  /* 0x0000000900077c82 */ /* 0x000fe20008000000 */
[----:B------:R-:W-:Y:S04]  /*2a140*/  STL [R1+0x724], R3 ;  /* 0x0007240301007387 */ /* 0x000fe80000100800 */
[----:B------:R-:W-:Y:S01]  /*2a150*/  STL [R1+0x730], R4 ;  /* 0x0007300401007387 */ /* 0x000fe20000100800 */
[----:B------:R-:W-:-:S06]  /*2a160*/  WARPGROUP.ARRIVE ;  /* 0x00000000000079c5 */ /* 0x000fcc0000000000 */
        /* <DEDUP_REMOVED lines=86> */
[----:B------:R-:W4:Y:S04]  /*2a6d0*/  LDL.LU R146, [R1+0x2478] ;  /* 0x0024780001927983 */ /* 0x000f280000300800 */
[----:B------:R-:W4:Y:S04]  /*2a6e0*/  LDL.LU.64 R144, [R1+0x2470] ;  /* 0x0024700001907983 */ /* 0x000f280000300a00 */
        /* <DEDUP_REMOVED lines=13> */
[----:B------:R-:W-:Y:S04]  /*2a7c0*/  STL [R1+0x2044], R232 ;  /* 0x002044e801007387 */ /* 0x000fe80000100800 */
[----:B------:R-:W-:Y:S04]  /*2a7d0*/  STL [R1+0x2040], R233 ;  /* 0x002040e901007387 */ /* 0x000fe80000100800 */
[----:B------:R-:W-:Y:S04]  /*2a7e0*/  STL [R1+0x203c], R234 ;  /* 0x00203cea01007387 */ /* 0x000fe80000100800 */
[----:B------:R-:W-:Y:S01]  /*2a7f0*/  STL [R1+0x2038], R235 ;  /* 0x002038eb01007387 */ /* 0x000fe20000100800 */
[----:B--2---:R-:W-:-:S04]  /*2a800*/  FADD R216, R89, -R10 ;  /* 0x8000000a59d87221 */ /* 0x004fc80000000000 */
[----:B------:R-:W-:Y:S01]  /*2a810*/  FMUL R217, R216, 1.4426950216293334961 ;  /* 0x3fb8aa3bd8d97820 */ /* 0x000fe20000400000 */
[----:B----4-:R-:W-:-:S03]  /*2a820*/  FADD R216, R84, -R10 ;  /* 0x8000000a54d87221 */ /* 0x010fc60000000000 */
[----:B------:R0:W1:Y:S02]  /*2a830*/  MUFU.EX2 R84, R217 ;  /* 0x000000d900547308 */ /* 0x0000640000000800 */
[----:B0-----:R-:W-:Y:S01]  /*2a840*/  FMUL R217, R216, 1.4426950216293334961 ;  /* 0x3fb8aa3bd8d97820 */ /* 0x001fe20000400000 */
[----:B------:R-:W-:-:S05]  /*2a850*/  FADD R216, R85, -R10 ;  /* 0x8000000a55d87221 */ /* 0x000fca0000000000 */
[----:B------:R0:W2:Y:S02]  /*2a860*/  MUFU.EX2 R85, R217 ;  /* 0x000000d900557308 */ /* 0x0000a40000000800 */
[----:B0-----:R-:W-:Y:S01]  /*2a870*/  FMUL R217, R216, 1.4426950216293334961 ;  /* 0x3fb8aa3bd8d97820 */ /* 0x001fe20000400000 */
[----:B---3--:R-:W-:-:S05]  /*2a880*/  FADD R216, R82, -R10 ;  /* 0x8000000a52d87221 */ /* 0x008fca0000000000 */
[----:B------:R0:W3:Y:S02]  /*2a890*/  MUFU.EX2 R82, R217 ;  /* 0x000000d900527308 */ /* 0x0000e40000000800 */
[----:B0-----:R-:W-:Y:S01]  /*2a8a0*/  FMUL R217, R216, 1.4426950216293334961 ;  /* 0x3fb8aa3bd8d97820 */ /* 0x001fe20000400000 */
[----:B------:R-:W-:-:S05]  /*2a8b0*/  FADD R216, R83, -R11 ;  /* 0x8000000b53d87221 */ /* 0x000fca0000000000 */
[----:B------:R0:W4:Y:S02]  /*2a8c0*/  MUFU.EX2 R83, R217 ;  /* 0x000000d900537308 */ /* 0x0001240000000800 */
[----:B0-----:R-:W-:Y:S01]  /*2a8d0*/  FMUL R217, R216, 1.4426950216293334961 ;  /* 0x3fb8aa3bd8d97820 */ /* 0x001fe20000400000 */
[----:B------:R-:W-:-:S05]  /*2a8e0*/  FADD R216, R88, -R11 ;  /* 0x8000000b58d87221 */ /* 0x000fca0000000000 */
[----:B------:R0:W4:Y:S02]  /*2a8f0*/  MUFU.EX2 R22, R217 ;  /* 0x000000d900167308 */ /* 0x0001240000000800 */
[----:B0-----:R-:W-:-:S06]  /*2a900*/  FMUL R217, R216, 1.4426950216293334961 ;  /* 0x3fb8aa3bd8d97820 */ /* 0x001fcc0000400000 */
[----:B------:R-:W0:Y:S01]  /*2a910*/  MUFU.EX2 R23, R217 ;  /* 0x000000d900177308 */ /* 0x000e220000000800 */
[----:B-1----:R-:W-:Y:S04]  /*2a920*/  STL [R1+0x718], R84 ;  /* 0x0007185401007387 */ /* 0x002fe80000100800 */
[----:B--2---:R-:W-:Y:S04]  /*2a930*/  STL [R1+0x720], R85 ;  /* 0x0007205501007387 */ /* 0x004fe80000100800 */
[----:B---3--:R-:W-:Y:S04]  /*2a940*/  STL [R1+0x728], R82 ;  /* 0x0007285201007387 */ /* 0x008fe80000100800 */
[----:B----4-:R-:W-:Y:S04]  /*2a950*/  STL [R1+0x72c], R83 ;  /* 0x00072c5301007387 */ /* 0x010fe80000100800 */
[----:B------:R-:W-:Y:S04]  /*2a960*/  STL [R1+0x6fc], R22 ;  /* 0x0006fc1601007387 */ /* 0x000fe80000100800 */
[----:B0-----:R-:W-:Y:S04]  /*2a970*/  STL [R1+0x704], R23 ;  /* 0x0007041701007387 */ /* 0x001fe80000100800 */
        /* <DEDUP_REMOVED lines=35> */
[----:B------:R-:W-:-:S03]  /*2abb0*/  FADD R216, R87, -R11 ;  /* 0x8000000b57d87221 */ /* 0x000fc60000000000 */
[----:B------:R-:W-:Y:S04]  /*2abc0*/  STL [R1+0x22dc], R19 ;  /* 0x0022dc1301007387 */ /* 0x000fe80000100800 */
[----:B------:R-:W-:Y:S04]  /*2abd0*/  STL [R1+0x22d8], R16 ;  /* 0x0022d81001007387 */ /* 0x000fe80000100800 */
[----:B------:R-:W-:Y:S04]  /*2abe0*/  STL [R1+0x22d4], R17 ;  /* 0x0022d41101007387 */ /* 0x000fe80000100800 */
[----:B------:R-:W-:Y:S01]  /*2abf0*/  STL [R1+0x22d0], R2 ;  /* 0x0022d00201007387 */ /* 0x000fe20000100800 */
[----:B------:R-:W-:-:S03]  /*2ac00*/  FMUL R217, R216, 1.4426950216293334961 ;  /* 0x3fb8aa3bd8d97820 */ /* 0x000fc60000400000 */
[----:B------:R-:W-:Y:S01]  /*2ac10*/  STL [R1+0x22cc], R210 ;  /* 0x0022ccd201007387 */ /* 0x000fe20000100800 */
[----:B------:R-:W-:-:S03]  /*2ac20*/  FADD R216, R86, -R11 ;  /* 0x8000000b56d87221 */ /* 0x000fc60000000000 */
[----:B------:R-:W-:Y:S04]  /*2ac30*/  STL [R1+0x22c8], R211 ;  /* 0x0022c8d301007387 */ /* 0x000fe80000100800 */
[----:B------:R-:W-:Y:S04]  /*2ac40*/  STL [R1+0x22c4], R208 ;  /* 0x0022c4d001007387 */ /* 0x000fe80000100800 */
[----:B------:R-:W-:Y:S04]  /*2ac50*/  STL [R1+0x22c0], R209 ;  /* 0x0022c0d101007387 */ /* 0x000fe80000100800 */
[----:B------:R-:W-:Y:S01]  /*2ac60*/  STL [R1+0x22bc], R206 ;  /* 0x0022bcce01007387 */ /* 0x000fe20000100800 */
[----:B------:R-:W-:-:S03]  /*2ac70*/  FMUL R216, R216, 1.4426950216293334961 ;  /* 0x3fb8aa3bd8d87820 */ /* 0x000fc60000400000 */
[----:B------:R-:W-:Y:S04]  /*2ac80*/  STL [R1+0x22b8], R207 ;  /* 0x0022b8cf01007387 */ /* 0x000fe80000100800 */
[----:B------:R-:W-:Y:S04]  /*2ac90*/  STL [R1+0x22b4], R204 ;  /* 0x0022b4cc01007387 */ /* 0x000fe80000100800 */
[----:B------:R-:W-:Y:S01]  /*2aca0*/  STL [R1+0x22b0], R205 ;  /* 0x0022b0cd01007387 */ /* 0x000fe20000100800 */
[----:B------:R0:W1:Y:S03]  /*2acb0*/  MUFU.EX2 R3, R217 ;  /* 0x000000d900037308 */ /* 0x0000660000000800 */
[----:B------:R-:W-:Y:S04]  /*2acc0*/  STL [R1+0x22ac], R202 ;  /* 0x0022acca01007387 */ /* 0x000fe80000100800 */
[----:B------:R-:W-:Y:S01]  /*2acd0*/  STL [R1+0x22a8], R203 ;  /* 0x0022a8cb01007387 */ /* 0x000fe20000100800 */
[----:B------:R-:W2:Y:S03]  /*2ace0*/  MUFU.EX2 R4, R216 ;  /* 0x000000d800047308 */ /* 0x000ea60000000800 */
        /* <DEDUP_REMOVED lines=12> */
[----:B0-----:R-:W-:-:S03]  /*2adb0*/  MOV R217, R34 ;  /* 0x0000002200d97202 */ /* 0x001fc60000000f00 */
[----:B------:R-:W-:Y:S04]  /*2adc0*/  STL [R1+0x2274], R188 ;  /* 0x002274bc01007387 */ /* 0x000fe80000100800 */
[----:B------:R-:W-:Y:S04]  /*2add0*/  STL [R1+0x2270], R189 ;  /* 0x002270bd01007387 */ /* 0x000fe80000100800 */
[----:B------:R-:W-:Y:S04]  /*2ade0*/  STL [R1+0x226c], R186 ;  /* 0x00226cba01007387 */ /* 0x000fe80000100800 */
[----:B------:R-:W-:Y:S04]  /*2adf0*/  STL [R1+0x2268], R187 ;  /* 0x002268bb01007387 */ /* 0x000fe80000100800 */
[----:B------:R-:W-:Y:S04]  /*2ae00*/  STL [R1+0x2264], R184 ;  /* 0x002264b801007387 */ /* 0x000fe80000100800 */
[----:B------:R-:W-:Y:S04]  /*2ae10*/  STL [R1+0x2260], R185 ;  /* 0x002260b901007387 */ /* 0x000fe80000100800 */
[----:B-1----:R-:W-:Y:S04]  /*2ae20*/  STL [R1+0x708], R3 ;  /* 0x0007080301007387 */ /* 0x002fe80000100800 */
[----:B--2---:R-:W-:Y:S04]  /*2ae30*/  STL [R1+0x710], R4 ;  /* 0x0007100401007387 */ /* 0x004fe80000100800 */
        /* <DEDUP_REMOVED lines=83> */
[----:B------:R-:W-:-:S02]  /*2b370*/  F2FP.F16.F32.PACK_AB R228, R85, R84 ;  /* 0x0000005455e4723e */ /* 0x000fc400000000ff */
[----:B------:R-:W-:Y:S02]  /*2b380*/  F2FP.F16.F32.PACK_AB R230, R83, R82 ;  /* 0x0000005253e6723e */ /* 0x000fe400000000ff */
[----:B------:R-:W-:Y:S02]  /*2b390*/  F2FP.F16.F32.PACK_AB R229, R23, R22 ;  /* 0x0000001617e5723e */ /* 0x000fe400000000ff */
[----:B------:R-:W-:Y:S01]  /*2b3a0*/  F2FP.F16.F32.PACK_AB R231, R4, R3 ;  /* 0x0000000304e7723e */ /* 0x000fe200000000ff */
[----:B------:R-:W-:Y:S01]  /*2b3b0*/  UMOV UR6, UR32 ;  /* 0x0000002000067c82 */ /* 0x000fe20008000000 */
[----:B------:R-:W-:Y:S02]  /*2b3c0*/  UMOV UR7, UR33 ;  /* 0x0000002100077c82 */ /* 0x000fe40008000000 */
        /* <DEDUP_REMOVED lines=70> */
[----:B------:R-:W-:-:S03]  /*2b830*/  IMAD.MOV.U32 R100, RZ, RZ, R144 ;  /* 0x000000ffff647224 */ /* 0x000fc600078e0090 */
[----:B------:R-:W4:Y:S04]  /*2b840*/  LDL.LU.64 R156, [R1+0x2390] ;  /* 0x00239000019c7983 */ /* 0x000f280000300a00 */
        /* <DEDUP_REMOVED lines=34> */
[----:B------:R-:W4:Y:S01]  /*2ba70*/  LDL.LU R122, [R1+0x508] ;  /* 0x00050800017a7983 */ /* 0x000f220000300800 */
[----:B------:R-:W-:-:S03]  /*2ba80*/  MOV R22, R81 ;  /* 0x0000005100167202 */ /* 0x000fc60000000f00 */
        /* <DEDUP_REMOVED lines=103> */
[----:B------:R-:W2:Y:S01]  /*2c100*/  LDL.LU R233, [R1+0x5b0] ;  /* 0x0005b00001e97983 */ /* 0x000ea20000300800 */
[----:B------:R-:W-:-:S03]  /*2c110*/  FMUL R217, R216, 1.4426950216293334961 ;  /* 0x3fb8aa3bd8d97820 */ /* 0x000fc60000400000 */
[----:B------:R-:W2:Y:S01]  /*2c120*/  LDL.LU R202, [R1+0x22ac] ;  /* 0x0022ac0001ca7983 */ /* 0x000ea20000300800 */
[----:B------:R-:W-:-:S03]  /*2c130*/  FADD R216, R21, -R10 ;  /* 0x8000000a15d87221 */ /* 0x000fc60000000000 */
[----:B------:R-:W2:Y:S04]  /*2c140*/  LDL.LU R232, [R1+0x5b4] ;  /* 0x0005b40001e87983 */ /* 0x000ea80000300800 */
[----:B------:R-:W2:Y:S04]  /*2c150*/  LDL.LU R203, [R1+0x22a8] ;  /* 0x0022a80001cb7983 */ /* 0x000ea80000300800 */
[----:B-1----:R-:W2:Y:S01]  /*2c160*/  LDL.LU R227, [R1+0x5b8] ;  /* 0x0005b80001e37983 */ /* 0x002ea20000300800 */
[----:B------:R0:W1:Y:S03]  /*2c170*/  MUFU.EX2 R21, R217 ;  /* 0x000000d900157308 */ /* 0x0000660000000800 */
[----:B------:R-:W2:Y:S04]  /*2c180*/  LDL.LU R200, [R1+0x22a4] ;  /* 0x0022a40001c87983 */ /* 0x000ea80000300800 */
[----:B------:R-:W2:Y:S01]  /*2c190*/  LDL.LU R226, [R1+0x5bc] ;  /* 0x0005bc0001e27983 */ /* 0x000ea20000300800 */
[----:B0-----:R-:W-:-:S03]  /*2c1a0*/  FMUL R217, R216, 1.4426950216293334961 ;  /* 0x3fb8aa3bd8d97820 */ /* 0x001fc60000400000 */
[----:B------:R-:W2:Y:S01]  /*2c1b0*/  LDL.LU R201, [R1+0x22a0] ;  /* 0x0022a00001c97983 */ /* 0x000ea20000300800 */
[----:B------:R-:W-:-:S03]  /*2c1c0*/  FADD R216, R22, -R10 ;  /* 0x8000000a16d87221 */ /* 0x000fc60000000000 */
[----:B------:R-:W2:Y:S04]  /*2c1d0*/  LDL.LU R225, [R1+0x5c0] ;  /* 0x0005c00001e17983 */ /* 0x000ea80000300800 */
[----:B------:R-:W2:Y:S01]  /*2c1e0*/  LDL.LU R198, [R1+0x229c] ;  /* 0x00229c0001c67983 */ /* 0x000ea20000300800 */
[----:B------:R0:W3:Y:S03]  /*2c1f0*/  MUFU.EX2 R22, R217 ;  /* 0x000000d900167308 */ /* 0x0000e60000000800 */
        /* <DEDUP_REMOVED lines=27> */
[----:B------:R-:W2:Y:S04]  /*2c3b0*/  LDL.LU R191, [R1+0x2278] ;  /* 0x0022780001bf7983 */ /* 0x000ea80000300800 */
[----:B------:R-:W2:Y:S01]  /*2c3c0*/  LDL.LU R213, [R1+0x5e8] ;  /* 0x0005e80001d57983 */ /* 0x000ea20000300800 */
[----:B------:R-:W-:-:S03]  /*2c3d0*/  FADD R216, R9, -R11 ;  /* 0x8000000b09d87221 */ /* 0x000fc60000000000 */
[----:B------:R-:W2:Y:S01]  /*2c3e0*/  LDL.LU R188, [R1+0x2274] ;  /* 0x0022740001bc7983 */ /* 0x000ea20000300800 */
[----:B------:R-:W0:Y:S03]  /*2c3f0*/  MUFU.EX2 R9, R217 ;  /* 0x000000d900097308 */ /* 0x000e260000000800 */
[----:B------:R-:W2:Y:S04]  /*2c400*/  LDL.LU R212, [R1+0x5ec] ;  /* 0x0005ec0001d47983 */ /* 0x000ea80000300800 */
        /* <DEDUP_REMOVED lines=9> */
[----:B------:R1:W-:Y:S04]  /*2c4a0*/  STL [R1+0x2054], R228 ;  /* 0x002054e401007387 */ /* 0x0003e80000100800 */
[----:B-1----:R-:W2:Y:S04]  /*2c4b0*/  LDL.LU R228, [R1+0x69c] ;  /* 0x00069c0001e47983 */ /* 0x002ea80000300800 */
[----:B------:R-:W-:Y:S04]  /*2c4c0*/  STL [R1+0x2050], R229 ;  /* 0x002050e501007387 */ /* 0x000fe80000100800 */
[----:B------:R-:W-:Y:S04]  /*2c4d0*/  STL [R1+0x204c], R230 ;  /* 0x00204ce601007387 */ /* 0x000fe80000100800 */
[----:B------:R-:W-:Y:S04]  /*2c4e0*/  STL [R1+0x2048], R231 ;  /* 0x002048e701007387 */ /* 0x000fe80000100800 */
[----:B------:R-:W-:Y:S04]  /*2c4f0*/  STL [R1+0x6b4], R21 ;  /* 0x0006b41501007387 */ /* 0x000fe80000100800 */
[----:B---3--:R-:W-:Y:S04]  /*2c500*/  STL [R1+0x6b8], R22 ;  /* 0x0006b81601007387 */ /* 0x008fe80000100800 */
[----:B------:R-:W-:Y:S04]  /*2c510*/  STL [R1+0x70c], R12 ;  /* 0x00070c0c01007387 */ /* 0x000fe80000100800 */
[----:B------:R-:W-:Y:S04]  /*2c520*/  STL [R1+0x6b0], R13 ;  /* 0x0006b00d01007387 */ /* 0x000fe80000100800 */
[----:B------:R-:W-:Y:S04]  /*2c530*/  STL [R1+0x690], R8 ;  /* 0x0006900801007387 */ /* 0x000fe80000100800 */
[----:B0-----:R-:W-:Y:S04]  /*2c540*/  STL [R1+0x698], R9 ;  /* 0x0006980901007387 */ /* 0x001fe80000100800 */
[----:B------:R-:W-:Y:S04]  /*2c550*/  STL.64 [R1+0x2258], R182 ;  /* 0x002258b601007387 */ /* 0x000fe80000100a00 */
[----:B----4-:R-:W-:Y:S04]  /*2c560*/  STL.64 [R1+0x2250], R180 ;  /* 0x002250b401007387 */ /* 0x010fe80000100a00 */
        /* <DEDUP_REMOVED lines=29> */
[----:B0-----:R-:W3:Y:S04]  /*2c740*/  LDL.LU R56, [R1+0x400] ;  /* 0x0004000001387983 */ /* 0x001ee80000300800 */
[----:B------:R-:W3:Y:S04]  /*2c750*/  LDL.LU R57, [R1+0x404] ;  /* 0x0004040001397983 */ /* 0x000ee80000300800 */
        /* <DEDUP_REMOVED lines=18> */
[----:B------:R-:W3:Y:S01]  /*2c880*/  LDL.LU R76, [R1+0x450] ;  /* 0x00045000014c7983 */ /* 0x000ee20000300800 */
[----:B------:R-:W-:Y:S01]  /*2c890*/  FMUL R217, R216, 1.4426950216293334961 ;  /* 0x3fb8aa3bd8d97820 */ /* 0x000fe20000400000 */
[----:B------:R-:W-:Y:S01]  /*2c8a0*/  MOV R77, R252 ;  /* 0x000000fc004d7202 */ /* 0x000fe20000000f00 */
[----:B--2---:R-:W-:Y:S01]  /*2c8b0*/  IMAD.MOV.U32 R172, RZ, RZ, R221 ;  /* 0x000000ffffac7224 */ /* 0x004fe200078e00dd */
[----:B------:R-:W-:-:S02]  /*2c8c0*/  MOV R78, R251 ;  /* 0x000000fb004e7202 */ /* 0x000fc40000000f00 */
[----:B------:R-:W-:Y:S02]  /*2c8d0*/  MOV R79, R250 ;  /* 0x000000fa004f7202 */ /* 0x000fe40000000f00 */
[----:B------:R-:W-:Y:S02]  /*2c8e0*/  MOV R182, R4 ;  /* 0x0000000400b67202 */ /* 0x000fe40000000f00 */
[----:B------:R-:W-:Y:S02]  /*2c8f0*/  MOV R183, R3 ;  /* 0x0000000300b77202 */ /* 0x000fe40000000f00 */
[----:B------:R-:W-:Y:S01]  /*2c900*/  MUFU.EX2 R3, R217 ;  /* 0x000000d900037308 */ /* 0x000fe20000000800 */
[----:B------:R-:W-:-:S04]  /*2c910*/  FADD R216, R228, -R11 ;  /* 0x8000000be4d87221 */ /* 0x000fc80000000000 */
[----:B------:R-:W-:-:S04]  /*2c920*/  FMUL R216, R216, 1.4426950216293334961 ;  /* 0x3fb8aa3bd8d87820 */ /* 0x000fc80000400000 */
[----:B------:R-:W0:Y:S01]  /*2c930*/  MUFU.EX2 R4, R216 ;  /* 0x000000d800047308 */ /* 0x000e220000000800 */
        /* <DEDUP_REMOVED lines=33> */
[----:B------:R-:W-:Y:S02]  /*2cb50*/  F2FP.F16.F32.PACK_AB R224, R22, R21 ;  /* 0x0000001516e0723e */ /* 0x000fe400000000ff */
[----:B------:R-:W-:Y:S02]  /*2cb60*/  F2FP.F16.F32.PACK_AB R226, R13, R12 ;  /* 0x0000000c0de2723e */ /* 0x000fe400000000ff */
[----:B------:R-:W-:-:S02]  /*2cb70*/  F2FP.F16.F32.PACK_AB R225, R9, R8 ;  /* 0x0000000809e1723e */ /* 0x000fc400000000ff */
[----:B0-----:R-:W-:Y:S01]  /*2cb80*/  F2FP.F16.F32.PACK_AB R227, R4, R3 ;  /* 0x0000000304e3723e */ /* 0x001fe200000000ff */
[----:B------:R-:W-:Y:S01]  /*2cb90*/  UMOV UR6, UR60 ;  /* 0x0000003c00067c82 */ /* 0x000fe20008000000 */
[----:B------:R-:W-:Y:S01]  /*2cba0*/  UMOV UR7, UR61 ;  /* 0x0000003d00077c82 */ /* 0x000fe20008000000 */
[----:B------:R-:W-:Y:S01]  /*2cbb0*/  STL [R1+0x6a0], R3 ;  /* 0x0006a00301007387 */ /* 0x000fe20000100800 */
[----:B---3--:R-:W-:-:S06]  /*2cbc0*/  WARPGROUP.ARRIVE ;  /* 0x00000000000079c5 */ /* 0x008fcc0000000000 */
[----:B------:R-:W-:Y:S01]  /*2cbd0*/  HGMMA.64x256x16.F32 R56, R224, gdesc[UR4], R56, gsb0 ;  /* 0x03e00004e0387df0 */ /* 0x000fe20008000838 */
[----:B------:R-:W-:Y:S02]  /*2cbe0*/  STL [R1+0x6ac], R4 ;  /* 0x0006ac0401007387 */ /* 0x000fe40000100800 */
        /* <DEDUP_REMOVED lines=81> */
[----:B------:R-:W2:Y:S04]  /*2d100*/  LDL.LU R146, [R1+0x21d8] ;  /* 0x0021d80001927983 */ /* 0x000ea80000300800 */
[----:B------:R-:W3:Y:S04]  /*2d110*/  LDL.LU.64 R144, [R1+0x21d0] ;  /* 0x0021d00001907983 */ /* 0x000ee80000300a00 */
[----:B------:R-:W4:Y:S04]  /*2d120*/  LDL.LU R80, [R1+0x21c8] ;  /* 0x0021c80001507983 */ /* 0x000f280000300800 */
[----:B------:R-:W2:Y:S04]  /*2d130*/  LDL.LU.64 R78, [R1+0x21c0] ;  /* 0x0021c000014e7983 */ /* 0x000ea80000300a00 */
[----:B------:R-:W3:Y:S04]  /*2d140*/  LDL.LU.64 R76, [R1+0x21b8] ;  /* 0x0021b800014c7983 */ /* 0x000ee80000300a00 */
[----:B------:R-:W4:Y:S04]  /*2d150*/  LDL.LU.64 R74, [R1+0x21b0] ;  /* 0x0021b000014a7983 */ /* 0x000f280000300a00 */
[----:B------:R-:W2:Y:S04]  /*2d160*/  LDL.LU.64 R72, [R1+0x21a8] ;  /* 0x0021a80001487983 */ /* 0x000ea80000300a00 */
        /* <DEDUP_REMOVED lines=8> */
[----:B------:R-:W-:-:S04]  /*2d1f0*/  FADD R216, R33, -R10 ;  /* 0x8000000a21d87221 */ /* 0x000fc80000000000 */
[----:B------:R-:W-:Y:S01]  /*2d200*/  FMUL R217, R216, 1.4426950216293334961 ;  /* 0x3fb8aa3bd8d97820 */ /* 0x000fe20000400000 */
[----:B------:R-:W-:-:S03]  /*2d210*/  FADD R216, R20, -R10 ;  /* 0x8000000a14d87221 */ /* 0x000fc60000000000 */
[----:B------:R0:W1:Y:S02]  /*2d220*/  MUFU.EX2 R136, R217 ;  /* 0x000000d900887308 */ /* 0x0000640000000800 */
[----:B0-----:R-:W-:Y:S01]  /*2d230*/  FMUL R217, R216, 1.4426950216293334961 ;  /* 0x3fb8aa3bd8d97820 */ /* 0x001fe20000400000 */
[----:B------:R-:W-:-:S05]  /*2d240*/  FADD R216, R15, -R10 ;  /* 0x8000000a0fd87221 */ /* 0x000fca0000000000 */
        /* <DEDUP_REMOVED lines=10> */
[----:B0-----:R-:W-:-:S06]  /*2d2f0*/  FMUL R217, R216, 1.4426950216293334961 ;  /* 0x3fb8aa3bd8d97820 */ /* 0x001fcc0000400000 */
[----:B------:R-:W0:Y:S01]  /*2d300*/  MUFU.EX2 R133, R217 ;  /* 0x000000d900857308 */ /* 0x000e220000000800 */
[----:B------:R-:W-:Y:S04]  /*2d310*/  STL [R1+0x2064], R224 ;  /* 0x002064e001007387 */ /* 0x000fe80000100800 */
[----:B------:R-:W-:Y:S04]  /*2d320*/  STL [R1+0x2060], R225 ;  /* 0x002060e101007387 */ /* 0x000fe80000100800 */
[----:B------:R-:W-:Y:S04]  /*2d330*/  STL [R1+0x205c], R226 ;  /* 0x00205ce201007387 */ /* 0x000fe80000100800 */
[----:B------:R-:W-:Y:S04]  /*2d340*/  STL [R1+0x2058], R227 ;  /* 0x002058e301007387 */ /* 0x000fe80000100800 */
[----:B-1----:R-:W-:Y:S04]  /*2d350*/  STL [R1+0x694], R136 ;  /* 0x0006948801007387 */ /* 0x002fe80000100800 */
[----:B------:R-:W-:Y:S04]  /*2d360*/  STL [R1+0x69c], R137 ;  /* 0x00069c8901007387 */ /* 0x000fe80000100800 */
[----:B------:R-:W-:Y:S04]  /*2d370*/  STL [R1+0x6a4], R134 ;  /* 0x0006a48601007387 */ /* 0x000fe80000100800 */
[----:B------:R-:W-:Y:S04]  /*2d380*/  STL [R1+0x6a8], R135 ;  /* 0x0006a88701007387 */ /* 0x000fe80000100800 */
[----:B------:R-:W-:Y:S04]  /*2d390*/  STL [R1+0x670], R132 ;  /* 0x0006708401007387 */ /* 0x000fe80000100800 */
[----:B0-----:R-:W-:Y:S01]  /*2d3a0*/  STL [R1+0x678], R133 ;  /* 0x0006788501007387 */ /* 0x001fe20000100800 */
[----:B------:R-:W-:-:S04]  /*2d3b0*/  FADD R216, R5, -R11 ;  /* 0x8000000b05d87221 */ /* 0x000fc80000000000 */
[----:B------:R-:W-:Y:S01]  /*2d3c0*/  FMUL R217, R216, 1.4426950216293334961 ;  /* 0x3fb8aa3bd8d97820 */ /* 0x000fe20000400000 */
[----:B------:R-:W-:Y:S01]  /*2d3d0*/  FADD R216, R0, -R11 ;  /* 0x8000000b00d87221 */ /* 0x000fe20000000000 */
[----:B----4-:R-:W-:Y:S04]  /*2d3e0*/  STL [R1+0x2120], R75 ;  /* 0x0021204b01007387 */ /* 0x010fe80000100800 */
[----:B--2---:R-:W-:Y:S04]  /*2d3f0*/  STL [R1+0x211c], R72 ;  /* 0x00211c4801007387 */ /* 0x004fe80000100800 */
[----:B------:R-:W-:Y:S04]  /*2d400*/  STL [R1+0x2118], R73 ;  /* 0x0021184901007387 */ /* 0x000fe80000100800 */
[----:B---3--:R-:W-:Y:S04]  /*2d410*/  STL [R1+0x2114], R70 ;  /* 0x0021144601007387 */ /* 0x008fe80000100800 */
        /* <DEDUP_REMOVED lines=46> */
[----:B------:R-:W-:Y:S04]  /*2d700*/  STL [R1+0x2148], R74 ;  /* 0x0021484a01007387 */ /* 0x000fe80000100800 */
[----:B------:R-:W-:Y:S04]  /*2d710*/  STL [R1+0x2144], R46 ;  /* 0x0021442e01007387 */ /* 0x000fe80000100800 */
[----:B------:R-:W-:Y:S04]  /*2d720*/  STL [R1+0x2140], R30 ;  /* 0x0021401e01007387 */ /* 0x000fe80000100800 */
[----:B------:R-:W-:Y:S04]  /*2d730*/  STL.64 [R1+0x2138], R18 ;  /* 0x0021381201007387 */ /* 0x000fe80000100a00 */
[----:B------:R-:W-:Y:S04]  /*2d740*/  STL.64 [R1+0x2130], R16 ;  /* 0x0021301001007387 */ /* 0x000fe80000100a00 */
[----:B------:R0:W-:Y:S04]  /*2d750*/  STL.64 [R1+0x2128], R10 ;  /* 0x0021280a01007387 */ /* 0x0001e80000100a00 */
        /* <DEDUP_REMOVED lines=64> */
[----:B------:R-:W-:Y:S01]  /*2db60*/  FMUL R216, R216, 1.4426950216293334961 ;  /* 0x3fb8aa3bd8d87820 */ /* 0x000fe20000400000 */
[----:B------:R-:W-:Y:S08]  /*2db70*/  MUFU.EX2 R0, R217 ;  /* 0x000000d900007308 */ /* 0x000ff00000000800 */
[----:B------:R-:W0:Y:S01]  /*2db80*/  MUFU.EX2 R3, R216 ;  /* 0x000000d800037308 */ /* 0x000e220000000800 */
[----:B------:R-:W-:-:S02]  /*2db90*/  F2FP.F16.F32.PACK_AB R220, R137, R136 ;  /* 0x0000008889dc723e */ /* 0x000fc400000000ff */
[----:B------:R-:W-:Y:S02]  /*2dba0*/  F2FP.F16.F32.PACK_AB R222, R135, R134 ;  /* 0x0000008687de723e */ /* 0x000fe400000000ff */
[----:B------:R-:W-:Y:S01]  /*2dbb0*/  F2FP.F16.F32.PACK_AB R221, R133, R132 ;  /* 0x0000008485dd723e */ /* 0x000fe200000000ff */
[----:B------:R-:W-:Y:S01]  /*2dbc0*/  UMOV UR6, UR10 ;  /* 0x0000000a00067c82 */ /* 0x000fe20008000000 */
[----:B------:R-:W-:Y:S01]  /*2dbd0*/  UMOV UR7, UR11 ;  /* 0x0000000b00077c82 */ /* 0x000fe20008000000 */
[----:B0-----:R-:W-:Y:S01]  /*2dbe0*/  F2FP.F16.F32.PACK_AB R223, R3, R0 ;  /* 0x0000000003df723e */ /* 0x001fe200000000ff */
[----:B------:R-:W-:Y:S04]  /*2dbf0*/  STL [R1+0x680], R0 ;  /* 0x0006800001007387 */ /* 0x000fe80000100800 */
[----:B------:R-:W-:Y:S01]  /*2dc00*/  STL [R1+0x68c], R3 ;  /* 0x00068c0301007387 */ /* 0x000fe20000100800 */
        /* <DEDUP_REMOVED lines=61> */
[----:B------:R1:W-:Y:S04]  /*2dfe0*/  STL [R1+0x5fc], R131 ;  /* 0x0005fc8301007387 */ /* 0x0003e80000100800 */
[----:B0-----:R-:W2:Y:S04]  /*2dff0*/  LDL.LU R80, [R1+0x2160] ;  /* 0x0021600001507983 */ /* 0x001ea80000300800 */
[----:B------:R-:W3:Y:S04]  /*2e000*/  LDL.LU.64 R78, [R1+0x2158] ;  /* 0x00215800014e7983 */ /* 0x000ee80000300a00 */
[----:B------:R-:W4:Y:S04]  /*2e010*/  LDL.LU.64 R76, [R1+0x2150] ;  /* 0x00215000014c7983 */ /* 0x000f280000300a00 */
[----:B------:R-:W4:Y:S04]  /*2e020*/  LDL.LU R74, [R1+0x2148] ;  /* 0x00214800014a7983 */ /* 0x000f280000300800 */
[----:B------:R-:W4:Y:S01]  /*2e030*/  LDL.LU R46, [R1+0x2144] ;  /* 0x00214400012e7983 */ /* 0x000f220000300800 */
[----:B------:R-:W-:-:S03]  /*2e040*/  MOV R142, R130 ;  /* 0x00000082008e7202 */ /* 0x000fc60000000f00 */
[----:B------:R-:W4:Y:S04]  /*2e050*/  LDL.LU R30, [R1+0x2140] ;  /* 0x00214000011e7983 */ /* 0x000f280000300800 */
[----:B------:R-:W2:Y:S01]  /*2e060*/  LDL.LU.64 R18, [R1+0x2138] ;  /* 0x0021380001127983 */ /* 0x000ea20000300a00 */
[----:B------:R-:W-:-:S03]  /*2e070*/  MOV R143, R129 ;  /* 0x00000081008f7202 */ /* 0x000fc60000000f00 */
[----:B------:R-:W3:Y:S04]  /*2e080*/  LDL.LU.64 R16, [R1+0x2130] ;  /* 0x0021300001107983 */ /* 0x000ee80000300a00 */
[----:B------:R-:W4:Y:S01]  /*2e090*/  LDL.LU.64 R10, [R1+0x2128] ;  /* 0x00212800010a7983 */ /* 0x000f220000300a00 */
[----:B------:R-:W-:-:S03]  /*2e0a0*/  MOV R140, R128 ;  /* 0x00000080008c7202 */ /* 0x000fc60000000f00 */
[----:B------:R-:W2:Y:S04]  /*2e0b0*/  LDL.LU R130, [R1+0x5c8] ;  /* 0x0005c80001827983 */ /* 0x000ea80000300800 */
[----:B------:R-:W2:Y:S01]  /*2e0c0*/  LDL.LU R75, [R1+0x2120] ;  /* 0x00212000014b7983 */ /* 0x000ea20000300800 */
        /* <DEDUP_REMOVED lines=26> */
[----:B------:R-:W2:Y:S04]  /*2e270*/  LDL.LU R64, [R1+0x20fc] ;  /* 0x0020fc0001407983 */ /* 0x000ea80000300800 */
[----:B------:R-:W2:Y:S04]  /*2e280*/  LDL.LU R120, [R1+0x5a0] ;  /* 0x0005a00001787983 */ /* 0x000ea80000300800 */
[----:B------:R-:W2:Y:S01]  /*2e290*/  LDL.LU R65, [R1+0x20f8] ;  /* 0x0020f80001417983 */ /* 0x000ea20000300800 */
[----:B-1----:R-:W-:-:S03]  /*2e2a0*/  MOV R131, R117 ;  /* 0x0000007500837202 */ /* 0x002fc60000000f00 */
        /* <DEDUP_REMOVED lines=78> */
[----:B------:R-:W2:Y:S01]  /*2e790*/  LDL.LU R228, [R1+0x44c] ;  /* 0x00044c0001e47983 */ /* 0x000ea20000300800 */
[----:B----4-:R-:W-:-:S03]  /*2e7a0*/  FADD R216, R146, -R10 ;  /* 0x8000000a92d87221 */ /* 0x010fc60000000000 */
[----:B------:R-:W4:Y:S04]  /*2e7b0*/  LDL.LU R229, [R1+0x450] ;  /* 0x0004500001e57983 */ /* 0x000f280000300800 */
[----:B------:R-:W4:Y:S04]  /*2e7c0*/  LDL.LU R230, [R1+0x454] ;  /* 0x0004540001e67983 */ /* 0x000f280000300800 */
[----:B------:R-:W4:Y:S04]  /*2e7d0*/  LDL.LU R231, [R1+0x458] ;  /* 0x0004580001e77983 */ /* 0x000f280000300800 */
[----:B------:R-:W4:Y:S01]  /*2e7e0*/  LDL.LU R232, [R1+0x45c] ;  /* 0x00045c0001e87983 */ /* 0x000f220000300800 */
[----:B------:R-:W-:-:S03]  /*2e7f0*/  FMUL R217, R216, 1.4426950216293334961 ;  /* 0x3fb8aa3bd8d97820 */ /* 0x000fc60000400000 */
[----:B------:R-:W4:Y:S01]  /*2e800*/  LDL.LU R233, [R1+0x460] ;  /* 0x0004600001e97983 */ /* 0x000f220000300800 */
[----:B------:R-:W-:-:S03]  /*2e810*/  FADD R216, R2, -R10 ;  /* 0x8000000a02d87221 */ /* 0x000fc60000000000 */
[----:B------:R-:W4:Y:S04]  /*2e820*/  LDL.LU R234, [R1+0x464] ;  /* 0x0004640001ea7983 */ /* 0x000f280000300800 */
[----:B------:R-:W4:Y:S04]  /*2e830*/  LDL.LU R235, [R1+0x468] ;  /* 0x0004680001eb7983 */ /* 0x000f280000300800 */
[----:B------:R-:W4:Y:S01]  /*2e840*/  LDL.LU R236, [R1+0x46c] ;  /* 0x00046c0001ec7983 */ /* 0x000f220000300800 */
[----:B------:R0:W1:Y:S03]  /*2e850*/  MUFU.EX2 R2, R217 ;  /* 0x000000d900027308 */ /* 0x0000660000000800 */
[----:B------:R-:W4:Y:S04]  /*2e860*/  LDL.LU R237, [R1+0x470] ;  /* 0x0004700001ed7983 */ /* 0x000f280000300800 */
[----:B------:R-:W4:Y:S01]  /*2e870*/  LDL.LU R238, [R1+0x474] ;  /* 0x0004740001ee7983 */ /* 0x000f220000300800 */
[----:B0-----:R-:W-:-:S03]  /*2e880*/  FMUL R217, R216, 1.4426950216293334961 ;  /* 0x3fb8aa3bd8d97820 */ /* 0x001fc60000400000 */
[----:B------:R-:W4:Y:S01]  /*2e890*/  LDL.LU R239, [R1+0x478] ;  /* 0x0004780001ef7983 */ /* 0x000f220000300800 */
[----:B---3--:R-:W-:-:S03]  /*2e8a0*/  FADD R216, R16, -R10 ;  /* 0x8000000a10d87221 */ /* 0x008fc60000000000 */
        /* <DEDUP_REMOVED lines=23> */
[----:B--2---:R-:W-:-:S03]  /*2ea20*/  FADD R216, R19, -R11 ;  /* 0x8000000b13d87221 */ /* 0x004fc60000000000 */
[----:B------:R-:W2:Y:S04]  /*2ea30*/  LDL.LU R249, [R1+0x4b8] ;  /* 0x0004b80001f97983 */ /* 0x000ea80000300800 */
[----:B------:R-:W2:Y:S01]  /*2ea40*/  LDL.LU R9, [R1+0x4bc] ;  /* 0x0004bc0001097983 */ /* 0x000ea20000300800 */
[----:B------:R0:W1:Y:S03]  /*2ea50*/  MUFU.EX2 R19, R217 ;  /* 0x000000d900137308 */ /* 0x0000660000000800 */
        /* <DEDUP_REMOVED lines=23> */
[----:B-1----:R-:W-:Y:S04]  /*2ebd0*/  STL [R1+0x674], R2 ;  /* 0x0006740201007387 */ /* 0x002fe80000100800 */
        /* <DEDUP_REMOVED lines=33> */
[----:B------:R4:W-:Y:S04]  /*2edf0*/  STL.64 [R1+0x1cb8], R154 ;  /* 0x001cb89a01007387 */ /* 0x0009e80000100a00 */
[----:B------:R4:W-:Y:S01]  /*2ee00*/  STL.64 [R1+0x1cb0], R152 ;  /* 0x001cb09801007387 */ /* 0x0009e20000100a00 */
[----:B0-----:R-:W-:-:S02]  /*2ee10*/  MOV R158, R91 ;  /* 0x0000005b009e7202 */ /* 0x001fc40000000f00 */
[----:B------:R-:W-:Y:S02]  /*2ee20*/  MOV R159, R90 ;  /* 0x0000005a009f7202 */ /* 0x000fe40000000f00 */
[----:B-1----:R-:W-:Y:S02]  /*2ee30*/  MOV R156, R89 ;  /* 0x00000059009c7202 */ /* 0x002fe40000000f00 */
[----:B------:R-:W-:Y:S02]  /*2ee40*/  MOV R157, R88 ;  /* 0x00000058009d7202 */ /* 0x000fe40000000f00 */
[----:B----4-:R-:W-:Y:S02]  /*2ee50*/  MOV R154, R87 ;  /* 0x00000057009a7202 */ /* 0x010fe40000000f00 */
[----:B------:R-:W-:Y:S01]  /*2ee60*/  MOV R155, R86 ;  /* 0x00000056009b7202 */ /* 0x000fe20000000f00 */
[----:B------:R-:W-:Y:S01]  /*2ee70*/  IMAD.MOV.U32 R153, RZ, RZ, R84 ;  /* 0x000000ffff997224 */ /* 0x000fe200078e0054 */
[----:B------:R-:W-:-:S02]  /*2ee80*/  MOV R152, R85 ;  /* 0x0000005500987202 */ /* 0x000fc40000000f00 */
[----:B------:R-:W4:Y:S01]  /*2ee90*/  LDL.LU.64 R84, [R1+0x200] ;  /* 0x0002000001547983 */ /* 0x000f220000300a00 */
[----:B------:R-:W-:-:S03]  /*2eea0*/  MOV R160, R93 ;  /* 0x0000005d00a07202 */ /* 0x000fc60000000f00 */
[----:B------:R-:W3:Y:S01]  /*2eeb0*/  LDL.LU.64 R86, [R1+0x208] ;  /* 0x0002080001567983 */ /* 0x000ee20000300a00 */
[----:B------:R-:W-:-:S03]  /*2eec0*/  MOV R161, R92 ;  /* 0x0000005c00a17202 */ /* 0x000fc60000000f00 */
[----:B------:R-:W2:Y:S01]  /*2eed0*/  LDL.LU.64 R88, [R1+0x210] ;  /* 0x0002100001587983 */ /* 0x000ea20000300a00 */
[----:B------:R-:W-:Y:S02]  /*2eee0*/  MOV R162, R95 ;  /* 0x0000005f00a27202 */ /* 0x000fe40000000f00 */
[----:B------:R-:W-:Y:S01]  /*2eef0*/  MOV R163, R94 ;  /* 0x0000005e00a37202 */ /* 0x000fe20000000f00 */
[----:B------:R-:W4:Y:S01]  /*2ef00*/  LDL.LU.64 R90, [R1+0x218] ;  /* 0x00021800015a7983 */ /* 0x000f220000300a00 */
[----:B------:R-:W-:Y:S02]  /*2ef10*/  MOV R164, R97 ;  /* 0x0000006100a47202 */ /* 0x000fe40000000f00 */
[----:B------:R-:W-:Y:S01]  /*2ef20*/  MOV R165, R96 ;  /* 0x0000006000a57202 */ /* 0x000fe20000000f00 */
[----:B------:R-:W3:Y:S01]  /*2ef30*/  LDL.LU.64 R92, [R1+0x220] ;  /* 0x00022000015c7983 */ /* 0x000ee20000300a00 */
[----:B------:R-:W-:Y:S02]  /*2ef40*/  MOV R166, R99 ;  /* 0x0000006300a67202 */ /* 0x000fe40000000f00 */
[----:B------:R-:W-:Y:S01]  /*2ef50*/  MOV R167, R98 ;  /* 0x0000006200a77202 */ /* 0x000fe20000000f00 */
[----:B------:R-:W2:Y:S01]  /*2ef60*/  LDL.LU.64 R94, [R1+0x228] ;  /* 0x00022800015e7983 */ /* 0x000ea20000300a00 */
[----:B------:R-:W-:-:S02]  /*2ef70*/  MOV R168, R101 ;  /* 0x0000006500a87202 */ /* 0x000fc40000000f00 */
        /* <DEDUP_REMOVED lines=14> */
[----:B------:R-:W-:Y:S01]  /*2f060*/  MOV R178, R111 ;  /* 0x0000006f00b27202 */ /* 0x000fe20000000f00 */
[----:B------:R-:W-:Y:S01]  /*2f070*/  IMAD.MOV.U32 R181, RZ, RZ, R112 ;  /* 0x000000ffffb57224 */ /* 0x000fe200078e0070 */
[----:B------:R-:W-:Y:S01]  /*2f080*/  MOV R179, R110 ;  /* 0x0000006e00b37202 */ /* 0x000fe20000000f00 */
[----:B------:R-:W2:Y:S01]  /*2f090*/  LDL.LU.64 R106, [R1+0x258] ;  /* 0x00025800016a7983 */ /* 0x000ea20000300a00 */
[----:B------:R-:W-:-:S03]  /*2f0a0*/  MOV R180, R113 ;  /* 0x0000007100b47202 */ /* 0x000fc60000000f00 */
[----:B------:R-:W4:Y:S01]  /*2f0b0*/  LDL.LU.64 R108, [R1+0x260] ;  /* 0x00026000016c7983 */ /* 0x000f220000300a00 */
[----:B------:R-:W-:Y:S02]  /*2f0c0*/  MOV R182, R115 ;  /* 0x0000007300b67202 */ /* 0x000fe40000000f00 */
[----:B------:R-:W-:Y:S01]  /*2f0d0*/  MOV R183, R114 ;  /* 0x0000007200b77202 */ /* 0x000fe20000000f00 */
[----:B------:R-:W3:Y:S01]  /*2f0e0*/  LDL.LU.64 R110, [R1+0x268] ;  /* 0x00026800016e7983 */ /* 0x000ee20000300a00 */
[----:B------:R-:W-:Y:S02]  /*2f0f0*/  MOV R184, R117 ;  /* 0x0000007500b87202 */ /* 0x000fe40000000f00 */
[----:B------:R-:W-:Y:S01]  /*2f100*/  MOV R185, R116 ;  /* 0x0000007400b97202 */ /* 0x000fe20000000f00 */
[----:B------:R-:W2:Y:S01]  /*2f110*/  LDL.LU.64 R112, [R1+0x270] ;  /* 0x0002700001707983 */ /* 0x000ea20000300a00 */
[----:B------:R-:W-:Y:S02]  /*2f120*/  MOV R186, R119 ;  /* 0x0000007700ba7202 */ /* 0x000fe40000000f00 */
[----:B------:R-:W-:Y:S01]  /*2f130*/  MOV R187, R118 ;  /* 0x0000007600bb7202 */ /* 0x000fe20000000f00 */
[----:B------:R-:W4:Y:S01]  /*2f140*/  LDL.LU.64 R114, [R1+0x278] ;  /* 0x0002780001727983 */ /* 0x000f220000300a00 */
[----:B------:R-:W-:-:S02]  /*2f150*/  MOV R188, R121 ;  /* 0x0000007900bc7202 */ /* 0x000fc40000000f00 */
        /* <DEDUP_REMOVED lines=26> */
[----:B------:R-:W-:Y:S01]  /*2f300*/  MOV R206, R139 ;  /* 0x0000008b00ce7202 */ /* 0x000fe20000000f00 */
[----:B------:R-:W-:Y:S01]  /*2f310*/  IMAD.MOV.U32 R209, RZ, RZ, R140 ;  /* 0x000000ffffd17224 */ /* 0x000fe200078e008c */
[----:B------:R-:W-:Y:S01]  /*2f320*/  MOV R207, R138 ;  /* 0x0000008a00cf7202 */ /* 0x000fe20000000f00 */
[----:B------:R-:W3:Y:S01]  /*2f330*/  LDL.LU.64 R134, [R1+0x2c8] ;  /* 0x0002c80001867983 */ /* 0x000ee20000300a00 */
[----:B------:R-:W-:Y:S01]  /*2f340*/  MOV R208, R141 ;  /* 0x0000008d00d07202 */ /* 0x000fe20000000f00 */
[----:B------:R-:W-:-:S02]  /*2f350*/  FMUL R217, R216, 1.4426950216293334961 ;  /* 0x3fb8aa3bd8d97820 */ /* 0x000fc40000400000 */
[----:B------:R-:W2:Y:S01]  /*2f360*/  LDL.LU.64 R136, [R1+0x2d0] ;  /* 0x0002d00001887983 */ /* 0x000ea20000300a00 */
[----:B------:R-:W-:Y:S01]  /*2f370*/  MOV R210, R143 ;  /* 0x0000008f00d27202 */ /* 0x000fe20000000f00 */
[----:B------:R-:W-:Y:S01]  /*2f380*/  FADD R216, R144, -R11 ;  /* 0x8000000b90d87221 */ /* 0x000fe20000000000 */
[----:B------:R-:W-:Y:S01]  /*2f390*/  MOV R211, R142 ;  /* 0x0000008e00d37202 */ /* 0x000fe20000000f00 */
[----:B------:R-:W4:Y:S04]  /*2f3a0*/  LDL.LU.64 R138, [R1+0x2d8] ;  /* 0x0002d800018a7983 */ /* 0x000f280000300a00 */
[----:B------:R-:W3:Y:S04]  /*2f3b0*/  LDL.LU.64 R140, [R1+0x2e0] ;  /* 0x0002e000018c7983 */ /* 0x000ee80000300a00 */
[----:B------:R-:W2:Y:S04]  /*2f3c0*/  LDL.LU.64 R142, [R1+0x2e8] ;  /* 0x0002e800018e7983 */ /* 0x000ea80000300a00 */
[----:B------:R-:W4:Y:S04]  /*2f3d0*/  LDL.LU.64 R144, [R1+0x2f0] ;  /* 0x0002f00001907983 */ /* 0x000f280000300a00 */
[----:B------:R-:W3:Y:S04]  /*2f3e0*/  LDL.LU.64 R146, [R1+0x2f8] ;  /* 0x0002f80001927983 */ /* 0x000ee80000300a00 */
[----:B------:R-:W2:Y:S04]  /*2f3f0*/  LDL.LU.64 R148, [R1+0x300] ;  /* 0x0003000001947983 */ /* 0x000ea80000300a00 */
[----:B------:R-:W4:Y:S04]  /*2f400*/  LDL.LU.64 R150, [R1+0x308] ;  /* 0x0003080001967983 */ /* 0x000f280000300a00 */
[----:B----4-:R-:W-:Y:S04]  /*2f410*/  STL.64 [R1+0x1f88], R150 ;  /* 0x001f889601007387 */ /* 0x010fe80000100a00 */
[----:B--2---:R-:W-:Y:S04]  /*2f420*/  STL.64 [R1+0x1f80], R148 ;  /* 0x001f809401007387 */ /* 0x004fe80000100a00 */
[----:B---3--:R-:W-:Y:S04]  /*2f430*/  STL.64 [R1+0x1f78], R146 ;  /* 0x001f789201007387 */ /* 0x008fe80000100a00 */
        /* <DEDUP_REMOVED lines=59> */
[----:B------:R0:W-:Y:S04]  /*2f7f0*/  STL.64 [R1+0x1da0], R24 ;  /* 0x001da01801007387 */ /* 0x0001e80000100a00 */
[----:B0-----:R-:W2:Y:S04]  /*2f800*/  LDL.LU R24, [R1+0x400] ;  /* 0x0004000001187983 */ /* 0x001ea80000300800 */
        /* <DEDUP_REMOVED lines=12> */
[----:B------:R-:W-:-:S02]  /*2f8d0*/  MOV R39, R224 ;  /* 0x000000e000277202 */ /* 0x000fc40000000f00 */
[----:B------:R-:W-:Y:S01]  /*2f8e0*/  MOV R40, R225 ;  /* 0x000000e100287202 */ /* 0x000fe20000000f00 */
[----:B------:R-:W3:Y:S01]  /*2f8f0*/  LDL.LU R224, [R1+0x2064] ;  /* 0x0020640001e07983 */ /* 0x000ee20000300800 */
[----:B------:R-:W-:Y:S02]  /*2f900*/  MOV R41, R226 ;  /* 0x000000e200297202 */ /* 0x000fe40000000f00 */
[----:B------:R-:W-:Y:S01]  /*2f910*/  MOV R42, R227 ;  /* 0x000000e3002a7202 */ /* 0x000fe20000000f00 */
[----:B------:R-:W3:Y:S01]  /*2f920*/  LDL.LU R225, [R1+0x2060] ;  /* 0x0020600001e17983 */ /* 0x000ee20000300800 */
[----:B------:R-:W-:-:S03]  /*2f930*/  MOV R43, R228 ;  /* 0x000000e4002b7202 */ /* 0x000fc60000000f00 */
[----:B------:R-:W3:Y:S01]  /*2f940*/  LDL.LU R226, [R1+0x205c] ;  /* 0x00205c0001e27983 */ /* 0x000ee20000300800 */
[----:B------:R-:W-:-:S03]  /*2f950*/  MOV R44, R229 ;  /* 0x000000e5002c7202 */ /* 0x000fc60000000f00 */
[----:B------:R-:W3:Y:S01]  /*2f960*/  LDL.LU R227, [R1+0x2058] ;  /* 0x0020580001e37983 */ /* 0x000ee20000300800 */
[----:B------:R-:W-:-:S03]  /*2f970*/  MOV R45, R230 ;  /* 0x000000e6002d7202 */ /* 0x000fc60000000f00 */
[----:B------:R-:W4:Y:S01]  /*2f980*/  LDL.LU R228, [R1+0x2054] ;  /* 0x0020540001e47983 */ /* 0x000f220000300800 */
[----:B------:R-:W-:-:S03]  /*2f990*/  MOV R46, R231 ;  /* 0x000000e7002e7202 */ /* 0x000fc60000000f00 */
[----:B------:R-:W4:Y:S01]  /*2f9a0*/  LDL.LU R229, [R1+0x2050] ;  /* 0x0020500001e57983 */ /* 0x000f220000300800 */
[----:B------:R-:W-:-:S03]  /*2f9b0*/  MOV R47, R232 ;  /* 0x000000e8002f7202 */ /* 0x000fc60000000f00 */
[----:B------:R-:W4:Y:S01]  /*2f9c0*/  LDL.LU R230, [R1+0x204c] ;  /* 0x00204c0001e67983 */ /* 0x000f220000300800 */
[----:B------:R-:W-:-:S03]  /*2f9d0*/  MOV R48, R233 ;  /* 0x000000e900307202 */ /* 0x000fc60000000f00 */
[----:B------:R-:W4:Y:S01]  /*2f9e0*/  LDL.LU R231, [R1+0x2048] ;  /* 0x0020480001e77983 */ /* 0x000f220000300800 */
[----:B------:R-:W-:-:S03]  /*2f9f0*/  MOV R49, R234 ;  /* 0x000000ea00317202 */ /* 0x000fc60000000f00 */
[----:B------:R-:W3:Y:S01]  /*2fa00*/  LDL.LU R232, [R1+0x2044] ;  /* 0x0020440001e87983 */ /* 0x000ee20000300800 */
[----:B------:R-:W-:-:S03]  /*2fa10*/  MOV R50, R235 ;  /* 0x000000eb00327202 */ /* 0x000fc60000000f00 */
        /* <DEDUP_REMOVED lines=31> */
[----:B------:R-:W-:Y:S01]  /*2fc10*/  MOV R66, R4 ;  /* 0x0000000400427202 */ /* 0x000fe20000000f00 */
[----:B------:R-:W-:Y:S02]  /*2fc20*/  IMAD.MOV.U32 R67, RZ, RZ, R252 ;  /* 0x000000ffff437224 */ /* 0x000fe400078e00fc */
[----:B------:R-:W4:Y:S01]  /*2fc30*/  LDL.LU R23, [R1+0x2000] ;  /* 0x0020000001177983 */ /* 0x000f220000300800 */
[----:B------:R-:W-:-:S03]  /*2fc40*/  MOV R68, R251 ;  /* 0x000000fb00447202 */ /* 0x000fc60000000f00 */
[----:B------:R0:W5:Y:S01]  /*2fc50*/  LDL.LU R3, [R1+0x1ffc] ;  /* 0x001ffc0001037983 */ /* 0x0001620000300800 */
[----:B------:R-:W-:-:S03]  /*2fc60*/  MOV R69, R250 ;  /* 0x000000fa00457202 */ /* 0x000fc60000000f00 */
[----:B------:R0:W5:Y:S01]  /*2fc70*/  LDL.LU R4, [R1+0x1ff8] ;  /* 0x001ff80001047983 */ /* 0x0001620000300800 */
        /* <DEDUP_REMOVED lines=40> */
[----:B------:R-:W-:Y:S02]  /*2ff00*/  MOV R93, R154 ;  /* 0x0000009a005d7202 */ /* 0x000fe40000000f00 */
[----:B------:R-:W-:Y:S01]  /*2ff10*/  MOV R94, R155 ;  /* 0x0000009b005e7202 */ /* 0x000fe20000000f00 */
[----:B------:R0:W5:Y:S01]  /*2ff20*/  LDL.LU R15, [R1+0x1fa4] ;  /* 0x001fa400010f7983 */ /* 0x0001620000300800 */
[----:B------:R-:W-:Y:S02]  /*2ff30*/  MOV R95, R156 ;  /* 0x0000009c005f7202 */ /* 0x000fe40000000f00 */
[----:B------:R-:W-:Y:S01]  /*2ff40*/  MOV R96, R157 ;  /* 0x0000009d00607202 */ /* 0x000fe20000000f00 */
[----:B------:R-:W4:Y:S01]  /*2ff50*/  LDL.LU.64 R152, [R1+0x310] ;  /* 0x0003100001987983 */ /* 0x000f220000300a00 */
[----:B------:R-:W-:Y:S01]  /*2ff60*/  MOV R97, R158 ;  /* 0x0000009e00617202 */ /* 0x000fe20000000f00 */
[----:B------:R-:W-:Y:S01]  /*2ff70*/  IMAD.MOV.U32 R99, RZ, RZ, R160 ;  /* 0x000000ffff637224 */ /* 0x000fe200078e00a0 */
[----:B------:R-:W-:Y:S01]  /*2ff80*/  MOV R98, R159 ;  /* 0x0000009f00627202 */ /* 0x000fe20000000f00 */
[----:B------:R-:W3:Y:S01]  /*2ff90*/  LDL.LU.64 R154, [R1+0x318] ;  /* 0x00031800019a7983 */ /* 0x000ee20000300a00 */
[----:B------:R-:W-:-:S03]  /*2ffa0*/  MOV R100, R161 ;  /* 0x000000a100647202 */ /* 0x000fc60000000f00 */
[----:B------:R-:W3:Y:S01]  /*2ffb0*/  LDL.LU.64 R156, [R1+0x320] ;  /* 0x00032000019c7983 */ /* 0x000ee20000300a00 */
[----:B------:R-:W-:Y:S02]  /*2ffc0*/  MOV R101, R162 ;  /* 0x000000a200657202 */ /* 0x000fe40000000f00 */
[----:B------:R-:W-:Y:S01]  /*2ffd0*/  MOV R102, R163 ;  /* 0x000000a300667202 */ /* 0x000fe20000000f00 */
[----:B------:R-:W3:Y:S01]  /*2ffe0*/  LDL.LU.64 R158, [R1+0x328] ;  /* 0x00032800019e7983 */ /* 0x000ee20000300a00 */
[----:B------:R-:W-:Y:S02]  /*2fff0*/  MOV R103, R164 ;  /* 0x000000a400677202 */ /* 0x000fe40000000f00 */
[----:B------:R-:W-:Y:S01]  /*30000*/  MOV R104, R165 ;  /* 0x000000a500687202 */ /* 0x000fe20000000f00 */
[----:B------:R-:W3:Y:S01]  /*30010*/  LDL.LU.64 R160, [R1+0x330] ;  /* 0x0003300001a07983 */ /* 0x000ee20000300a00 */
[----:B------:R-:W-:Y:S02]  /*30020*/  MOV R105, R166 ;  /* 0x000000a600697202 */ /* 0x000fe40000000f00 */
[----:B------:R-:W-:Y:S01]  /*30030*/  MOV R106, R167 ;  /* 0x000000a7006a7202 */ /* 0x000fe20000000f00 */
[----:B------:R-:W3:Y:S01]  /*30040*/  LDL.LU.64 R162, [R1+0x338] ;  /* 0x0003380001a27983 */ /* 0x000ee20000300a00 */
[----:B------:R-:W-:-:S02]  /*30050*/  MOV R107, R168 ;  /* 0x000000a8006b7202 */ /* 0x000fc40000000f00 */
        /* <DEDUP_REMOVED lines=8> */
[----:B------:R-:W-:Y:S01]  /*300e0*/  MOV R113, R174 ;  /* 0x000000ae00717202 */ /* 0x000fe20000000f00 */
[----:B------:R-:W-:Y:S01]  /*300f0*/  FMUL R216, R216, 1.4426950216293334961 ;  /* 0x3fb8aa3bd8d87820 */ /* 0x000fe20000400000 */
        /* <DEDUP_REMOVED lines=12> */
[----:B------:R1:W0:Y:S01]  /*301c0*/  MUFU.EX2 R219, R217 ;  /* 0x000000d900db7308 */ /* 0x0002220000000800 */
[----:B------:R-:W-:Y:S01]  /*301d0*/  MOV R121, R182 ;  /* 0x000000b600797202 */ /* 0x000fe20000000f00 */
[----:B------:R-:W3:Y:S01]  /*301e0*/  LDL.LU.64 R178, [R1+0x378] ;  /* 0x0003780001b27983 */ /* 0x000ee20000300a00 */
[----:B------:R-:W-:-:S02]  /*301f0*/  MOV R122, R183 ;  /* 0x000000b7007a7202 */ /* 0x000fc40000000f00 */
[----:B------:R-:W-:Y:S01]  /*30200*/  MOV R123, R184 ;  /* 0x000000b8007b7202 */ /* 0x000fe20000000f00 */
[----:B------:R-:W3:Y:S01]  /*30210*/  LDL.LU.64 R180, [R1+0x380] ;  /* 0x0003800001b47983 */ /* 0x000ee20000300a00 */
[----:B------:R-:W-:Y:S02]  /*30220*/  MOV R124, R185 ;  /* 0x000000b9007c7202 */ /* 0x000fe40000000f00 */
[----:B-1----:R-:W-:Y:S01]  /*30230*/  MOV R217, R2 ;  /* 0x0000000200d97202 */ /* 0x002fe20000000f00 */
[----:B------:R-:W3:Y:S01]  /*30240*/  LDL.LU.64 R182, [R1+0x388] ;  /* 0x0003880001b67983 */ /* 0x000ee20000300a00 */
[----:B------:R1:W0:Y:S01]  /*30250*/  MUFU.EX2 R2, R216 ;  /* 0x000000d800027308 */ /* 0x0002220000000800 */
[----:B------:R-:W-:Y:S01]  /*30260*/  MOV R125, R186 ;  /* 0x000000ba007d7202 */ /* 0x000fe20000000f00 */
[----:B------:R-:W-:Y:S01]  /*30270*/  IMAD.MOV.U32 R128, RZ, RZ, R189 ;  /* 0x000000ffff807224 */ /* 0x000fe200078e00bd */
        /* <DEDUP_REMOVED lines=35> */
[----:B------:R-:W-:Y:S02]  /*304b0*/  MOV R149, R210 ;  /* 0x000000d200957202 */ /* 0x000fe40000000f00 */
[----:B------:R-:W-:Y:S01]  /*304c0*/  MOV R150, R211 ;  /* 0x000000d300967202 */ /* 0x000fe20000000f00 */
[----:B------:R-:W3:Y:S01]  /*304d0*/  LDL.LU.64 R208, [R1+0x3f0] ;  /* 0x0003f00001d07983 */ /* 0x000ee20000300a00 */
[----:B------:R-:W-:-:S03]  /*304e0*/  F2FP.F16.F32.PACK_AB R216, R216, R217 ;  /* 0x000000d9d8d8723e */ /* 0x000fc600000000ff */
[----:B------:R-:W3:Y:S01]  /*304f0*/  LDL.LU.64 R210, [R1+0x3f8] ;  /* 0x0003f80001d27983 */ /* 0x000ee20000300a00 */
[----:B------:R-:W-:-:S03]  /*30500*/  F2FP.F16.F32.PACK_AB R218, R17, R218 ;  /* 0x000000da11da723e */ /* 0x000fc600000000ff */
[----:B------:R1:W5:Y:S01]  /*30510*/  LDL.LU R16, [R1+0x1fa0] ;  /* 0x001fa00001107983 */ /* 0x0003620000300800 */
[----:B------:R-:W-:-:S03]  /*30520*/  F2FP.F16.F32.PACK_AB R217, R18, R19 ;  /* 0x0000001312d9723e */ /* 0x000fc600000000ff */
[----:B0-----:R0:W-:Y:S01]  /*30530*/  STL [R1+0x668], R219 ;  /* 0x000668db01007387 */ /* 0x0011e20000100800 */
[----:B------:R-:W-:Y:S01]  /*30540*/  UMOV UR6, UR14 ;  /* 0x0000000e00067c82 */ /* 0x000fe20008000000 */
[----:B------:R-:W-:Y:S02]  /*30550*/  UMOV UR7, UR15 ;  /* 0x0000000f00077c82 */ /* 0x000fe40008000000 */
[----:B------:R1:W5:Y:S01]  /*30560*/  LDL.LU R17, [R1+0x1f9c] ;  /* 0x001f9c0001117983 */ /* 0x0003620000300800 */
[----:B0-----:R-:W-:-:S04]  /*30570*/  F2FP.F16.F32.PACK_AB R219, R2, R219 ;  /* 0x000000db02db723e */ /* 0x001fc800000000ff */
[----:B--2---:R-:W-:-:S06]  /*30580*/  WARPGROUP.ARRIVE ;  /* 0x00000000000079c5 */ /* 0x004fcc0000000000 */
[----:B------:R-:W-:Y:S01]  /*30590*/  HGMMA.64x256x16.F32 R24, R216, gdesc[UR4], R24, gsb0 ;  /* 0x03e00004d8187df0 */ /* 0x000fe20008000818 */
[----:B------:R0:W-:Y:S04]  /*305a0*/  STL [R1+0x66c], R2 ;  /* 0x00066c0201007387 */ /* 0x0001e80000100800 */
[----:B------:R1:W5:Y:S04]  /*305b0*/  LDL.LU R18, [R1+0x1f98] ;  /* 0x001f980001127983 */ /* 0x0003680000300800 */
[----:B------:R1:W5:Y:S04]  /*305c0*/  LDL.LU R19, [R1+0x1f94] ;  /* 0x001f940001137983 */ /* 0x0003680000300800 */
[----:B0-----:R-:W2:Y:S01]  /*305d0*/  LDL.LU R2, [R1+0x1f90] ;  /* 0x001f900001027983 */ /* 0x001ea20000300800 */
        /* <DEDUP_REMOVED lines=99> */
[-C--:B----4-:R-:W-:Y:S01]  /*30c10*/  FMUL R152, R152, R23.reuse ;  /* 0x0000001798987220 */ /* 0x090fe20000400000 */
        /* <DEDUP_REMOVED lines=59> */
[----:B------:R-:W-:Y:S01]  /*30fd0*/  UMOV UR6, UR18 ;  /* 0x0000001200067c82 */ /* 0x000fe20008000000 */
[----:B------:R-:W-:Y:S01]  /*30fe0*/  UMOV UR7, UR19 ;  /* 0x0000001300077c82 */ /* 0x000fe20008000000 */
[----:B------:R-:W3:Y:S04]  /*30ff0*/  LDL.LU R80, [R1+0x1e78] ;  /* 0x001e780001507983 */ /* 0x000ee80000300800 */
        /* <DEDUP_REMOVED lines=23> */
[----:B------:R-:W4:Y:S04]  /*31170*/  LDL.LU R32, [R1+0x1dc0] ;  /* 0x001dc00001207983 */ /* 0x000f280000300800 */
[----:B------:R-:W4:Y:S04]  /*31180*/  LDL.LU.64 R30, [R1+0x1db8] ;  /* 0x001db800011e7983 */ /* 0x000f280000300a00 */
[----:B------:R-:W4:Y:S01]  /*31190*/  LDL.LU.64 R28, [R1+0x1db0] ;  /* 0x001db000011c7983 */ /* 0x000f220000300a00 */
[-C--:B--2---:R-:W-:Y:S01]  /*311a0*/  FMUL R150, R150, R22.reuse ;  /* 0x0000001696967220 */ /* 0x084fe20000400000 */
[----:B------:R-:W-:-:S02]  /*311b0*/  FMUL R151, R151, R22 ;  /* 0x0000001697977220 */ /* 0x000fc40000400000 */
[----:B------:R-:W2:Y:S01]  /*311c0*/  LDL.LU.64 R26, [R1+0x1da8] ;  /* 0x001da800011a7983 */ /* 0x000ea20000300a00 */
[-C--:B------:R-:W-:Y:S01]  /*311d0*/  FMUL R148, R148, R23.reuse ;  /* 0x0000001794947220 */ /* 0x080fe20000400000 */
[-C--:B------:R-:W-:Y:S02]  /*311e0*/  FMUL R149, R149, R23.reuse ;  /* 0x0000001795957220 */ /* 0x080fe40000400000 */
[----:B------:R-:W2:Y:S01]  /*311f0*/  LDL.LU.64 R24, [R1+0x1da0] ;  /* 0x001da00001187983 */ /* 0x000ea20000300a00 */
        /* <DEDUP_REMOVED lines=63> */
[----:B------:R-:W-:-:S06]  /*315f0*/  FMUL R85, R85, R23 ;  /* 0x0000001755557220 */ /* 0x000fcc0000400000 */
[----:B------:R-:W-:-:S06]  /*31600*/  WARPGROUP.ARRIVE ;  /* 0x00000000000079c5 */ /* 0x000fcc0000000000 */
[----:B------:R-:W-:Y:S01]  /*31610*/  HGMMA.64x256x16.F32 R84, R244, gdesc[UR4], R84, gsb0 ;  /* 0x03e00004f4547df0 */ /* 0x000fe20008000854 */
[----:B------:R-:W-:Y:S01]  /*31620*/  UMOV UR6, UR22 ;  /* 0x0000001600067c82 */ /* 0x000fe20008000000 */
[----:B------:R-:W-:Y:S01]  /*31630*/  UMOV UR7, UR23 ;  /* 0x0000001700077c82 */ /* 0x000fe20008000000 */
[----:B------:R-:W-:Y:S02]  /*31640*/  WARPGROUP.DEPBAR.LE gsb0, 0x0 ;  /* 0x00008000000079c5 */ /* 0x000fe40000010000 */
[----:B------:R-:W-:-:S15]  /*31650*/  WARPGROUP.ARRIVE ;  /* 0x00000000000079c5 */ /* 0x000fde0000000000 */
[----:B------:R-:W-:-:S08]  /*31660*/  NOP ;  /* 0x0000000000007918 */ /* 0x000fd00000000000 */
        /* <DEDUP_REMOVED lines=132> */
[----:B------:R-:W-:-:S02]  /*31eb0*/  LOP3.LUT R34, R7, 0x80, RZ, 0xfc, !PT ;  /* 0x0000008007227812 */ /* 0x000fc400078efcff */
[----:B------:R-:W-:Y:S02]  /*31ec0*/  LOP3.LUT R33, R7, 0x88, RZ, 0xfc, !PT ;  /* 0x0000008807217812 */ /* 0x000fe400078efcff */
[CC--:B---3--:R-:W-:Y:S02]  /*31ed0*/  ISETP.GT.U32.AND P2, PT, R80.reuse, R34.reuse, PT ;  /* 0x000000225000720c */ /* 0x0c8fe40003f44070 */
[----:B------:R-:W-:Y:S02]  /*31ee0*/  ISETP.GT.U32.AND P6, PT, R80, R33, PT ;  /* 0x000000215000720c */ /* 0x000fe40003fc4070 */
[----:B------:R-:W-:Y:S02]  /*31ef0*/  ISETP.GT.U32.AND P5, PT, R12, R34, PT ;  /* 0x000000220c00720c */ /* 0x000fe40003fa4070 */
[C---:B----4-:R-:W-:Y:S02]  /*31f00*/  ISETP.GT.U32.AND.EX P2, PT, R79.reuse, RZ, PT, P2 ;  /* 0x000000ff4f00720c */ /* 0x050fe40003f44120 */
[----:B------:R-:W-:-:S02]  /*31f10*/  ISETP.GT.U32.AND.EX P6, PT, R79, RZ, PT, P6 ;  /* 0x000000ff4f00720c */ /* 0x000fc40003fc4160 */
[----:B------:R-:W-:Y:S02]  /*31f20*/  ISETP.GT.U32.AND.EX P5, PT, R78, RZ, PT, P5 ;  /* 0x000000ff4e00720c */ /* 0x000fe40003fa4150 */
[CC--:B------:R-:W-:Y:S02]  /*31f30*/  ISETP.GT.U32.AND P0, PT, R8.reuse, R34.reuse, PT ;  /* 0x000000220800720c */ /* 0x0c0fe40003f04070 */
[C---:B------:R-:W-:Y:S02]  /*31f40*/  ISETP.GE.U32.AND P4, PT, R8.reuse, R34, PT ;  /* 0x000000220800720c */ /* 0x040fe40003f86070 */
[CC--:B------:R-:W-:Y:S02]  /*31f50*/  ISETP.GT.U32.AND P3, PT, R8.reuse, R33.reuse, PT ;  /* 0x000000210800720c */ /* 0x0c0fe40003f64070 */
[----:B------:R-:W-:Y:S02]  /*31f60*/  ISETP.GE.U32.AND P1, PT, R8, R33, PT ;  /* 0x000000210800720c */ /* 0x000fe40003f26070 */
[----:B------:R-:W-:-:S02]  /*31f70*/  ISETP.GE.U32.AND.EX P4, PT, R9, RZ, PT, P4 ;  /* 0x000000ff0900720c */ /* 0x000fc40003f86140 */
[C---:B------:R-:W-:Y:S02]  /*31f80*/  ISETP.GT.U32.AND.EX P3, PT, R9.reuse, RZ, PT, P3 ;  /* 0x000000ff0900720c */ /* 0x040fe40003f64130 */
[C---:B------:R-:W-:Y:S02]  /*31f90*/  ISETP.GT.U32.AND.EX P0, PT, R9.reuse, RZ, PT, P0 ;  /* 0x000000ff0900720c */ /* 0x040fe40003f04100 */
[----:B------:R-:W-:Y:S02]  /*31fa0*/  ISETP.GE.U32.AND.EX P1, PT, R9, RZ, PT, P1 ;  /* 0x000000ff0900720c */ /* 0x000fe40003f26110 */
[----:B--2---:R-:W-:Y:S01]  /*31fb0*/  MOV R239, R24 ;  /* 0x0000001800ef7202 */ /* 0x004fe20000000f00 */
[-C--:B------:R-:W-:Y:S01]  /*31fc0*/  FMUL R220, R158, R25.reuse ;  /* 0x000000199edc7220 */ /* 0x080fe20000400000 */
[-C--:B------:R-:W-:Y:S01]  /*31fd0*/  FMUL R217, R156, R25.reuse ;  /* 0x000000199cd97220 */ /* 0x080fe20000400000 */
[----:B------:R-:W-:-:S03]  /*31fe0*/  FMUL R216, R157, R25 ;  /* 0x000000199dd87220 */ /* 0x000fc60000400000 */
[----:B------:R-:W-:Y:S02]  /*31ff0*/  FSEL R220, R220, -INF , !P6 ;  /* 0xff800000dcdc7808 */ /* 0x000fe40007000000 */
[----:B------:R-:W-:Y:S02]  /*32000*/  ISETP.GT.U32.AND P6, PT, R13, R34, PT ;  /* 0x000000220d00720c */ /* 0x000fe40003fc4070 */
[----:B------:R-:W-:Y:S02]  /*32010*/  FSEL R217, R217, -INF , !P2 ;  /* 0xff800000d9d97808 */ /* 0x000fe40005000000 */
[----:B------:R-:W-:Y:S01]  /*32020*/  ISETP.GT.U32.AND P2, PT, R12, R33, PT ;  /* 0x000000210c00720c */ /* 0x000fe20003f44070 */
[-C--:B------:R-:W-:Y:S01]  /*32030*/  FMUL R219, R159, R25.reuse ;  /* 0x000000199fdb7220 */ /* 0x080fe20000400000 */
[----:B------:R-:W-:Y:S01]  /*32040*/  FSEL R216, R216, -INF , !P5 ;  /* 0xff800000d8d87808 */ /* 0x000fe20006800000 */
[----:B------:R-:W-:Y:S01]  /*32050*/  FMUL R226, R160, R25 ;  /* 0x00000019a0e27220 */ /* 0x000fe20000400000 */
[----:B------:R-:W-:-:S02]  /*32060*/  ISETP.GT.U32.AND P5, PT, R13, R33, PT ;  /* 0x000000210d00720c */ /* 0x000fc40003fa4070 */
[----:B------:R-:W-:Y:S02]  /*32070*/  ISETP.GT.U32.AND.EX P2, PT, R78, RZ, PT, P2 ;  /* 0x000000ff4e00720c */ /* 0x000fe40003f44120 */
[C---:B------:R-:W-:Y:S01]  /*32080*/  ISETP.GT.U32.AND.EX P6, PT, R77.reuse, RZ, PT, P6 ;  /* 0x000000ff4d00720c */ /* 0x040fe20003fc4160 */
[----:B------:R-:W-:Y:S01]  /*32090*/  FMUL R230, R162, R25 ;  /* 0x00000019a2e67220 */ /* 0x000fe20000400000 */
[----:B------:R-:W-:Y:S02]  /*320a0*/  ISETP.GT.U32.AND.EX P5, PT, R77, RZ, PT, P5 ;  /* 0x000000ff4d00720c */ /* 0x000fe40003fa4150 */
[----:B------:R-:W-:Y:S02]  /*320b0*/  FSEL R219, R219, -INF , !P2 ;  /* 0xff800000dbdb7808 */ /* 0x000fe40005000000 */
[----:B------:R-:W-:Y:S02]  /*320c0*/  FSEL R226, R226, -INF , !P6 ;  /* 0xff800000e2e27808 */ /* 0x000fe40007000000 */
[----:B------:R-:W-:-:S02]  /*320d0*/  ISETP.GT.U32.AND P2, PT, R248, R34, PT ;  /* 0x00000022f800720c */ /* 0x000fc40003f44070 */
[----:B------:R-:W-:Y:S01]  /*320e0*/  ISETP.GT.U32.AND P6, PT, R248, R33, PT ;  /* 0x00000021f800720c */ /* 0x000fe20003fc4070 */
[-C--:B------:R-:W-:Y:S01]  /*320f0*/  FMUL R225, R161, R25.reuse ;  /* 0x00000019a1e17220 */ /* 0x080fe20000400000 */
[----:B------:R-:W-:Y:S01]  /*32100*/  FSEL R230, R230, -INF , !P5 ;  /* 0xff800000e6e67808 */ /* 0x000fe20006800000 */
[-C--:B------:R-:W-:Y:S01]  /*32110*/  FMUL R224, R163, R25.reuse ;  /* 0x00000019a3e07220 */ /* 0x080fe20000400000 */
[----:B------:R-:W-:Y:S02]  /*32120*/  ISETP.GT.U32.AND P5, PT, R249, R34, PT ;  /* 0x00000022f900720c */ /* 0x000fe40003fa4070 */
[C---:B------:R-:W-:Y:S02]  /*32130*/  ISETP.GT.U32.AND.EX P2, PT, R76.reuse, RZ, PT, P2 ;  /* 0x000000ff4c00720c */ /* 0x040fe40003f44120 */
[----:B------:R-:W-:Y:S01]  /*32140*/  ISETP.GT.U32.AND.EX P6, PT, R76, RZ, PT, P6 ;  /* 0x000000ff4c00720c */ /* 0x000fe20003fc4160 */
[----:B------:R-:W-:Y:S01]  /*32150*/  FMUL R218, R164, R25 ;  /* 0x00000019a4da7220 */ /* 0x000fe20000400000 */
[----:B------:R-:W-:-:S02]  /*32160*/  ISETP.GT.U32.AND.EX P5, PT, R75, RZ, PT, P5 ;  /* 0x000000ff4b00720c */ /* 0x000fc40003fa4150 */
[----:B------:R-:W-:Y:S02]  /*32170*/  FSEL R225, R225, -INF , !P2 ;  /* 0xff800000e1e17808 */ /* 0x000fe40005000000 */
[----:B------:R-:W-:Y:S02]  /*32180*/  FSEL R224, R224, -INF , !P6 ;  /* 0xff800000e0e07808 */ /* 0x000fe40007000000 */
[----:B------:R-:W-:Y:S02]  /*32190*/  ISETP.GT.U32.AND P2, PT, R249, R33, PT ;  /* 0x00000021f900720c */ /* 0x000fe40003f44070 */
[----:B------:R-:W-:Y:S01]  /*321a0*/  ISETP.GT.U32.AND P6, PT, R250, R34, PT ;  /* 0x00000022fa00720c */ /* 0x000fe20003fc4070 */
[-C--:B------:R-:W-:Y:S01]  /*321b0*/  FMUL R223, R166, R25.reuse ;  /* 0x00000019a6df7220 */ /* 0x080fe20000400000 */
[----:B------:R-:W-:Y:S01]  /*321c0*/  FSEL R218, R218, -INF , !P5 ;  /* 0xff800000dada7808 */ /* 0x000fe20006800000 */
[----:B------:R-:W-:Y:S01]  /*321d0*/  FMUL R162, R165, R25 ;  /* 0x00000019a5a27220 */ /* 0x000fe20000400000 */
[----:B------:R-:W-:-:S02]  /*321e0*/  ISETP.GT.U32.AND P5, PT, R250, R33, PT ;  /* 0x00000021fa00720c */ /* 0x000fc40003fa4070 */
[----:B------:R-:W-:Y:S02]  /*321f0*/  ISETP.GT.U32.AND.EX P2, PT, R75, RZ, PT, P2 ;  /* 0x000000ff4b00720c */ /* 0x000fe40003f44120 */
[C---:B------:R-:W-:Y:S01]  /*32200*/  ISETP.GT.U32.AND.EX P6, PT, R74.reuse, RZ, PT, P6 ;  /* 0x000000ff4a00720c */ /* 0x040fe20003fc4160 */
[-C--:B------:R-:W-:Y:S01]  /*32210*/  FMUL R167, R167, R25.reuse ;  /* 0x00000019a7a77220 */ /* 0x080fe20000400000 */
[----:B------:R-:W-:Y:S02]  /*32220*/  ISETP.GT.U32.AND.EX P5, PT, R74, RZ, PT, P5 ;  /* 0x000000ff4a00720c */ /* 0x000fe40003fa4150 */
[----:B------:R-:W-:Y:S02]  /*32230*/  FSEL R223, R223, -INF , !P2 ;  /* 0xff800000dfdf7808 */ /* 0x000fe40005000000 */
[----:B------:R-:W-:Y:S01]  /*32240*/  FSEL R162, R162, -INF , !P6 ;  /* 0xff800000a2a27808 */ /* 0x000fe20007000000 */
[----:B------:R-:W-:Y:S01]  /*32250*/  FMUL R227, R168, R25 ;  /* 0x00000019a8e37220 */ /* 0x000fe20000400000 */
[----:B------:R-:W-:-:S02]  /*32260*/  ISETP.GT.U32.AND P2, PT, R251, R34, PT ;  /* 0x00000022fb00720c */ /* 0x000fc40003f44070 */
[----:B------:R-:W-:Y:S01]  /*32270*/  ISETP.GT.U32.AND P6, PT, R251, R33, PT ;  /* 0x00000021fb00720c */ /* 0x000fe20003fc4070 */
[-C--:B------:R-:W-:Y:S01]  /*32280*/  FMUL R229, R170, R25.reuse ;  /* 0x00000019aae57220 */ /* 0x080fe20000400000 */
[----:B------:R-:W-:Y:S02]  /*32290*/  FSEL R168, R167, -INF , !P5 ;  /* 0xff800000a7a87808 */ /* 0x000fe40006800000 */
        /* <DEDUP_REMOVED lines=14> */
[----:B------:R-:W-:Y:S01]  /*32380*/  ISETP.GT.U32.AND.EX P6, PT, R70, RZ, PT, P6 ;  /* 0x000000ff4600720c */ /* 0x000fe20003fc4160 */
        /* <DEDUP_REMOVED lines=28> */
[-C--:B------:R-:W-:Y:S01]  /*32550*/  FMUL R171, R180, R25.reuse ;  /* 0x00000019b4ab7220 */ /* 0x080fe20000400000 */
[-C--:B------:R-:W-:Y:S01]  /*32560*/  ISETP.GT.U32.AND P2, PT, R38, R34.reuse, PT ;  /* 0x000000222600720c */ /* 0x080fe20003f44070 */
[----:B------:R-:W-:Y:S01]  /*32570*/  FMUL R170, R182, R25 ;  /* 0x00000019b6aa7220 */ /* 0x000fe20000400000 */
[----:B------:R-:W-:Y:S01]  /*32580*/  ISETP.GT.U32.AND P6, PT, R38, R33, PT ;  /* 0x000000212600720c */ /* 0x000fe20003fc4070 */
[-C--:B------:R-:W-:Y:S01]  /*32590*/  FMUL R163, R181, R25.reuse ;  /* 0x00000019b5a37220 */ /* 0x080fe20000400000 */
[----:B------:R-:W-:Y:S01]  /*325a0*/  FSEL R38, R179, -INF , !P5 ;  /* 0xff800000b3267808 */ /* 0x000fe20006800000 */
[-C--:B------:R-:W-:Y:S01]  /*325b0*/  FMUL R169, R183, R25.reuse ;  /* 0x00000019b7a97220 */ /* 0x080fe20000400000 */
[-C--:B------:R-:W-:Y:S01]  /*325c0*/  ISETP.GT.U32.AND P5, PT, R63, R34.reuse, PT ;  /* 0x000000223f00720c */ /* 0x080fe20003fa4070 */
[-C--:B------:R-:W-:Y:S01]  /*325d0*/  FMUL R184, R184, R25.reuse ;  /* 0x00000019b8b87220 */ /* 0x080fe20000400000 */
[----:B------:R-:W-:Y:S01]  /*325e0*/  ISETP.GT.U32.AND.EX P2, PT, R62, RZ, PT, P2 ;  /* 0x000000ff3e00720c */ /* 0x000fe20003f44120 */
[-C--:B------:R-:W-:Y:S01]  /*325f0*/  FMUL R186, R186, R25.reuse ;  /* 0x00000019baba7220 */ /* 0x080fe20000400000 */
[----:B------:R-:W-:Y:S01]  /*32600*/  ISETP.GT.U32.AND.EX P6, PT, R62, RZ, PT, P6 ;  /* 0x000000ff3e00720c */ /* 0x000fe20003fc4160 */
[-C--:B------:R-:W-:Y:S01]  /*32610*/  FMUL R185, R185, R25.reuse ;  /* 0x00000019b9b97220 */ /* 0x080fe20000400000 */
[----:B------:R-:W-:Y:S01]  /*32620*/  ISETP.GT.U32.AND.EX P5, PT, R61, RZ, PT, P5 ;  /* 0x000000ff3d00720c */ /* 0x000fe20003fa4150 */
[-C--:B------:R-:W-:Y:S01]  /*32630*/  FMUL R252, R187, R25.reuse ;  /* 0x00000019bbfc7220 */ /* 0x080fe20000400000 */
[----:B------:R-:W-:Y:S01]  /*32640*/  FSEL R171, R171, -INF , !P2 ;  /* 0xff800000abab7808 */ /* 0x000fe20005000000 */
[-C--:B------:R-:W-:Y:S01]  /*32650*/  FMUL R249, R188, R25.reuse ;  /* 0x00000019bcf97220 */ /* 0x080fe20000400000 */
[----:B------:R-:W-:Y:S01]  /*32660*/  FSEL R170, R170, -INF , !P6 ;  /* 0xff800000aaaa7808 */ /* 0x000fe20007000000 */
[----:B------:R-:W-:Y:S01]  /*32670*/  FMUL R251, R190, R25 ;  /* 0x00000019befb7220 */ /* 0x000fe20000400000 */
[----:B------:R-:W-:Y:S01]  /*32680*/  ISETP.GT.U32.AND P2, PT, R63, R33, PT ;  /* 0x000000213f00720c */ /* 0x000fe20003f44070 */
[-C--:B------:R-:W-:Y:S01]  /*32690*/  FMUL R161, R189, R25.reuse ;  /* 0x00000019bda17220 */ /* 0x080fe20000400000 */
[-C--:B------:R-:W-:Y:S01]  /*326a0*/  ISETP.GT.U32.AND P6, PT, R43, R34.reuse, PT ;  /* 0x000000222b00720c */ /* 0x080fe20003fc4070 */
[-C--:B------:R-:W-:Y:S01]  /*326b0*/  FMUL R167, R191, R25.reuse ;  /* 0x00000019bfa77220 */ /* 0x080fe20000400000 */
[----:B------:R-:W-:Y:S01]  /*326c0*/  FSEL R163, R163, -INF , !P5 ;  /* 0xff800000a3a37808 */ /* 0x000fe20006800000 */
[----:B------:R-:W-:Y:S01]  /*326d0*/  FMUL R192, R192, R25 ;  /* 0x00000019c0c07220 */ /* 0x000fe20000400000 */
[----:B------:R-:W-:Y:S01]  /*326e0*/  ISETP.GT.U32.AND P5, PT, R43, R33, PT ;  /* 0x000000212b00720c */ /* 0x000fe20003fa4070 */
        /* <DEDUP_REMOVED lines=10> */
[-C--:B------:R-:W-:Y:S01]  /*32790*/  FMUL R158, R199, R25.reuse ;  /* 0x00000019c79e7220 */ /* 0x080fe20000400000 */
[-C--:B------:R-:W-:Y:S01]  /*327a0*/  ISETP.GT.U32.AND P2, PT, R40, R34.reuse, PT ;  /* 0x000000222800720c */ /* 0x080fe20003f44070 */
[----:B------:R-:W-:Y:S01]  /*327b0*/  FMUL R157, R152, R25 ;  /* 0x00000019989d7220 */ /* 0x000fe20000400000 */
[----:B------:R-:W-:Y:S01]  /*327c0*/  ISETP.GT.U32.AND P6, PT, R40, R33, PT ;  /* 0x000000212800720c */ /* 0x000fe20003fc4070 */
[-C--:B------:R-:W-:Y:S01]  /*327d0*/  FMUL R13, R154, R25.reuse ;  /* 0x000000199a0d7220 */ /* 0x080fe20000400000 */
[C---:B------:R-:W-:Y:S01]  /*327e0*/  ISETP.GT.U32.AND.EX P2, PT, R59.reuse, RZ, PT, P2 ;  /* 0x000000ff3b00720c */ /* 0x040fe20003f44120 */
[-C--:B------:R-:W-:Y:S01]  /*327f0*/  FMUL R250, R208, R25.reuse ;  /* 0x00000019d0fa7220 */ /* 0x080fe20000400000 */
[----:B------:R-:W-:Y:S01]  /*32800*/  ISETP.GT.U32.AND.EX P6, PT, R59, RZ, PT, P6 ;  /* 0x000000ff3b00720c */ /* 0x000fe20003fc4160 */
[-C--:B------:R-:W-:Y:S01]  /*32810*/  FMUL R248, R212, R25.reuse ;  /* 0x00000019d4f87220 */ /* 0x080fe20000400000 */
[----:B------:R-:W-:Y:S01]  /*32820*/  FSEL R40, R186, -INF , !P5 ;  /* 0xff800000ba287808 */ /* 0x000fe20006800000 */
[----:B------:R-:W-:Y:S01]  /*32830*/  FMUL R159, R204, R25 ;  /* 0x00000019cc9f7220 */ /* 0x000fe20000400000 */
[----:B------:R-:W-:Y:S01]  /*32840*/  ISETP.GT.U32.AND P5, PT, R60, R34, PT ;  /* 0x000000223c00720c */ /* 0x000fe20003fa4070 */
[----:B------:R-:W2:Y:S01]  /*32850*/  LDL.LU R178, [R1+0xa74] ;  /* 0x000a740001b27983 */ /* 0x000ea20000300800 */
[----:B------:R-:W-:-:S02]  /*32860*/  FSEL R43, R185, -INF , !P2 ;  /* 0xff800000b92b7808 */ /* 0x000fc40005000000 */
[----:B------:R-:W-:Y:S02]  /*32870*/  FSEL R252, R252, -INF , !P6 ;  /* 0xff800000fcfc7808 */ /* 0x000fe40007000000 */
[----:B------:R-:W-:Y:S01]  /*32880*/  FSEL R156, R156, -INF , !P4 ;  /* 0xff8000009c9c7808 */ /* 0x000fe20006000000 */
[----:B------:R-:W-:Y:S01]  /*32890*/  FMUL R152, R155, R25 ;  /* 0x000000199b987220 */ /* 0x000fe20000400000 */
[----:B------:R-:W-:Y:S01]  /*328a0*/  ISETP.GT.U32.AND P2, PT, R60, R33, PT ;  /* 0x000000213c00720c */ /* 0x000fe20003f44070 */
[-C--:B------:R-:W-:Y:S01]  /*328b0*/  FMUL R187, R202, R25.reuse ;  /* 0x00000019cabb7220 */ /* 0x080fe20000400000 */
[----:B------:R-:W-:Y:S01]  /*328c0*/  ISETP.GT.U32.AND P6, PT, R57, R34, PT ;  /* 0x000000223900720c */ /* 0x000fe20003fc4070 */
[-C--:B------:R-:W-:Y:S01]  /*328d0*/  FMUL R186, R203, R25.reuse ;  /* 0x00000019cbba7220 */ /* 0x080fe20000400000 */
[----:B------:R-:W-:Y:S01]  /*328e0*/  ISETP.GT.U32.AND.EX P5, PT, R58, RZ, PT, P5 ;  /* 0x000000ff3a00720c */ /* 0x000fe20003fa4150 */
[----:B------:R-:W-:Y:S01]  /*328f0*/  FMUL R191, R198, R25 ;  /* 0x00000019c6bf7220 */ /* 0x000fe20000400000 */
[----:B------:R-:W-:-:S02]  /*32900*/  ISETP.GT.U32.AND.EX P2, PT, R58, RZ, PT, P2 ;  /* 0x000000ff3a00720c */ /* 0x000fc40003f44120 */
[----:B------:R-:W-:Y:S01]  /*32910*/  FSEL R157, R157, -INF , !P0 ;  /* 0xff8000009d9d7808 */ /* 0x000fe20004000000 */
[-C--:B------:R-:W-:Y:S01]  /*32920*/  FMUL R197, R209, R25.reuse ;  /* 0x00000019d1c57220 */ /* 0x080fe20000400000 */
[----:B------:R-:W-:Y:S01]  /*32930*/  ISETP.GT.U32.AND.EX P6, PT, R56, RZ, PT, P6 ;  /* 0x000000ff3800720c */ /* 0x000fe20003fc4160 */
[-C--:B------:R-:W-:Y:S01]  /*32940*/  FMUL R188, R200, R25.reuse ;  /* 0x00000019c8bc7220 */ /* 0x080fe20000400000 */
[----:B------:R-:W-:Y:S01]  /*32950*/  FSEL R249, R249, -INF , !P5 ;  /* 0xff800000f9f97808 */ /* 0x000fe20006800000 */
[----:B------:R-:W-:Y:S01]  /*32960*/  FMUL R189, R213, R25 ;  /* 0x00000019d5bd7220 */ /* 0x000fe20000400000 */
[----:B------:R-:W-:Y:S01]  /*32970*/  ISETP.GT.U32.AND P5, PT, R57, R33, PT ;  /* 0x000000213900720c */ /* 0x000fe20003fa4070 */
[-C--:B------:R-:W-:Y:S01]  /*32980*/  FMUL R154, R206, R25.reuse ;  /* 0x00000019ce9a7220 */ /* 0x080fe20000400000 */
[----:B------:R-:W-:Y:S01]  /*32990*/  FSEL R251, R251, -INF , !P2 ;  /* 0xff800000fbfb7808 */ /* 0x000fe20005000000 */
[-C--:B------:R-:W-:Y:S01]  /*329a0*/  FMUL R153, R207, R25.reuse ;  /* 0x00000019cf997220 */ /* 0x080fe20000400000 */
[----:B------:R-:W-:Y:S01]  /*329b0*/  FSEL R161, R161, -INF , !P6 ;  /* 0xff800000a1a17808 */ /* 0x000fe20007000000 */
[-C--:B------:R-:W-:Y:S01]  /*329c0*/  FMUL R184, R211, R25.reuse ;  /* 0x00000019d3b87220 */ /* 0x080fe20000400000 */
[----:B------:R-:W-:Y:S01]  /*329d0*/  ISETP.GT.U32.AND P2, PT, R44, R34, PT ;  /* 0x000000222c00720c */ /* 0x000fe20003f44070 */
[----:B------:R-:W-:Y:S01]  /*329e0*/  FMUL R190, R214, R25 ;  /* 0x00000019d6be7220 */ /* 0x000fe20000400000 */
[----:B------:R-:W-:Y:S01]  /*329f0*/  ISETP.GT.U32.AND P6, PT, R44, R33, PT ;  /* 0x000000212c00720c */ /* 0x000fe20003fc4070 */
[----:B------:R-:W3:Y:S01]  /*32a00*/  LDL.LU R177, [R1+0xa78] ;  /* 0x000a780001b17983 */ /* 0x000ee20000300800 */
[----:B------:R-:W-:-:S02]  /*32a10*/  ISETP.GT.U32.AND.EX P5, PT, R56, RZ, PT, P5 ;  /* 0x000000ff3800720c */ /* 0x000fc40003fa4150 */
[C---:B------:R-:W-:Y:S02]  /*32a20*/  ISETP.GT.U32.AND.EX P2, PT, R54.reuse, RZ, PT, P2 ;  /* 0x000000ff3600720c */ /* 0x040fe40003f44120 */
[----:B------:R-:W-:Y:S02]  /*32a30*/  ISETP.GT.U32.AND.EX P6, PT, R54, RZ, PT, P6 ;  /* 0x000000ff3600720c */ /* 0x000fe40003fc4160 */
[----:B------:R-:W-:Y:S02]  /*32a40*/  FSEL R167, R167, -INF , !P5 ;  /* 0xff800000a7a77808 */ /* 0x000fe40006800000 */
[----:B------:R-:W-:Y:S02]  /*32a50*/  ISETP.GT.U32.AND P5, PT, R55, R34, PT ;  /* 0x000000223700720c */ /* 0x000fe40003fa4070 */
[----:B------:R-:W-:Y:S02]  /*32a60*/  FSEL R44, R192, -INF , !P2 ;  /* 0xff800000c02c7808 */ /* 0x000fe40005000000 */
[----:B------:R-:W-:-:S02]  /*32a70*/  FSEL R12, R194, -INF , !P6 ;  /* 0xff800000c20c7808 */ /* 0x000fc40007000000 */
[----:B------:R-:W-:Y:S02]  /*32a80*/  ISETP.GT.U32.AND P2, PT, R55, R33, PT ;  /* 0x000000213700720c */ /* 0x000fe40003f44070 */
[----:B------:R-:W-:Y:S01]  /*32a90*/  ISETP.GT.U32.AND P6, PT, R36, R34, PT ;  /* 0x000000222400720c */ /* 0x000fe20003fc4070 */
[----:B------:R-:W-:Y:S01]  /*32aa0*/  FMUL R194, R196, R25 ;  /* 0x00000019c4c27220 */ /* 0x000fe20000400000 */
[C---:B------:R-:W-:Y:S02]  /*32ab0*/  ISETP.GT.U32.AND.EX P5, PT, R53.reuse, RZ, PT, P5 ;  /* 0x000000ff3500720c */ /* 0x040fe40003fa4150 */
[----:B------:R-:W-:Y:S02]  /*32ac0*/  ISETP.GT.U32.AND.EX P2, PT, R53, RZ, PT, P2 ;  /* 0x000000ff3500720c */ /* 0x000fe40003f44120 */
[----:B------:R-:W-:Y:S02]  /*32ad0*/  ISETP.GT.U32.AND.EX P6, PT, R50, RZ, PT, P6 ;  /* 0x000000ff3200720c */ /* 0x000fe40003fc4160 */
[----:B------:R-:W-:-:S02]  /*32ae0*/  FSEL R195, R193, -INF , !P5 ;  /* 0xff800000c1c37808 */ /* 0x000fc40006800000 */
[-C--:B------:R-:W-:Y:S02]  /*32af0*/  ISETP.GT.U32.AND P5, PT, R36, R33.reuse, PT ;  /* 0x000000212400720c */ /* 0x080fe40003fa4070 */
[----:B------:R-:W-:Y:S02]  /*32b00*/  FSEL R36, R8, -INF , !P2 ;  /* 0xff80000008247808 */ /* 0x000fe40005000000 */
[----:B------:R-:W-:Y:S02]  /*32b10*/  FSEL R194, R194, -INF , !P6 ;  /* 0xff800000c2c27808 */ /* 0x000fe40007000000 */
[C---:B------:R-:W-:Y:S02]  /*32b20*/  ISETP.GT.U32.AND P2, PT, R52.reuse, R34, PT ;  /* 0x000000223400720c */ /* 0x040fe40003f44070 */
[----:B------:R-:W-:Y:S02]  /*32b30*/  ISETP.GT.U32.AND P6, PT, R52, R33, PT ;  /* 0x000000213400720c */ /* 0x000fe40003fc4070 */
[----:B------:R-:W-:-:S02]  /*32b40*/  ISETP.GT.U32.AND.EX P2, PT, R47, RZ, PT, P2 ;  /* 0x000000ff2f00720c */ /* 0x000fc40003f44120 */
[----:B------:R-:W-:Y:S02]  /*32b50*/  ISETP.GT.U32.AND.EX P6, PT, R47, RZ, PT, P6 ;  /* 0x000000ff2f00720c */ /* 0x000fe40003fc4160 */
[----:B------:R-:W-:Y:S02]  /*32b60*/  FSEL R160, R160, -INF , !P2 ;  /* 0xff800000a0a07808 */ /* 0x000fe40005000000 */
[----:B------:R-:W-:Y:S02]  /*32b70*/  FSEL R158, R158, -INF , !P6 ;  /* 0xff8000009e9e7808 */ /* 0x000fe40007000000 */
[-C--:B------:R-:W-:Y:S02]  /*32b80*/  ISETP.GT.U32.AND P4, PT, R51, R33.reuse, PT ;  /* 0x000000213300720c */ /* 0x080fe40003f84070 */
[----:B------:R-:W-:Y:S02]  /*32b90*/  ISETP.GT.U32.AND P2, PT, R49, R33, PT ;  /* 0x000000213100720c */ /* 0x000fe40003f44070 */
[----:B------:R-:W-:Y:S01]  /*32ba0*/  ISETP.GT.U32.AND P6, PT, R46, R34, PT ;  /* 0x000000222e00720c */ /* 0x000fe20003fc4070 */
[----:B------:R-:W-:Y:S01]  /*32bb0*/  FMUL R155, R205, R25 ;  /* 0x00000019cd9b7220 */ /* 0x000fe20000400000 */
[----:B------:R-:W-:-:S02]  /*32bc0*/  ISETP.GT.U32.AND.EX P4, PT, R45, RZ, PT, P4 ;  /* 0x000000ff2d00720c */ /* 0x000fc40003f84140 */
[----:B------:R-:W-:Y:S02]  /*32bd0*/  ISETP.GT.U32.AND.EX P2, PT, R41, RZ, PT, P2 ;  /* 0x000000ff2900720c */ /* 0x000fe40003f44120 */
[----:B------:R-:W-:Y:S02]  /*32be0*/  ISETP.GT.U32.AND.EX P6, PT, R30, RZ, PT, P6 ;  /* 0x000000ff1e00720c */ /* 0x000fe40003fc4160 */
[----:B------:R-:W-:Y:S02]  /*32bf0*/  ISETP.GT.U32.AND.EX P5, PT, R50, RZ, PT, P5 ;  /* 0x000000ff3200720c */ /* 0x000fe40003fa4150 */
[----:B------:R-:W-:Y:S02]  /*32c00*/  FSEL R187, R187, -INF , !P4 ;  /* 0xff800000bbbb7808 */ /* 0x000fe40006000000 */
[----:B------:R-:W-:Y:S02]  /*32c10*/  FSEL R186, R186, -INF , !P2 ;  /* 0xff800000baba7808 */ /* 0x000fe40005000000 */
[----:B------:R-:W-:-:S02]  /*32c20*/  FSEL R155, R155, -INF , !P6 ;  /* 0xff8000009b9b7808 */ /* 0x000fc40007000000 */
[----:B------:R-:W-:Y:S02]  /*32c30*/  FSEL R191, R191, -INF , !P5 ;  /* 0xff800000bfbf7808 */ /* 0x000fe40006800000 */
[----:B------:R-:W-:Y:S02]  /*32c40*/  FSEL R13, R13, -INF , !P3 ;  /* 0xff8000000d0d7808 */ /* 0x000fe40005800000 */
[-C--:B------:R-:W-:Y:S02]  /*32c50*/  ISETP.GT.U32.AND P4, PT, R42, R34.reuse, PT ;  /* 0x000000222a00720c */ /* 0x080fe40003f84070 */
[-C--:B------:R-:W-:Y:S02]  /*32c60*/  ISETP.GT.U32.AND P2, PT, R37, R34.reuse, PT ;  /* 0x000000222500720c */ /* 0x080fe40003f44070 */
[-C--:B------:R-:W-:Y:S02]  /*32c70*/  ISETP.GT.U32.AND P6, PT, R35, R34.reuse, PT ;  /* 0x000000222300720c */ /* 0x080fe40003fc4070 */
[----:B------:R-:W-:-:S02]  /*32c80*/  ISETP.GT.U32.AND P5, PT, R49, R34, PT ;  /* 0x000000223100720c */ /* 0x000fc40003fa4070 */
[-C--:B------:R-:W-:Y:S02]  /*32c90*/  ISETP.GT.U32.AND P3, PT, R48, R34.reuse, PT ;  /* 0x000000223000720c */ /* 0x080fe40003f64070 */
[----:B------:R-:W-:Y:S01]  /*32ca0*/  ISETP.GT.U32.AND P0, PT, R51, R34, PT ;  /* 0x000000223300720c */ /* 0x000fe20003f04070 */
[----:B------:R-:W-:Y:S01]  /*32cb0*/  FMUL R185, R201, R25 ;  /* 0x00000019c9b97220 */ /* 0x000fe20000400000 */
[----:B------:R-:W-:Y:S02]  /*32cc0*/  ISETP.GT.U32.AND.EX P4, PT, R29, RZ, PT, P4 ;  /* 0x000000ff1d00720c */ /* 0x000fe40003f84140 */
[----:B------:R-:W-:Y:S02]  /*32cd0*/  ISETP.GT.U32.AND.EX P2, PT, R28, RZ, PT, P2 ;  /* 0x000000ff1c00720c */ /* 0x000fe40003f44120 */
[----:B------:R-:W-:Y:S02]  /*32ce0*/  ISETP.GT.U32.AND.EX P6, PT, R27, RZ, PT, P6 ;  /* 0x000000ff1b00720c */ /* 0x000fe40003fc4160 */
[----:B------:R-:W-:-:S02]  /*32cf0*/  ISETP.GT.U32.AND.EX P5, PT, R41, RZ, PT, P5 ;  /* 0x000000ff2900720c */ /* 0x000fc40003fa4150 */
[----:B------:R-:W-:Y:S02]  /*32d00*/  ISETP.GT.U32.AND.EX P3, PT, R31, RZ, PT, P3 ;  /* 0x000000ff1f00720c */ /* 0x000fe40003f64130 */
[----:B------:R-:W-:Y:S02]  /*32d10*/  ISETP.GT.U32.AND.EX P0, PT, R45, RZ, PT, P0 ;  /* 0x000000ff2d00720c */ /* 0x000fe40003f04100 */
[----:B------:R-:W-:Y:S02]  /*32d20*/  FSEL R250, R250, -INF , !P4 ;  /* 0xff800000fafa7808 */ /* 0x000fe40006000000 */
[----:B------:R-:W-:Y:S02]  /*32d30*/  FSEL R197, R197, -INF , !P2 ;  /* 0xff800000c5c57808 */ /* 0x000fe40005000000 */
[----:B------:R-:W-:Y:S02]  /*32d40*/  FSEL R248, R248, -INF , !P6 ;  /* 0xff800000f8f87808 */ /* 0x000fe40007000000 */
[----:B------:R-:W-:-:S02]  /*32d50*/  FSEL R185, R185, -INF , !P5 ;  /* 0xff800000b9b97808 */ /* 0x000fc40006800000 */
[----:B------:R-:W-:Y:S02]  /*32d60*/  FSEL R159, R159, -INF , !P3 ;  /* 0xff8000009f9f7808 */ /* 0x000fe40005800000 */
[-C--:B------:R-:W-:Y:S02]  /*32d70*/  ISETP.GT.U32.AND P4, PT, R35, R33.reuse, PT ;  /* 0x000000212300720c */ /* 0x080fe40003f84070 */
[C---:B------:R-:W-:Y:S02]  /*32d80*/  ISETP.GT.U32.AND P2, PT, R32.reuse, R34, PT ;  /* 0x000000222000720c */ /* 0x040fe40003f44070 */
[----:B------:R-:W-:Y:S02]  /*32d90*/  ISETP.GT.U32.AND P6, PT, R32, R33, PT ;  /* 0x000000212000720c */ /* 0x000fe40003fc4070 */
[----:B------:R-:W-:Y:S02]  /*32da0*/  FSEL R152, R152, -INF , !P1 ;  /* 0xff80000098987808 */ /* 0x000fe40004800000 */
[----:B------:R-:W-:-:S02]  /*32db0*/  FSEL R188, R188, -INF , !P0 ;  /* 0xff800000bcbc7808 */ /* 0x000fc40004000000 */
[-C--:B------:R-:W-:Y:S02]  /*32dc0*/  ISETP.GT.U32.AND P5, PT, R42, R33.reuse, PT ;  /* 0x000000212a00720c */ /* 0x080fe40003fa4070 */
[----:B------:R-:W-:Y:S01]  /*32dd0*/  ISETP.GT.U32.AND P3, PT, R37, R33, PT ;  /* 0x000000212500720c */ /* 0x000fe20003f64070 */
[----:B------:R-:W-:Y:S01]  /*32de0*/  FMUL R193, R210, R25 ;  /* 0x00000019d2c17220 */ /* 0x000fe20000400000 */
[----:B------:R-:W-:Y:S01]  /*32df0*/  ISETP.GT.U32.AND P1, PT, R48, R33, PT ;  /* 0x000000213000720c */ /* 0x000fe20003f24070 */
[----:B------:R-:W-:Y:S01]  /*32e00*/  FMUL R192, R215, R25 ;  /* 0x00000019d7c07220 */ /* 0x000fe20000400000 */
[----:B------:R-:W-:Y:S01]  /*32e10*/  ISETP.GT.U32.AND P0, PT, R46, R33, PT ;  /* 0x000000212e00720c */ /* 0x000fe20003f04070 */
[----:B------:R-:W4:Y:S01]  /*32e20*/  LDL.LU.64 R24, [R1] ;  /* 0x0000000001187983 */ /* 0x000f220000300a00 */
[----:B------:R-:W-:Y:S02]  /*32e30*/  ISETP.GT.U32.AND.EX P2, PT, R26, RZ, PT, P2 ;  /* 0x000000ff1a00720c */ /* 0x000fe40003f44120 */
[----:B------:R-:W-:-:S02]  /*32e40*/  ISETP.GT.U32.AND.EX P4, PT, R27, RZ, PT, P4 ;  /* 0x000000ff1b00720c */ /* 0x000fc40003f84140 */
[----:B------:R-:W-:Y:S02]  /*32e50*/  ISETP.GT.U32.AND.EX P6, PT, R26, RZ, PT, P6 ;  /* 0x000000ff1a00720c */ /* 0x000fe40003fc4160 */
[----:B------:R-:W-:Y:S01]  /*32e60*/  ISETP.GT.U32.AND.EX P5, PT, R29, RZ, PT, P5 ;  /* 0x000000ff1d00720c */ /* 0x000fe20003fa4150 */
[----:B------:R-:W4:Y:S01]  /*32e70*/  LDL.LU.64 R26, [R1+0x8] ;  /* 0x00000800011a7983 */ /* 0x000f220000300a00 */
[----:B------:R-:W-:Y:S02]  /*32e80*/  ISETP.GT.U32.AND.EX P3, PT, R28, RZ, PT, P3 ;  /* 0x000000ff1c00720c */ /* 0x000fe40003f64130 */
[----:B------:R-:W-:Y:S01]  /*32e90*/  ISETP.GT.U32.AND.EX P1, PT, R31, RZ, PT, P1 ;  /* 0x000000ff1f00720c */ /* 0x000fe20003f24110 */
[----:B------:R-:W4:Y:S01]  /*32ea0*/  LDL.LU.64 R28, [R1+0x10] ;  /* 0x00001000011c7983 */ /* 0x000f220000300a00 */
[----:B------:R-:W-:-:S03]  /*32eb0*/  ISETP.GT.U32.AND.EX P0, PT, R30, RZ, PT, P0 ;  /* 0x000000ff1e00720c */ /* 0x000fc60003f04100 */
[----:B------:R-:W4:Y:S01]  /*32ec0*/  LDL.LU.64 R30, [R1+0x18] ;  /* 0x00001800011e7983 */ /* 0x000f220000300a00 */
[----:B------:R-:W-:Y:S01]  /*32ed0*/  MOV R198, R36 ;  /* 0x0000002400c67202 */ /* 0x000fe20000000f00 */
[----:B------:R-:W-:Y:S02]  /*32ee0*/  IMAD.MOV.U32 R203, RZ, RZ, R39 ;  /* 0x000000ffffcb7224 */ /* 0x000fe400078e0027 */
        /* <DEDUP_REMOVED lines=64> */
[----:B------:R-:W-:-:S04]  /*332f0*/  FMNMX R8, R157, R156, !PT ;  /* 0x0000009c9d087209 */ /* 0x000fc80007800000 */
[----:B------:R-:W-:-:S04]  /*33300*/  FMNMX R8, R217, R8, !PT ;  /* 0x00000008d9087209 */ /* 0x000fc80007800000 */
[----:B------:R-:W-:-:S04]  /*33310*/  FMNMX R8, R216, R8, !PT ;  /* 0x00000008d8087209 */ /* 0x000fc80007800000 */
[----:B------:R-:W-:-:S04]  /*33320*/  FMNMX R8, R226, R8, !PT ;  /* 0x00000008e2087209 */ /* 0x000fc80007800000 */
[----:B------:R-:W-:Y:S02]  /*33330*/  FMNMX R8, R225, R8, !PT ;  /* 0x00000008e1087209 */ /* 0x000fe40007800000 */
[----:B------:R-:W-:Y:S02]  /*33340*/  FMNMX R9, R13, R152, !PT ;  /* 0x000000980d097209 */ /* 0x000fe40007800000 */
[----:B------:R-:W-:Y:S02]  /*33350*/  FMNMX R8, R218, R8, !PT ;  /* 0x00000008da087209 */ /* 0x000fe40007800000 */
[----:B------:R-:W-:Y:S02]  /*33360*/  FMNMX R9, R220, R9, !PT ;  /* 0x00000009dc097209 */ /* 0x000fe40007800000 */
[----:B------:R-:W-:Y:S02]  /*33370*/  FMNMX R8, R162, R8, !PT ;  /* 0x00000008a2087209 */ /* 0x000fe40007800000 */
[----:B------:R-:W-:-:S02]  /*33380*/  FMNMX R9, R219, R9, !PT ;  /* 0x00000009db097209 */ /* 0x000fc40007800000 */
        /* <DEDUP_REMOVED lines=31> */
[----:B------:R-:W-:Y:S02]  /*33580*/  MOV R199, R12 ;  /* 0x0000000c00c77202 */ /* 0x000fe40000000f00 */
[----:B------:R-:W-:Y:S02]  /*33590*/  FMNMX R8, R188, R8, !PT ;  /* 0x00000008bc087209 */ /* 0x000fe40007800000 */
[----:B------:R-:W-:Y:S02]  /*335a0*/  FMNMX R9, R167, R9, !PT ;  /* 0x00000009a7097209 */ /* 0x000fe40007800000 */
[----:B------:R-:W-:Y:S02]  /*335b0*/  FMNMX R8, R185, R8, !PT ;  /* 0x00000008b9087209 */ /* 0x000fe40007800000 */
[----:B------:R-:W-:-:S02]  /*335c0*/  FMNMX R9, R199, R9, !PT ;  /* 0x00000009c7097209 */ /* 0x000fc40007800000 */
[----:B------:R-:W-:Y:S02]  /*335d0*/  FMNMX R12, R159, R8, !PT ;  /* 0x000000089f0c7209 */ /* 0x000fe40007800000 */
[----:B------:R-:W-:-:S04]  /*335e0*/  FMNMX R8, R198, R9, !PT ;  /* 0x00000009c6087209 */ /* 0x000fc80007800000 */
[----:B------:R-:W-:-:S04]  /*335f0*/  FMNMX R8, R191, R8, !PT ;  /* 0x00000008bf087209 */ /* 0x000fc80007800000 */
[----:B------:R-:W-:-:S04]  /*33600*/  FMNMX R8, R158, R8, !PT ;  /* 0x000000089e087209 */ /* 0x000fc80007800000 */
[----:B------:R-:W-:Y:S02]  /*33610*/  FMNMX R8, R187, R8, !PT ;  /* 0x00000008bb087209 */ /* 0x000fe40007800000 */
[----:B------:R-:W-:Y:S02]  /*33620*/  FSEL R154, R154, -INF , !P1 ;  /* 0xff8000009a9a7808 */ /* 0x000fe40004800000 */
[----:B------:R-:W-:Y:S02]  /*33630*/  FMNMX R8, R186, R8, !PT ;  /* 0x00000008ba087209 */ /* 0x000fe40007800000 */
[----:B------:R-:W-:Y:S02]  /*33640*/  FMNMX R12, R155, R12, !PT ;  /* 0x0000000c9b0c7209 */ /* 0x000fe40007800000 */
[----:B------:R-:W-:Y:S02]  /*33650*/  FSEL R153, R153, -INF , !P0 ;  /* 0xff80000099997808 */ /* 0x000fe40004000000 */
[----:B------:R-:W-:-:S02]  /*33660*/  FMNMX R8, R154, R8, !PT ;  /* 0x000000089a087209 */ /* 0x000fc40007800000 */
[----:B------:R-:W-:Y:S02]  /*33670*/  FMNMX R12, R250, R12, !PT ;  /* 0x0000000cfa0c7209 */ /* 0x000fe40007800000 */
[----:B------:R-:W-:Y:S02]  /*33680*/  FSEL R193, R193, -INF , !P5 ;  /* 0xff800000c1c17808 */ /* 0x000fe40006800000 */
[----:B------:R-:W-:Y:S02]  /*33690*/  FMNMX R8, R153, R8, !PT ;  /* 0x0000000899087209 */ /* 0x000fe40007800000 */
[----:B------:R-:W-:Y:S02]  /*336a0*/  FMNMX R12, R197, R12, !PT ;  /* 0x0000000cc50c7209 */ /* 0x000fe40007800000 */
[----:B------:R-:W-:Y:S02]  /*336b0*/  FSEL R184, R184, -INF , !P3 ;  /* 0xff800000b8b87808 */ /* 0x000fe40005800000 */
[----:B------:R-:W-:-:S02]  /*336c0*/  FMNMX R8, R193, R8, !PT ;  /* 0x00000008c1087209 */ /* 0x000fc40007800000 */
[----:B------:R-:W-:Y:S02]  /*336d0*/  FSEL R189, R189, -INF , !P2 ;  /* 0xff800000bdbd7808 */ /* 0x000fe40005000000 */
[----:B------:R-:W-:Y:S02]  /*336e0*/  FMNMX R12, R248, R12, !PT ;  /* 0x0000000cf80c7209 */ /* 0x000fe40007800000 */
[----:B------:R-:W-:Y:S02]  /*336f0*/  FSEL R190, R190, -INF , !P4 ;  /* 0xff800000bebe7808 */ /* 0x000fe40006000000 */
[----:B------:R-:W-:Y:S02]  /*33700*/  FMNMX R8, R184, R8, !PT ;  /* 0x00000008b8087209 */ /* 0x000fe40007800000 */
[----:B------:R-:W-:Y:S02]  /*33710*/  FMNMX R12, R189, R12, !PT ;  /* 0x0000000cbd0c7209 */ /* 0x000fe40007800000 */
[----:B------:R-:W-:-:S02]  /*33720*/  FSEL R192, R192, -INF , !P6 ;  /* 0xff800000c0c07808 */ /* 0x000fc40007000000 */
[----:B------:R-:W-:Y:S01]  /*33730*/  FMNMX R8, R190, R8, !PT ;  /* 0x00000008be087209 */ /* 0x000fe20007800000 */
[----:B------:R-:W0:Y:S03]  /*33740*/  SHFL.BFLY PT, R173, R12, 0x2, 0x1f ;  /* 0x0c401f000cad7f89 */ /* 0x000e2600000e0000 */
[----:B------:R-:W-:-:S05]  /*33750*/  FMNMX R8, R192, R8, !PT ;  /* 0x00000008c0087209 */ /* 0x000fca0007800000 */
[----:B------:R-:W1:Y:S01]  /*33760*/  SHFL.BFLY PT, R9, R8, 0x2, 0x1f ;  /* 0x0c401f0008097f89 */ /* 0x000e6200000e0000 */
[----:B0-----:R-:W-:-:S05]  /*33770*/  FMNMX R12, R12, R173, !PT ;  /* 0x000000ad0c0c7209 */ /* 0x001fca0007800000 */
[----:B------:R-:W0:Y:S01]  /*33780*/  SHFL.BFLY PT, R173, R12, 0x1, 0x1f ;  /* 0x0c201f000cad7f89 */ /* 0x000e2200000e0000 */
[----:B-1----:R-:W-:-:S05]  /*33790*/  FMNMX R9, R8, R9, !PT ;  /* 0x0000000908097209 */ /* 0x002fca0007800000 */
[----:B------:R-:W1:Y:S01]  /*337a0*/  SHFL.BFLY PT, R174, R9, 0x1, 0x1f ;  /* 0x0c201f0009ae7f89 */ /* 0x000e6200000e0000 */
[----:B0-----:R-:W-:-:S04]  /*337b0*/  FMNMX R8, R12, R173, !PT ;  /* 0x000000ad0c087209 */ /* 0x001fc80007800000 */
[----:B--2---:R-:W-:Y:S02]  /*337c0*/  FMNMX R8, R8, R178, !PT ;  /* 0x000000b208087209 */ /* 0x004fe40007800000 */
[----:B-1----:R-:W-:-:S03]  /*337d0*/  FMNMX R9, R9, R174, !PT ;  /* 0x000000ae09097209 */ /* 0x002fc60007800000 */
[----:B------:R-:W-:Y:S01]  /*337e0*/  FADD R12, -R8, R178 ;  /* 0x000000b2080c7221 */ /* 0x000fe20000000100 */
[----:B---3--:R-:W-:-:S03]  /*337f0*/  FMNMX R9, R9, R177, !PT ;  /* 0x000000b109097209 */ /* 0x008fc60007800000 */
[----:B------:R-:W-:Y:S02]  /*33800*/  FMUL R12, R12, 1.4426950216293334961 ;  /* 0x3fb8aa3b0c0c7820 */ /* 0x000fe40000400000 */
[--C-:B------:R-:W-:Y:S02]  /*33810*/  FADD R243, R13, -R9.reuse ;  /* 0x800000090df37221 */ /* 0x100fe40000000000 */
[----:B------:R0:W4:Y:S01]  /*33820*/  MUFU.EX2 R13, R12 ;  /* 0x0000000c000d7308 */ /* 0x0001220000000800 */
[--C-:B------:R-:W-:Y:S01]  /*33830*/  FADD R247, R157, -R8.reuse ;  /* 0x800000089df77221 */ /* 0x100fe20000000000 */
[--C-:B------:R-:W-:Y:S01]  /*33840*/  FADD R246, R156, -R8.reuse ;  /* 0x800000089cf67221 */ /* 0x100fe20000000000 */
[--C-:B------:R-:W-:Y:S01]  /*33850*/  FADD R245, R217, -R8.reuse ;  /* 0x80000008d9f57221 */ /* 0x100fe20000000000 */
[----:B------:R-:W-:Y:S01]  /*33860*/  FADD R244, R216, -R8 ;  /* 0x80000008d8f47221 */ /* 0x000fe20000000000 */
[--C-:B------:R-:W-:Y:S01]  /*33870*/  FADD R242, R152, -R9.reuse ;  /* 0x8000000998f27221 */ /* 0x100fe20000000000 */
[--C-:B------:R-:W-:Y:S01]  /*33880*/  FADD R241, R220, -R9.reuse ;  /* 0x80000009dcf17221 */ /* 0x100fe20000000000 */
[----:B------:R-:W-:Y:S01]  /*33890*/  FADD R240, R219, -R9 ;  /* 0x80000009dbf07221 */ /* 0x000fe20000000000 */
[----:B0-----:R-:W-:Y:S01]  /*338a0*/  FADD R12, -R9, R177 ;  /* 0x000000b1090c7221 */ /* 0x001fe20000000100 */
[----:B------:R-:W-:Y:S01]  /*338b0*/  FMUL R247, R247, 1.4426950216293334961 ;  /* 0x3fb8aa3bf7f77820 */ /* 0x000fe20000400000 */
[----:B------:R-:W-:-:S02]  /*338c0*/  FMUL R246, R246, 1.4426950216293334961 ;  /* 0x3fb8aa3bf6f67820 */ /* 0x000fc40000400000 */
[----:B------:R-:W-:Y:S01]  /*338d0*/  FMUL R12, R12, 1.4426950216293334961 ;  /* 0x3fb8aa3b0c0c7820 */ /* 0x000fe20000400000 */
[----:B------:R-:W-:Y:S01]  /*338e0*/  FMUL R245, R245, 1.4426950216293334961 ;  /* 0x3fb8aa3bf5f57820 */ /* 0x000fe20000400000 */
[----:B------:R-:W-:Y:S01]  /*338f0*/  FMUL R244, R244, 1.4426950216293334961 ;  /* 0x3fb8aa3bf4f47820 */ /* 0x000fe20000400000 */
[----:B------:R-:W-:Y:S01]  /*33900*/  FMUL R243, R243, 1.4426950216293334961 ;  /* 0x3fb8aa3bf3f37820 */ /* 0x000fe20000400000 */
[----:B------:R-:W-:Y:S01]  /*33910*/  FMUL R242, R242, 1.4426950216293334961 ;  /* 0x3fb8aa3bf2f27820 */ /* 0x000fe20000400000 */
[----:B------:R-:W-:Y:S01]  /*33920*/  FMUL R241, R241, 1.4426950216293334961 ;  /* 0x3fb8aa3bf1f17820 */ /* 0x000fe20000400000 */
[----:B------:R-:W-:Y:S01]  /*33930*/  FMUL R240, R240, 1.4426950216293334961 ;  /* 0x3fb8aa3bf0f07820 */ /* 0x000fe20000400000 */
[----:B------:R-:W0:Y:S08]  /*33940*/  MUFU.EX2 R12, R12 ;  /* 0x0000000c000c7308 */ /* 0x000e300000000800 */
[----:B------:R-:W-:Y:S08]  /*33950*/  MUFU.EX2 R247, R247 ;  /* 0x000000f700f77308 */ /* 0x000ff00000000800 */
[----:B------:R-:W1:Y:S08]  /*33960*/  MUFU.EX2 R246, R246 ;  /* 0x000000f600f67308 */ /* 0x000e700000000800 */
[----:B------:R-:W-:Y:S08]  /*33970*/  MUFU.EX2 R245, R245 ;  /* 0x000000f500f57308 */ /* 0x000ff00000000800 */
[----:B------:R-:W2:Y:S08]  /*33980*/  MUFU.EX2 R244, R244 ;  /* 0x000000f400f47308 */ /* 0x000eb00000000800 */
[----:B------:R-:W-:Y:S08]  /*33990*/  MUFU.EX2 R243, R243 ;  /* 0x000000f300f37308 */ /* 0x000ff00000000800 */
[----:B------:R-:W3:Y:S08]  /*339a0*/  MUFU.EX2 R242, R242 ;  /* 0x000000f200f27308 */ /* 0x000ef00000000800 */
[----:B------:R-:W-:Y:S08]  /*339b0*/  MUFU.EX2 R241, R241 ;  /* 0x000000f100f17308 */ /* 0x000ff00000000800 */
[----:B------:R-:W3:Y:S01]  /*339c0*/  MUFU.EX2 R240, R240 ;  /* 0x000000f000f07308 */ /* 0x000ee20000000800 */
[-C--:B----4-:R-:W-:Y:S01]  /*339d0*/  FMUL R24, R24, R13.reuse ;  /* 0x0000000d18187220 */ /* 0x090fe20000400000 */
        /* <DEDUP_REMOVED lines=63> */
[-C--:B0-----:R-:W-:Y:S01]  /*33dd0*/  FMUL R26, R26, R12.reuse ;  /* 0x0000000c1a1a7220 */ /* 0x081fe20000400000 */
        /* <DEDUP_REMOVED lines=63> */
[----:B-1----:R-:W-:-:S02]  /*341d0*/  F2FP.F16.F32.PACK_AB R180, R246, R247 ;  /* 0x000000f7f6b4723e */ /* 0x002fc400000000ff */
[----:B--2---:R-:W-:Y:S02]  /*341e0*/  F2FP.F16.F32.PACK_AB R182, R244, R245 ;  /* 0x000000f5f4b6723e */ /* 0x004fe400000000ff */
[----:B---3--:R-:W-:Y:S02]  /*341f0*/  F2FP.F16.F32.PACK_AB R181, R242, R243 ;  /* 0x000000f3f2b5723e */ /* 0x008fe400000000ff */
[----:B------:R-:W-:-:S04]  /*34200*/  F2FP.F16.F32.PACK_AB R183, R240, R241 ;  /* 0x000000f1f0b7723e */ /* 0x000fc800000000ff */
[----:B------:R-:W-:Y:S01]  /*34210*/  WARPGROUP.ARRIVE ;  /* 0x00000000000079c5 */ /* 0x000fe20000000000 */
[----:B------:R-:W-:Y:S01]  /*34220*/  UMOV UR6, UR34 ;  /* 0x0000002200067c82 */ /* 0x000fe20008000000 */
[----:B------:R-:W-:-:S04]  /*34230*/  UMOV UR7, UR35 ;  /* 0x0000002300077c82 */ /* 0x000fc80008000000 */
[----:B------:R-:W-:Y:S01]  /*34240*/  HGMMA.64x256x16.F32 R24, R180, gdesc[UR4], R24, gsb0 ;  /* 0x03e00004b4187df0 */ /* 0x000fe20008000818 */
[----:B------:R-:W-:Y:S01]  /*34250*/  MOV R196, R239 ;  /* 0x000000ef00c47202 */ /* 0x000fe20000000f00 */
[--C-:B------:R-:W-:Y:S01]  /*34260*/  FADD R239, R226, -R8.reuse ;  /* 0x80000008e2ef7221 */ /* 0x100fe20000000000 */
[--C-:B------:R-:W-:Y:S01]  /*34270*/  FADD R238, R225, -R8.reuse ;  /* 0x80000008e1ee7221 */ /* 0x100fe20000000000 */
[--C-:B------:R-:W-:Y:S01]  /*34280*/  FADD R235, R218, -R8.reuse ;  /* 0x80000008daeb7221 */ /* 0x100fe20000000000 */
[----:B------:R-:W-:Y:S01]  /*34290*/  FADD R234, R162, -R8 ;  /* 0x80000008a2ea7221 */ /* 0x000fe20000000000 */
[--C-:B------:R-:W-:Y:S01]  /*342a0*/  FADD R237, R230, -R9.reuse ;  /* 0x80000009e6ed7221 */ /* 0x100fe20000000000 */
[--C-:B------:R-:W-:Y:S01]  /*342b0*/  FADD R236, R224, -R9.reuse ;  /* 0x80000009e0ec7221 */ /* 0x100fe20000000000 */
[--C-:B------:R-:W-:Y:S01]  /*342c0*/  FADD R233, R223, -R9.reuse ;  /* 0x80000009dfe97221 */ /* 0x100fe20000000000 */
[----:B------:R-:W-:Y:S01]  /*342d0*/  FADD R232, R168, -R9 ;  /* 0x80000009a8e87221 */ /* 0x000fe20000000000 */
[----:B------:R-:W-:Y:S01]  /*342e0*/  FMUL R239, R239, 1.4426950216293334961 ;  /* 0x3fb8aa3befef7820 */ /* 0x000fe20000400000 */
[----:B------:R-:W-:Y:S01]  /*342f0*/  FMUL R238, R238, 1.4426950216293334961 ;  /* 0x3fb8aa3beeee7820 */ /* 0x000fe20000400000 */
[----:B------:R-:W-:Y:S01]  /*34300*/  FMUL R235, R235, 1.4426950216293334961 ;  /* 0x3fb8aa3bebeb7820 */ /* 0x000fe20000400000 */
[----:B------:R-:W-:Y:S01]  /*34310*/  FMUL R234, R234, 1.4426950216293334961 ;  /* 0x3fb8aa3beaea7820 */ /* 0x000fe20000400000 */
[----:B------:R-:W-:Y:S01]  /*34320*/  FMUL R237, R237, 1.4426950216293334961 ;  /* 0x3fb8aa3beded7820 */ /* 0x000fe20000400000 */
[----:B------:R-:W-:Y:S01]  /*34330*/  FMUL R236, R236, 1.4426950216293334961 ;  /* 0x3fb8aa3becec7820 */ /* 0x000fe20000400000 */
[----:B------:R-:W-:Y:S01]  /*34340*/  FMUL R233, R233, 1.4426950216293334961 ;  /* 0x3fb8aa3be9e97820 */ /* 0x000fe20000400000 */
[----:B------:R-:W-:Y:S01]  /*34350*/  FMUL R232, R232, 1.4426950216293334961 ;  /* 0x3fb8aa3be8e87820 */ /* 0x000fe20000400000 */
[----:B------:R-:W-:Y:S08]  /*34360*/  MUFU.EX2 R239, R239 ;  /* 0x000000ef00ef7308 */ /* 0x000ff00000000800 */
[----:B------:R-:W0:Y:S08]  /*34370*/  MUFU.EX2 R238, R238 ;  /* 0x000000ee00ee7308 */ /* 0x000e300000000800 */
[----:B------:R-:W-:Y:S08]  /*34380*/  MUFU.EX2 R235, R235 ;  /* 0x000000eb00eb7308 */ /* 0x000ff00000000800 */
[----:B------:R-:W1:Y:S08]  /*34390*/  MUFU.EX2 R234, R234 ;  /* 0x000000ea00ea7308 */ /* 0x000e700000000800 */
[----:B------:R-:W-:Y:S08]  /*343a0*/  MUFU.EX2 R237, R237 ;  /* 0x000000ed00ed7308 */ /* 0x000ff00000000800 */
[----:B------:R-:W2:Y:S08]  /*343b0*/  MUFU.EX2 R236, R236 ;  /* 0x000000ec00ec7308 */ /* 0x000eb00000000800 */
[----:B------:R-:W-:Y:S08]  /*343c0*/  MUFU.EX2 R233, R233 ;  /* 0x000000e900e97308 */ /* 0x000ff00000000800 */
[----:B------:R-:W3:Y:S01]  /*343d0*/  MUFU.EX2 R232, R232 ;  /* 0x000000e800e87308 */ /* 0x000ee20000000800 */
[----:B------:R-:W-:-:S02]  /*343e0*/  MOV R205, R176 ;  /* 0x000000b000cd7202 */ /* 0x000fc40000000f00 */
[----:B0-----:R-:W-:Y:S02]  /*343f0*/  F2FP.F16.F32.PACK_AB R176, R238, R239 ;  /* 0x000000efeeb0723e */ /* 0x001fe400000000ff */
[----:B-1----:R-:W-:Y:S02]  /*34400*/  F2FP.F16.F32.PACK_AB R178, R234, R235 ;  /* 0x000000ebeab2723e */ /* 0x002fe400000000ff */
[----:B--2---:R-:W-:Y:S01]  /*34410*/  F2FP.F16.F32.PACK_AB R177, R236, R237 ;  /* 0x000000edecb1723e */ /* 0x004fe200000000ff */
[----:B------:R-:W-:Y:S01]  /*34420*/  UMOV UR6, UR54 ;  /* 0x0000003600067c82 */ /* 0x000fe20008000000 */
[----:B------:R-:W-:Y:S01]  /*34430*/  UMOV UR7, UR55 ;  /* 0x0000003700077c82 */ /* 0x000fe20008000000 */
[----:B---3--:R-:W-:Y:S01]  /*34440*/  F2FP.F16.F32.PACK_AB R179, R232, R233 ;  /* 0x000000e9e8b3723e */ /* 0x008fe200000000ff */
        /* <DEDUP_REMOVED lines=17> */
[----:B------:R-:W0:Y:S01]  /*34560*/  MUFU.EX2 R230, R230 ;  /* 0x000000e600e67308 */ /* 0x000e220000000800 */
[----:B------:R-:W-:-:S02]  /*34570*/  WARPGROUP.DEPBAR.LE gsb0, 0x0 ;  /* 0x00008000000079c5 */ /* 0x000fc40000010000 */
[----:B------:R-:W-:-:S06]  /*34580*/  WARPGROUP.ARRIVE ;  /* 0x00000000000079c5 */ /* 0x000fcc0000000000 */
[----:B------:R-:W-:Y:S01]  /*34590*/  HGMMA.64x256x16.F32 R24, R176, gdesc[UR4], R24, gsb0 ;  /* 0x03e00004b0187df0 */ /* 0x000fe20008000818 */
        /* <DEDUP_REMOVED lines=34> */
[----:B------:R-:W2:Y:S01]  /*347c0*/  MUFU.EX2 R220, R220 ;  /* 0x000000dc00dc7308 */ /* 0x000ea20000000800 */
[----:B------:R-:W-:-:S02]  /*347d0*/  WARPGROUP.DEPBAR.LE gsb0, 0x0 ;  /* 0x00008000000079c5 */ /* 0x000fc40000010000 */
[----:B------:R-:W-:-:S06]  /*347e0*/  WARPGROUP.ARRIVE ;  /* 0x00000000000079c5 */ /* 0x000fcc0000000000 */
[----:B------:R-:W-:Y:S01]  /*347f0*/  HGMMA.64x256x16.F32 R24, R172, gdesc[UR4], R24, gsb0 ;  /* 0x03e00004ac187df0 */ /* 0x000fe20008000818 */
[----:B------:R-:W-:Y:S08]  /*34800*/  MUFU.EX2 R217, R217 ;  /* 0x000000d900d97308 */ /* 0x000ff00000000800 */
[----:B------:R-:W3:Y:S01]  /*34810*/  MUFU.EX2 R216, R216 ;  /* 0x000000d800d87308 */ /* 0x000ee20000000800 */
[----:B0-----:R-:W-:-:S02]  /*34820*/  F2FP.F16.F32.PACK_AB R168, R222, R223 ;  /* 0x000000dfdea8723e */ /* 0x001fc400000000ff */
        /* <DEDUP_REMOVED lines=29> */
[----:B0-----:R-:W-:-:S02]  /*34a00*/  F2FP.F16.F32.PACK_AB R164, R214, R215 ;  /* 0x000000d7d6a4723e */ /* 0x001fc400000000ff */
[----:B-1----:R-:W-:Y:S02]  /*34a10*/  F2FP.F16.F32.PACK_AB R166, R210, R211 ;  /* 0x000000d3d2a6723e */ /* 0x002fe400000000ff */
[----:B--2---:R-:W-:Y:S01]  /*34a20*/  F2FP.F16.F32.PACK_AB R165, R212, R213 ;  /* 0x000000d5d4a5723e */ /* 0x004fe200000000ff */
[----:B------:R-:W-:Y:S02]  /*34a30*/  WARPGROUP.DEPBAR.LE gsb0, 0x0 ;  /* 0x00008000000079c5 */ /* 0x000fe40000010000 */
[----:B------:R-:W-:-:S06]  /*34a40*/  WARPGROUP.ARRIVE ;  /* 0x00000000000079c5 */ /* 0x000fcc0000000000 */
[----:B------:R-:W-:Y:S01]  /*34a50*/  HGMMA.64x256x16.F32 R24, R168, gdesc[UR4], R24, gsb0 ;  /* 0x03e00004a8187df0 */ /* 0x000fe20008000818 */
[----:B---3--:R-:W-:Y:S01]  /*34a60*/  F2FP.F16.F32.PACK_AB R167, R208, R209 ;  /* 0x000000d1d0a7723e */ /* 0x008fe200000000ff */
[----:B------:R-:W-:Y:S01]  /*34a70*/  UMOV UR6, UR32 ;  /* 0x0000002000067c82 */ /* 0x000fe20008000000 */
[----:B------:R-:W-:Y:S01]  /*34a80*/  UMOV UR7, UR33 ;  /* 0x0000002100077c82 */ /* 0x000fe20008000000 */
        /* <DEDUP_REMOVED lines=26> */
[----:B--2---:R-:W-:Y:S02]  /*34c30*/  F2FP.F16.F32.PACK_AB R161, R204, R205 ;  /* 0x000000cdcca1723e */ /* 0x004fe400000000ff */
[----:B---3--:R-:W-:Y:S01]  /*34c40*/  F2FP.F16.F32.PACK_AB R163, R200, R201 ;  /* 0x000000c9c8a3723e */ /* 0x008fe200000000ff */
[----:B------:R-:W-:Y:S02]  /*34c50*/  WARPGROUP.DEPBAR.LE gsb0, 0x0 ;  /* 0x00008000000079c5 */ /* 0x000fe40000010000 */
[----:B------:R-:W-:-:S06]  /*34c60*/  WARPGROUP.ARRIVE ;  /* 0x00000000000079c5 */ /* 0x000fcc0000000000 */
[----:B------:R-:W-:Y:S01]  /*34c70*/  HGMMA.64x256x16.F32 R24, R164, gdesc[UR4], R24, gsb0 ;  /* 0x03e00004a4187df0 */ /* 0x000fe20008000818 */
[----:B------:R-:W-:Y:S01]  /*34c80*/  UMOV UR6, UR60 ;  /* 0x0000003c00067c82 */ /* 0x000fe20008000000 */
[----:B------:R-:W-:Y:S01]  /*34c90*/  UMOV UR7, UR61 ;  /* 0x0000003d00077c82 */ /* 0x000fe20008000000 */
[----:B------:R-:W-:Y:S01]  /*34ca0*/  MOV R249, R196 ;  /* 0x000000c400f97202 */ /* 0x000fe20000000f00 */
[--C-:B------:R-:W-:Y:S01]  /*34cb0*/  FADD R199, R188, -R8.reuse ;  /* 0x80000008bcc77221 */ /* 0x100fe20000000000 */
[--C-:B------:R-:W-:Y:S01]  /*34cc0*/  FADD R196, R187, -R9.reuse ;  /* 0x80000009bbc47221 */ /* 0x100fe20000000000 */
[--C-:B------:R-:W-:Y:S01]  /*34cd0*/  FADD R198, R185, -R8.reuse ;  /* 0x80000008b9c67221 */ /* 0x100fe20000000000 */
[--C-:B------:R-:W-:Y:S01]  /*34ce0*/  FADD R195, R159, -R8.reuse ;  /* 0x800000089fc37221 */ /* 0x100fe20000000000 */
[----:B------:R-:W-:Y:S01]  /*34cf0*/  FADD R194, R155, -R8 ;  /* 0x800000089bc27221 */ /* 0x000fe20000000000 */
        /* <DEDUP_REMOVED lines=28> */
[--C-:B------:R-:W-:Y:S01]  /*34ec0*/  FADD R152, R248, -R8.reuse ;  /* 0x80000008f8987221 */ /* 0x100fe20000000000 */
[----:B------:R-:W-:-:S03]  /*34ed0*/  FADD R153, R189, -R8 ;  /* 0x80000008bd997221 */ /* 0x000fc60000000000 */
[----:B------:R-:W-:-:S04]  /*34ee0*/  FMUL R152, R152, 1.4426950216293334961 ;  /* 0x3fb8aa3b98987820 */ /* 0x000fc80000400000 */
[----:B------:R0:W-:Y:S01]  /*34ef0*/  MUFU.EX2 R189, R152 ;  /* 0x0000009800bd7308 */ /* 0x0001e20000000800 */
[----:B------:R-:W-:Y:S01]  /*34f00*/  FADD R185, R197, -R8 ;  /* 0x80000008c5b97221 */ /* 0x000fe20000000000 */
[----:B0-----:R-:W-:Y:S01]  /*34f10*/  FMUL R152, R153, 1.4426950216293334961 ;  /* 0x3fb8aa3b99987820 */ /* 0x001fe20000400000 */
[----:B------:R-:W-:-:S05]  /*34f20*/  FADD R153, R193, -R9 ;  /* 0x80000009c1997221 */ /* 0x000fca0000000000 */
[----:B------:R0:W-:Y:S01]  /*34f30*/  MUFU.EX2 R193, R152 ;  /* 0x0000009800c17308 */ /* 0x0001e20000000800 */
[----:B------:R-:W-:Y:S01]  /*34f40*/  FADD R186, R250, -R8 ;  /* 0x80000008faba7221 */ /* 0x000fe20000000000 */
[--C-:B------:R-:W-:Y:S01]  /*34f50*/  FADD R197, R192, -R9.reuse ;  /* 0x80000009c0c57221 */ /* 0x100fe20000000000 */
[----:B0-----:R-:W-:Y:S01]  /*34f60*/  FMUL R152, R153, 1.4426950216293334961 ;  /* 0x3fb8aa3b99987820 */ /* 0x001fe20000400000 */
[----:B------:R-:W-:-:S04]  /*34f70*/  FADD R153, R184, -R9 ;  /* 0x80000009b8997221 */ /* 0x000fc80000000000 */
[----:B------:R0:W-:Y:S01]  /*34f80*/  MUFU.EX2 R184, R152 ;  /* 0x0000009800b87308 */ /* 0x0001e20000000800 */
[----:B------:R-:W-:Y:S01]  /*34f90*/  FMUL R186, R186, 1.4426950216293334961 ;  /* 0x3fb8aa3bbaba7820 */ /* 0x000fe20000400000 */
[----:B------:R-:W-:Y:S01]  /*34fa0*/  FMUL R185, R185, 1.4426950216293334961 ;  /* 0x3fb8aa3bb9b97820 */ /* 0x000fe20000400000 */
[----:B------:R-:W-:Y:S01]  /*34fb0*/  FMUL R197, R197, 1.4426950216293334961 ;  /* 0x3fb8aa3bc5c57820 */ /* 0x000fe20000400000 */
[----:B0-----:R-:W-:Y:S01]  /*34fc0*/  FMUL R152, R153, 1.4426950216293334961 ;  /* 0x3fb8aa3b99987820 */ /* 0x001fe20000400000 */
[----:B------:R-:W-:-:S03]  /*34fd0*/  FADD R153, R190, -R9 ;  /* 0x80000009be997221 */ /* 0x000fc60000000000 */
[----:B------:R0:W-:Y:S02]  /*34fe0*/  MUFU.EX2 R190, R152 ;  /* 0x0000009800be7308 */ /* 0x0001e40000000800 */
[----:B0-----:R-:W-:-:S06]  /*34ff0*/  FMUL R152, R153, 1.4426950216293334961 ;  /* 0x3fb8aa3b99987820 */ /* 0x001fcc0000400000 */
[----:B------:R-:W-:Y:S08]  /*35000*/  MUFU.EX2 R186, R186 ;  /* 0x000000ba00ba7308 */ /* 0x000ff00000000800 */
[----:B------:R-:W0:Y:S08]  /*35010*/  MUFU.EX2 R185, R185 ;  /* 0x000000b900b97308 */ /* 0x000e300000000800 */
[----:B------:R0:W-:Y:S08]  /*35020*/  MUFU.EX2 R192, R152 ;  /* 0x0000009800c07308 */ /* 0x0001f00000000800 */
[----:B------:R-:W1:Y:S01]  /*35030*/  MUFU.EX2 R197, R197 ;  /* 0x000000c500c57308 */ /* 0x000e620000000800 */
[----:B0-----:R-:W-:-:S02]  /*35040*/  F2FP.F16.F32.PACK_AB R152, R185, R186 ;  /* 0x000000bab998723e */ /* 0x001fc400000000ff */
[----:B------:R-:W-:Y:S02]  /*35050*/  F2FP.F16.F32.PACK_AB R154, R193, R189 ;  /* 0x000000bdc19a723e */ /* 0x000fe400000000ff */
[----:B------:R-:W-:Y:S02]  /*35060*/  F2FP.F16.F32.PACK_AB R153, R190, R184 ;  /* 0x000000b8be99723e */ /* 0x000fe400000000ff */
[----:B-1----:R-:W-:Y:S01]  /*35070*/  F2FP.F16.F32.PACK_AB R155, R197, R192 ;  /* 0x000000c0c59b723e */ /* 0x002fe200000000ff */
[----:B------:R-:W-:Y:S02]  /*35080*/  WARPGROUP.DEPBAR.LE gsb0, 0x0 ;  /* 0x00008000000079c5 */ /* 0x000fe40000010000 */
[----:B------:R-:W-:-:S06]  /*35090*/  WARPGROUP.ARRIVE ;  /* 0x00000000000079c5 */ /* 0x000fcc0000000000 */
        /* <DEDUP_REMOVED lines=8> */
[----:B------:R-:W-:Y:S04]  /*35120*/  STL.64 [R1], R24 ;  /* 0x0000001801007387 */ /* 0x000fe80000100a00 */
        /* <DEDUP_REMOVED lines=127> */
[----:B------:R-:W-:Y:S01]  /*35920*/  UMOV UR6, UR18 ;  /* 0x0000001200067c82 */ /* 0x000fe20008000000 */
[----:B------:R-:W-:Y:S01]  /*35930*/  UMOV UR7, UR19 ;  /* 0x0000001300077c82 */ /* 0x000fe20008000000 */
[----:B------:R-:W-:Y:S01]  /*35940*/  MOV R251, R249 ;  /* 0x000000f900fb7202 */ /* 0x000fe20000000f00 */
[----:B------:R-:W4:Y:S04]  /*35950*/  LDL.LU R252, [R1+0x798] ;  /* 0x0007980001fc7983 */ /* 0x000f280000300800 */
[----:B------:R-:W4:Y:S04]  /*35960*/  LDL.LU R249, [R1+0x794] ;  /* 0x0007940001f97983 */ /* 0x000f280000300800 */
[----:B------:R-:W4:Y:S04]  /*35970*/  LDL.LU R248, [R1+0x77c] ;  /* 0x00077c0001f87983 */ /* 0x000f280000300800 */
[----:B------:R-:W4:Y:S01]  /*35980*/  LDL.LU R250, [R1+0x764] ;  /* 0x0007640001fa7983 */ /* 0x000f220000300800 */
[-C--:B--2---:R-:W-:Y:S01]  /*35990*/  FMUL R150, R150, R12.reuse ;  /* 0x0000000c96967220 */ /* 0x084fe20000400000 */
[-C--:B------:R-:W-:Y:S01]  /*359a0*/  FMUL R151, R151, R12.reuse ;  /* 0x0000000c97977220 */ /* 0x080fe20000400000 */
[-C--:B---3--:R-:W-:Y:S01]  /*359b0*/  FMUL R148, R148, R13.reuse ;  /* 0x0000000d94947220 */ /* 0x088fe20000400000 */
[-C--:B------:R-:W-:Y:S01]  /*359c0*/  FMUL R149, R149, R13.reuse ;  /* 0x0000000d95957220 */ /* 0x080fe20000400000 */
        /* <DEDUP_REMOVED lines=129> */
[----:B------:R-:W-:Y:S01]  /*361e0*/  WARPGROUP.ARRIVE ;  /* 0x00000000000079c5 */ /* 0x000fe20000000000 */
[----:B------:R-:W2:Y:S04]  /*361f0*/  LDL.LU R180, [R1+0x78c] ;  /* 0x00078c0001b47983 */ /* 0x000ea80000300800 */
[----:B------:R-:W3:-:S15]  /*36200*/  LDL.LU R181, [R1+0x774] ;  /* 0x0007740001b57983 */ /* 0x000ede0000300800 */
[----:B------:R-:W-:-:S03]  /*36210*/  NOP ;  /* 0x0000000000007918 */ /* 0x000fc60000000000 */
[----:B------:R-:W-:Y:S01]  /*36220*/  HGMMA.64x256x16.F32 R24, R176, gdesc[UR4], R24, gsb0 ;  /* 0x03e00004b0187df0 */ /* 0x000fe20008000818 */
[----:B------:R-:W-:Y:S01]  /*36230*/  UMOV UR6, UR26 ;  /* 0x0000001a00067c82 */ /* 0x000fe20008000000 */
[----:B------:R-:W-:Y:S01]  /*36240*/  UMOV UR7, UR27 ;  /* 0x0000001b00077c82 */ /* 0x000fe20008000000 */
[----:B------:R-:W4:Y:S04]  /*36250*/  LDL.LU R182, [R1+0x778] ;  /* 0x0007780001b67983 */ /* 0x000f280000300800 */
[----:B------:R-:W4:Y:S01]  /*36260*/  LDL.LU R183, [R1+0x75c] ;  /* 0x00075c0001b77983 */ /* 0x000f220000300800 */
[----:B------:R-:W-:Y:S02]  /*36270*/  WARPGROUP.DEPBAR.LE gsb0, 0x0 ;  /* 0x00008000000079c5 */ /* 0x000fe40000010000 */
[----:B------:R-:W-:Y:S01]  /*36280*/  WARPGROUP.ARRIVE ;  /* 0x00000000000079c5 */ /* 0x000fe20000000000 */
[----:B------:R-:W2:Y:S04]  /*36290*/  LDL.LU R176, [R1+0x784] ;  /* 0x0007840001b07983 */ /* 0x000ea80000300800 */
[----:B------:R-:W2:-:S13]  /*362a0*/  LDL.LU R177, [R1+0x790] ;  /* 0x0007900001b17983 */ /* 0x000e9a0000300800 */
[----:B------:R-:W-:Y:S01]  /*362b0*/  HGMMA.64x256x16.F32 R24, R172, gdesc[UR4], R24, gsb0 ;  /* 0x03e00004ac187df0 */ /* 0x000fe20008000818 */
[----:B------:R-:W-:Y:S01]  /*362c0*/  UMOV UR6, UR30 ;  /* 0x0000001e00067c82 */ /* 0x000fe20008000000 */
[----:B------:R-:W-:Y:S01]  /*362d0*/  UMOV UR7, UR31 ;  /* 0x0000001f00077c82 */ /* 0x000fe20008000000 */
[----:B------:R-:W3:Y:S04]  /*362e0*/  LDL.LU R179, [R1+0x780] ;  /* 0x0007800001b37983 */ /* 0x000ee80000300800 */
[----:B------:R-:W4:Y:S01]  /*362f0*/  LDL.LU R178, [R1+0x754] ;  /* 0x0007540001b27983 */ /* 0x000f220000300800 */
[----:B------:R-:W-:Y:S02]  /*36300*/  WARPGROUP.DEPBAR.LE gsb0, 0x0 ;  /* 0x00008000000079c5 */ /* 0x000fe40000010000 */
[----:B------:R-:W-:Y:S01]  /*36310*/  WARPGROUP.ARRIVE ;  /* 0x00000000000079c5 */ /* 0x000fe20000000000 */
[----:B------:R-:W2:-:S15]  /*36320*/  LDL.LU R175, [R1+0x79c] ;  /* 0x00079c0001af7983 */ /* 0x000e9e0000300800 */
[----:B------:R-:W-:-:S02]  /*36330*/  NOP ;  /* 0x0000000000007918 */ /* 0x000fc40000000000 */
        /* <DEDUP_REMOVED lines=16> */
[----:B------:R-:W-:Y:S01]  /*36440*/  WARPGROUP.ARRIVE ;  /* 0x00000000000079c5 */ /* 0x000fe20000000000 */
[----:B------:R-:W-:Y:S01]  /*36450*/  IADD3 R20, P0, R20, 0x80, RZ ;  /* 0x0000008014147810 */ /* 0x000fe20007f1e0ff */
[----:B------:R-:W0:-:S15]  /*36460*/  LDC R160, c[0x0][0x254] ;  /* 0x00009500ffa07b82 */ /* 0x000e1e0000000800 */
[----:B------:R-:W-:-:S06]  /*36470*/  NOP ;  /* 0x0000000000007918 */ /* 0x000fcc0000000000 */
        /* <DEDUP_REMOVED lines=8> */
[----:B--2---:R-:W-:Y:S01]  /*36500*/  FADD R152, R251, R175 ;  /* 0x000000affb987221 */ /* 0x004fe20000000000 */
[----:B------:R-:W-:Y:S01]  /*36510*/  FADD R154, R177, R176 ;  /* 0x000000b0b19a7221 */ /* 0x000fe20000000000 */
[----:B------:R-:W2:Y:S02]  /*36520*/  LDL.LU R251, [R1+0x788] ;  /* 0x0007880001fb7983 */ /* 0x000ea40000300800 */
[----:B------:R-:W-:Y:S02]  /*36530*/  FADD R153, R252, R152 ;  /* 0x00000098fc997221 */ /* 0x000fe40000000000 */
[----:B------:R-:W2:Y:S01]  /*36540*/  LDL.LU R252, [R1+0x770] ;  /* 0x0007700001fc7983 */ /* 0x000ea20000300800 */
[----:B---3--:R-:W-:Y:S01]  /*36550*/  FADD R152, R179, R154 ;  /* 0x0000009ab3987221 */ /* 0x008fe20000000000 */
[----:B------:R-:W-:-:S02]  /*36560*/  FADD R153, R249, R153 ;  /* 0x00000099f9997221 */ /* 0x000fc40000000000 */
[----:B------:R-:W3:Y:S04]  /*36570*/  LDL.LU R179, [R1+0x758] ;  /* 0x0007580001b37983 */ /* 0x000ee80000300800 */
[----:B------:R-:W3:Y:S01]  /*36580*/  LDL.LU R249, [R1+0x734] ;  /* 0x0007340001f97983 */ /* 0x000ee20000300800 */
[----:B------:R-:W-:Y:S01]  /*36590*/  FADD R152, R180, R152 ;  /* 0x00000098b4987221 */ /* 0x000fe20000000000 */
[----:B------:R-:W-:Y:S02]  /*365a0*/  FADD R153, R181, R153 ;  /* 0x00000099b5997221 */ /* 0x000fe40000000000 */
[----:B------:R-:W3:Y:S01]  /*365b0*/  LDL.LU R180, [R1+0x760] ;  /* 0x0007600001b47983 */ /* 0x000ee20000300800 */
[----:B----4-:R-:W-:-:S03]  /*365c0*/  FADD R152, R178, R152 ;  /* 0x00000098b2987221 */ /* 0x010fc60000000000 */
[----:B------:R-:W4:Y:S01]  /*365d0*/  LDL.LU R181, [R1+0x73c] ;  /* 0x00073c0001b57983 */ /* 0x000f220000300800 */
[----:B------:R-:W-:-:S03]  /*365e0*/  FADD R153, R182, R153 ;  /* 0x00000099b6997221 */ /* 0x000fc60000000000 */
[----:B------:R-:W4:Y:S01]  /*365f0*/  LDL.LU R178, [R1+0x768] ;  /* 0x0007680001b27983 */ /* 0x000f220000300800 */
[----:B------:R-:W-:-:S03]  /*36600*/  FADD R152, R183, R152 ;  /* 0x00000098b7987221 */ /* 0x000fc60000000000 */
[----:B------:R-:W4:Y:S01]  /*36610*/  LDL.LU R182, [R1+0x744] ;  /* 0x0007440001b67983 */ /* 0x000f220000300800 */
[----:B------:R-:W-:-:S03]  /*36620*/  FADD R153, R248, R153 ;  /* 0x00000099f8997221 */ /* 0x000fc60000000000 */
[----:B------:R-:W4:Y:S01]  /*36630*/  LDL.LU R183, [R1+0x76c] ;  /* 0x00076c0001b77983 */ /* 0x000f220000300800 */
[----:B------:R-:W-:-:S03]  /*36640*/  FADD R152, R250, R152 ;  /* 0x00000098fa987221 */ /* 0x000fc60000000000 */
[----:B------:R-:W4:Y:S04]  /*36650*/  LDL.LU R248, [R1+0x750] ;  /* 0x0007500001f87983 */ /* 0x000f280000300800 */
[----:B------:R-:W4:Y:S01]  /*36660*/  LDL.LU R250, [R1+0x738] ;  /* 0x0007380001fa7983 */ /* 0x000f220000300800 */
[----:B--2---:R-:W-:-:S03]  /*36670*/  FADD R153, R251, R153 ;  /* 0x00000099fb997221 */ /* 0x004fc60000000000 */
[----:B------:R-:W2:Y:S01]  /*36680*/  LDL.LU R251, [R1+0x714] ;  /* 0x0007140001fb7983 */ /* 0x000ea20000300800 */
[----:B------:R-:W-:-:S03]  /*36690*/  FADD R152, R252, R152 ;  /* 0x00000098fc987221 */ /* 0x000fc60000000000 */
[----:B------:R-:W2:Y:S01]  /*366a0*/  LDL.LU R252, [R1+0x740] ;  /* 0x0007400001fc7983 */ /* 0x000ea20000300800 */
[----:B---3--:R-:W-:-:S03]  /*366b0*/  FADD R153, R179, R153 ;  /* 0x00000099b3997221 */ /* 0x008fc60000000000 */
[----:B------:R-:W3:Y:S01]  /*366c0*/  LDL.LU R179, [R1+0x71c] ;  /* 0x00071c0001b37983 */ /* 0x000ee20000300800 */
[----:B------:R-:W-:-:S03]  /*366d0*/  FADD R152, R249, R152 ;  /* 0x00000098f9987221 */ /* 0x000fc60000000000 */
[----:B------:R-:W3:Y:S01]  /*366e0*/  LDL.LU R249, [R1+0x748] ;  /* 0x0007480001f97983 */ /* 0x000ee20000300800 */
[----:B------:R-:W-:-:S03]  /*366f0*/  FADD R153, R180, R153 ;  /* 0x00000099b4997221 */ /* 0x000fc60000000000 */
        /* <DEDUP_REMOVED lines=26> */
[----:B------:R-:W-:Y:S01]  /*368a0*/  FADD R152, R177, R152 ;  /* 0x00000098b1987221 */ /* 0x000fe20000000000 */
[----:B------:R-:W-:Y:S02]  /*368b0*/  FADD R153, R182, R153 ;  /* 0x00000099b6997221 */ /* 0x000fe40000000000 */
[----:B------:R-:W4:Y:S01]  /*368c0*/  LDL.LU R182, [R1+0x698] ;  /* 0x0006980001b67983 */ /* 0x000f220000300800 */
[----:B------:R-:W-:-:S03]  /*368d0*/  FADD R152, R183, R152 ;  /* 0x00000098b7987221 */ /* 0x000fc60000000000 */
[----:B------:R-:W4:Y:S01]  /*368e0*/  LDL.LU R183, [R1+0x70c] ;  /* 0x00070c0001b77983 */ /* 0x000f220000300800 */
[----:B------:R-:W-:Y:S01]  /*368f0*/  FADD R153, R178, R153 ;  /* 0x00000099b2997221 */ /* 0x000fe20000000000 */
[----:B------:R-:W-:Y:S02]  /*36900*/  FADD R152, R248, R152 ;  /* 0x00000098f8987221 */ /* 0x000fe40000000000 */
[----:B------:R-:W4:Y:S01]  /*36910*/  LDL.LU R248, [R1+0x6a0] ;  /* 0x0006a00001f87983 */ /* 0x000f220000300800 */
[----:B------:R-:W-:-:S03]  /*36920*/  FADD R153, R250, R153 ;  /* 0x00000099fa997221 */ /* 0x000fc60000000000 */
[----:B------:R-:W4:Y:S01]  /*36930*/  LDL.LU R250, [R1+0x6b0] ;  /* 0x0006b00001fa7983 */ /* 0x000f220000300800 */
[----:B--2---:R-:W-:-:S03]  /*36940*/  FADD R152, R251, R152 ;  /* 0x00000098fb987221 */ /* 0x004fc60000000000 */
[----:B------:R-:W2:Y:S01]  /*36950*/  LDL.LU R251, [R1+0x6ac] ;  /* 0x0006ac0001fb7983 */ /* 0x000ea20000300800 */
[----:B------:R-:W-:-:S03]  /*36960*/  FADD R153, R252, R153 ;  /* 0x00000099fc997221 */ /* 0x000fc60000000000 */
[----:B------:R-:W2:Y:S04]  /*36970*/  LDL.LU R252, [R1+0x694] ;  /* 0x0006940001fc7983 */ /* 0x000ea80000300800 */
[----:B------:R-:W2:Y:S01]  /*36980*/  LDL.LU R175, [R1+0x670] ;  /* 0x0006700001af7983 */ /* 0x000ea20000300800 */
[----:B---3--:R-:W-:-:S03]  /*36990*/  FADD R153, R249, R153 ;  /* 0x00000099f9997221 */ /* 0x008fc60000000000 */
[----:B------:R-:W3:Y:S01]  /*369a0*/  LDL.LU R249, [R1+0x69c] ;  /* 0x00069c0001f97983 */ /* 0x000ee20000300800 */
[----:B------:R-:W-:-:S03]  /*369b0*/  FADD R152, R179, R152 ;  /* 0x00000098b3987221 */ /* 0x000fc60000000000 */
[----:B------:R-:W3:Y:S04]  /*369c0*/  LDL.LU R176, [R1+0x678] ;  /* 0x0006780001b07983 */ /* 0x000ee80000300800 */
        /* <DEDUP_REMOVED lines=8> */
[----:B------:R-:W4:Y:S04]  /*36a50*/  LDL.LU R181, [R1+0x674] ;  /* 0x0006740001b57983 */ /* 0x000f280000300800 */
[----:B------:R-:W4:Y:S01]  /*36a60*/  LDL.LU R182, [R1+0x660] ;  /* 0x0006600001b67983 */ /* 0x000f220000300800 */
[----:B------:R-:W-:Y:S01]  /*36a70*/  FADD R152, R248, R152 ;  /* 0x00000098f8987221 */ /* 0x000fe20000000000 */
[----:B------:R-:W-:Y:S02]  /*36a80*/  FADD R153, R250, R153 ;  /* 0x00000099fa997221 */ /* 0x000fe40000000000 */
[----:B------:R-:W4:Y:S04]  /*36a90*/  LDL.LU R183, [R1+0x67c] ;  /* 0x00067c0001b77983 */ /* 0x000f280000300800 */
[----:B------:R-:W4:Y:S04]  /*36aa0*/  LDL.LU R248, [R1+0x664] ;  /* 0x0006640001f87983 */ /* 0x000f280000300800 */
[----:B------:R-:W4:Y:S01]  /*36ab0*/  LDL.LU R250, [R1+0x684] ;  /* 0x0006840001fa7983 */ /* 0x000f220000300800 */
[----:B------:R-:W-:-:S04]  /*36ac0*/  FADD R155, R247, R246 ;  /* 0x000000f6f79b7221 */ /* 0x000fc80000000000 */
[----:B------:R-:W-:Y:S01]  /*36ad0*/  FADD R155, R245, R155 ;  /* 0x0000009bf59b7221 */ /* 0x000fe20000000000 */
[----:B------:R-:W-:-:S03]  /*36ae0*/  FADD R157, R243, R242 ;  /* 0x000000f2f39d7221 */ /* 0x000fc60000000000 */
        /* <DEDUP_REMOVED lines=11> */
[----:B--2---:R-:W-:Y:S02]  /*36ba0*/  FADD R152, R251, R152 ;  /* 0x00000098fb987221 */ /* 0x004fe40000000000 */
[----:B------:R-:W2:Y:S01]  /*36bb0*/  LDL.LU R251, [R1+0x668] ;  /* 0x0006680001fb7983 */ /* 0x000ea20000300800 */
[----:B------:R-:W-:-:S03]  /*36bc0*/  FADD R153, R252, R153 ;  /* 0x00000099fc997221 */ /* 0x000fc60000000000 */
[----:B------:R-:W2:Y:S01]  /*36bd0*/  LDL.LU R252, [R1+0x688] ;  /* 0x0006880001fc7983 */ /* 0x000ea20000300800 */
[----:B---3--:R-:W-:-:S03]  /*36be0*/  FADD R153, R249, R153 ;  /* 0x00000099f9997221 */ /* 0x008fc60000000000 */
[----:B------:R-:W3:Y:S04]  /*36bf0*/  LDL.LU R249, [R1+0x66c] ;  /* 0x00066c0001f97983 */ /* 0x000ee80000300800 */
[----:B------:R-:W3:Y:S04]  /*36c00*/  LDL.LU R165, [R1+0xa80] ;  /* 0x000a800001a57983 */ /* 0x000ee80000300800 */
[----:B------:R-:W3:Y:S04]  /*36c10*/  LDL.LU R163, [R1+0xa84] ;  /* 0x000a840001a37983 */ /* 0x000ee80000300800 */
[----:B------:R-:W3:Y:S04]  /*36c20*/  LDL.LU R164, [R1+0xa88] ;  /* 0x000a880001a47983 */ /* 0x000ee80000300800 */
[----:B------:R-:W3:Y:S04]  /*36c30*/  LDL.LU R162, [R1+0xa7c] ;  /* 0x000a7c0001a27983 */ /* 0x000ee80000300800 */
[----:B------:R-:W3:Y:S01]  /*36c40*/  LDL R161, [R1+0x1a84] ;  /* 0x001a840001a17983 */ /* 0x000ee20000100800 */
        /* <DEDUP_REMOVED lines=27> */
[----:B------:R-:W-:Y:S01]  /*36e00*/  FADD R157, R205, R157 ;  /* 0x0000009dcd9d7221 */ /* 0x000fe20000000000 */
[----:B------:R-:W-:Y:S02]  /*36e10*/  FADD R152, R175, R152 ;  /* 0x00000098af987221 */ /* 0x000fe40000000000 */
[----:B------:R-:W-:Y:S01]  /*36e20*/  FADD R155, R202, R155 ;  /* 0x0000009bca9b7221 */ /* 0x000fe20000000000 */
[----:B------:R-:W-:Y:S01]  /*36e30*/  FADD R157, R204, R157 ;  /* 0x0000009dcc9d7221 */ /* 0x000fe20000000000 */
[----:B------:R-:W-:Y:S02]  /*36e40*/  FADD R152, R176, R152 ;  /* 0x00000098b0987221 */ /* 0x000fe40000000000 */
[----:B------:R-:W-:Y:S01]  /*36e50*/  FADD R155, R199, R155 ;  /* 0x0000009bc79b7221 */ /* 0x000fe20000000000 */
[----:B------:R-:W-:Y:S01]  /*36e60*/  FADD R157, R201, R157 ;  /* 0x0000009dc99d7221 */ /* 0x000fe20000000000 */
[----:B------:R-:W-:Y:S01]  /*36e70*/  FADD R153, R177, R153 ;  /* 0x00000099b1997221 */ /* 0x000fe20000000000 */
[----:B------:R-:W-:Y:S01]  /*36e80*/  FADD R152, R178, R152 ;  /* 0x00000098b2987221 */ /* 0x000fe20000000000 */
[----:B------:R-:W-:Y:S01]  /*36e90*/  FADD R155, R198, R155 ;  /* 0x0000009bc69b7221 */ /* 0x000fe20000000000 */
[----:B------:R-:W-:Y:S01]  /*36ea0*/  FADD R157, R200, R157 ;  /* 0x0000009dc89d7221 */ /* 0x000fe20000000000 */
[----:B----4-:R-:W-:Y:S01]  /*36eb0*/  FADD R153, R179, R153 ;  /* 0x00000099b3997221 */ /* 0x010fe20000000000 */
[----:B------:R-:W-:Y:S01]  /*36ec0*/  FADD R152, R180, R152 ;  /* 0x00000098b4987221 */ /* 0x000fe20000000000 */
        /* <DEDUP_REMOVED lines=10> */
[----:B------:R-:W-:-:S02]  /*36f70*/  FADD R153, R250, R153 ;  /* 0x00000099fa997221 */ /* 0x000fc40000000000 */
[----:B------:R-:W-:Y:S01]  /*36f80*/  FADD R155, R185, R155 ;  /* 0x0000009bb99b7221 */ /* 0x000fe20000000000 */
[----:B------:R-:W-:-:S03]  /*36f90*/  FADD R157, R187, R157 ;  /* 0x0000009dbb9d7221 */ /* 0x000fc60000000000 */
[----:B------:R-:W-:Y:S01]  /*36fa0*/  FADD R155, R189, R155 ;  /* 0x0000009bbd9b7221 */ /* 0x000fe20000000000 */
[----:B------:R-:W-:-:S03]  /*36fb0*/  FADD R157, R184, R157 ;  /* 0x0000009db89d7221 */ /* 0x000fc60000000000 */
[----:B------:R-:W-:Y:S01]  /*36fc0*/  FADD R155, R193, R155 ;  /* 0x0000009bc19b7221 */ /* 0x000fe20000000000 */
[----:B------:R-:W-:-:S04]  /*36fd0*/  FADD R157, R190, R157 ;  /* 0x0000009dbe9d7221 */ /* 0x000fc80000000000 */
[----:B------:R-:W-:Y:S01]  /*36fe0*/  SHFL.BFLY PT, R158, R155, 0x2, 0x1f ;  /* 0x0c401f009b9e7f89 */ /* 0x000fe200000e0000 */
[----:B------:R-:W-:-:S04]  /*36ff0*/  FADD R157, R192, R157 ;  /* 0x0000009dc09d7221 */ /* 0x000fc80000000000 */
[----:B------:R-:W-:-:S05]  /*37000*/  FADD R157, R197, R157 ;  /* 0x0000009dc59d7221 */ /* 0x000fca0000000000 */
[----:B------:R-:W-:Y:S01]  /*37010*/  SHFL.BFLY PT, R159, R157, 0x2, 0x1f ;  /* 0x0c401f009d9f7f89 */ /* 0x000fe200000e0000 */
[----:B------:R-:W-:Y:S02]  /*37020*/  IADD3.X R21, RZ, R21, RZ, P0, !PT ;  /* 0x00000015ff157210 */ /* 0x000fe400007fe4ff */
[----:B0-----:R-:W-:Y:S01]  /*37030*/  LEA R2, R160, R2, 0x7 ;  /* 0x00000002a0027211 */ /* 0x001fe200078e38ff */
[----:B--2---:R-:W-:Y:S01]  /*37040*/  FADD R152, R251, R152 ;  /* 0x00000098fb987221 */ /* 0x004fe20000000000 */
[----:B------:R-:W-:-:S03]  /*37050*/  FADD R153, R252, R153 ;  /* 0x00000099fc997221 */ /* 0x000fc60000000000 */
[----:B---3--:R-:W-:Y:S02]  /*37060*/  FADD R152, R249, R152 ;  /* 0x00000098f9987221 */ /* 0x008fe40000000000 */
[----:B------:R-:W0:Y:S04]  /*37070*/  SHFL.BFLY PT, R156, R153, 0x2, 0x1f ;  /* 0x0c401f00999c7f89 */ /* 0x000e2800000e0000 */
[----:B------:R-:W1:Y:S01]  /*37080*/  SHFL.BFLY PT, R154, R152, 0x2, 0x1f ;  /* 0x0c401f00989a7f89 */ /* 0x000e6200000e0000 */
[----:B------:R-:W2:Y:S01]  /*37090*/  S2R R249, SR_CTAID.X ;  /* 0x0000000000f97919 */ /* 0x000ea20000002500 */
[----:B0-----:R-:W-:Y:S01]  /*370a0*/  FADD R156, R153, R156 ;  /* 0x0000009c999c7221 */ /* 0x001fe20000000000 */
[----:B------:R-:W-:Y:S01]  /*370b0*/  FADD R153, R155, R158 ;  /* 0x0000009e9b997221 */ /* 0x000fe20000000000 */
[----:B-1----:R-:W-:-:S03]  /*370c0*/  FADD R154, R152, R154 ;  /* 0x0000009a989a7221 */ /* 0x002fc60000000000 */
[----:B------:R-:W0:Y:S04]  /*370d0*/  SHFL.BFLY PT, R158, R156, 0x1, 0x1f ;  /* 0x0c201f009c9e7f89 */ /* 0x000e2800000e0000 */
[----:B------:R-:W1:Y:S01]  /*370e0*/  SHFL.BFLY PT, R155, R154, 0x1, 0x1f ;  /* 0x0c201f009a9b7f89 */ /* 0x000e6200000e0000 */
[----:B------:R-:W-:-:S03]  /*370f0*/  FADD R152, R157, R159 ;  /* 0x0000009f9d987221 */ /* 0x000fc60000000000 */
[----:B------:R-:W3:Y:S04]  /*37100*/  SHFL.BFLY PT, R157, R153, 0x1, 0x1f ;  /* 0x0c201f00999d7f89 */ /* 0x000ee800000e0000 */
[----:B------:R-:W4:Y:S01]  /*37110*/  SHFL.BFLY PT, R159, R152, 0x1, 0x1f ;  /* 0x0c201f00989f7f89 */ /* 0x000f2200000e0000 */
[----:B0-----:R-:W-:Y:S01]  /*37120*/  FADD R156, R156, R158 ;  /* 0x0000009e9c9c7221 */ /* 0x001fe20000000000 */
[----:B-1----:R-:W-:-:S03]  /*37130*/  FADD R154, R154, R155 ;  /* 0x0000009b9a9a7221 */ /* 0x002fc60000000000 */
[----:B------:R-:W-:Y:S01]  /*37140*/  FFMA R165, R23, R165, R156 ;  /* 0x000000a517a57223 */ /* 0x000fe2000000009c */
[----:B------:R-:W-:-:S04]  /*37150*/  FFMA R163, R22, R163, R154 ;  /* 0x000000a316a37223 */ /* 0x000fc8000000009a */
[----:B------:R-:W-:Y:S01]  /*37160*/  STL [R1+0xa80], R165 ;  /* 0x000a80a501007387 */ /* 0x000fe20000100800 */
[----:B---3--:R-:W-:-:S03]  /*37170*/  FADD R153, R153, R157 ;  /* 0x0000009d99997221 */ /* 0x008fc60000000000 */
[----:B------:R2:W-:Y:S01]  /*37180*/  STL [R1+0xa84], R163 ;  /* 0x000a84a301007387 */ /* 0x0005e20000100800 */
[----:B----4-:R-:W-:Y:S01]  /*37190*/  FADD R152, R152, R159 ;  /* 0x0000009f98987221 */ /* 0x010fe20000000000 */
[----:B------:R-:W-:Y:S01]  /*371a0*/  FFMA R164, R13, R164, R153 ;  /* 0x000000a40da47223 */ /* 0x000fe20000000099 */
[----:B--2---:R-:W-:Y:S02]  /*371b0*/  SHF.L.U32 R163, R249, 0x8, RZ ;  /* 0x00000008f9a37819 */ /* 0x004fe400000006ff */
[----:B------:R-:W-:Y:S02]  /*371c0*/  FFMA R162, R12, R162, R152 ;  /* 0x000000a20ca27223 */ /* 0x000fe40000000098 */
[----:B------:R-:W-:Y:S01]  /*371d0*/  IADD3 R163, R163, 0x100, RZ ;  /* 0x00000100a3a37810 */ /* 0x000fe20007ffe0ff */
[----:B------:R0:W-:Y:S03]  /*371e0*/  STL [R1+0xa3c], R20 ;  /* 0x000a3c1401007387 */ /* 0x0001e60000100800 */
[----:B------:R-:W-:Y:S01]  /*371f0*/  ISETP.GE.U32.AND P0, PT, R20, R163, PT ;  /* 0x000000a31400720c */ /* 0x000fe20003f06070 */
[----:B------:R-:W-:Y:S03]  /*37200*/  STL [R1+0xa88], R164 ;  /* 0x000a88a401007387 */ /* 0x000fe60000100800 */
[----:B------:R-:W-:Y:S01]  /*37210*/  ISETP.GE.U32.AND.EX P0, PT, R21, RZ, PT, P0 ;  /* 0x000000ff1500720c */ /* 0x000fe20003f06100 */
[----:B0-----:R0:W5:Y:S04]  /*37220*/  LDL.LU R20, [R1+0x1aac] ;  /* 0x001aac0001147983 */ /* 0x0011680000300800 */
[----:B------:R1:W-:Y:S04]  /*37230*/  STL [R1+0xa4c], R21 ;  /* 0x000a4c1501007387 */ /* 0x0003e80000100800 */
[----:B------:R0:W-:Y:S04]  /*37240*/  STL [R1+0xa7c], R162 ;  /* 0x000a7ca201007387 */ /* 0x0001e80000100800 */
[----:B-1----:R0:W5:Y:S04]  /*37250*/  LDL.LU R21, [R1+0x1aa8] ;  /* 0x001aa80001157983 */ /* 0x0021680000300800 */
[----:B------:R0:W-:Y:S04]  /*37260*/  STL [R1+0x60c], R10 ;  /* 0x00060c0a01007387 */ /* 0x0001e80000100800 */
[----:B------:R0:W-:Y:S04]  /*37270*/  STL [R1+0x608], R11 ;  /* 0x0006080b01007387 */ /* 0x0001e80000100800 */
[----:B------:R0:W-:Y:S04]  /*37280*/  STL [R1+0xa54], R10 ;  /* 0x000a540a01007387 */ /* 0x0001e80000100800 */
[----:B------:R0:W-:Y:S04]  /*37290*/  STL [R1+0xa60], R11 ;  /* 0x000a600b01007387 */ /* 0x0001e80000100800 */
[----:B------:R0:W-:Y:S04]  /*372a0*/  STL [R1+0x604], R8 ;  /* 0x0006040801007387 */ /* 0x0001e80000100800 */
[----:B------:R0:W-:Y:S04]  /*372b0*/  STL [R1+0x600], R9 ;  /* 0x0006000901007387 */ /* 0x0001e80000100800 */
[----:B------:R0:W-:Y:S04]  /*372c0*/  STL [R1+0xa74], R8 ;  /* 0x000a740801007387 */ /* 0x0001e80000100800 */
[----:B------:R0:W-:Y:S01]  /*372d0*/  STL [R1+0xa78], R9 ;  /* 0x000a780901007387 */ /* 0x0001e20000100800 */
[----:B------:R-:W-:Y:S01]  /*372e0*/  LEA R0, R161, R0, 0x7 ;  /* 0x00000000a1007211 */ /* 0x000fe200078e38ff */
[----:B------:R-:W-:Y:S06]  /*372f0*/  @!P0 BRA `(.L_x_1) ;  /* 0xfffffe2000848947 */ /* 0x000fec000383ffff */
.L_x_0:
[----:B0-----:R-:W2:Y:S04]  /*37300*/  LDL.LU R10, [R1+0xa80] ;  /* 0x000a8000010a7983 */ /* 0x001ea80000300800 */
[----:B------:R-:W3:Y:S04]  /*37310*/  LDL.LU R9, [R1+0xa84] ;  /* 0x000a840001097983 */ /* 0x000ee80000300800 */
[----:B------:R-:W4:Y:S04]  /*37320*/  LDL.LU R8, [R1+0xa88] ;  /* 0x000a880001087983 */ /* 0x000f280000300800 */
[----:B------:R-:W2:Y:S04]  /*37330*/  LDL.LU R153, [R1+0xa7c] ;  /* 0x000a7c0001997983 */ /* 0x000ea80000300800 */
[----:B------:R-:W4:Y:S04]  /*37340*/  LDL.LU R22, [R1+0x8] ;  /* 0x0000080001167983 */ /* 0x000f280000300800 */
[----:B------:R-:W4:Y:S04]  /*37350*/  LDL.LU R13, [R1] ;  /* 0x00000000010d7983 */ /* 0x000f280000300800 */
[----:B------:R-:W4:Y:S04]  /*37360*/  LDL.LU R12, [R1+0x408] ;  /* 0x00040800010c7983 */ /* 0x000f280000300800 */
[----:B------:R-:W4:Y:S01]  /*37370*/  LDL.LU R11, [R1+0x400] ;  /* 0x00040000010b7983 */ /* 0x000f220000300800 */
[----:B------:R-:W0:Y:S01]  /*37380*/  S2R R155, SR_TID.X ;  /* 0x00000000009b7919 */ /* 0x000e220000002100 */
[----:B------:R-:W1:Y:S01]  /*37390*/  S2R R152, SR_CgaCtaId ;  /* 0x0000000000987919 */ /* 0x000e620000008800 */
[----:B------:R-:W-:-:S02]  /*373a0*/  MOV R23, 0x400 ;  /* 0x0000040000177802 */ /* 0x000fc40000000f00 */
[C---:B0-----:R-:W-:Y:S02]  /*373b0*/  SHF.L.U32 R0, R155.reuse, 0x4, RZ ;  /* 0x000000049b007819 */ /* 0x041fe400000006ff */
[C---:B------:R-:W-:Y:S02]  /*373c0*/  SHF.L.U32 R252, R155.reuse, 0x7, RZ ;  /* 0x000000079bfc7819 */ /* 0x040fe400000006ff */
[C---:B------:R-:W-:Y:S02]  /*373d0*/  SHF.L.U32 R2, R155.reuse, 0x3, RZ ;  /* 0x000000039b027819 */ /* 0x040fe400000006ff */
[----:B-----5:R-:W-:Y:S02]  /*373e0*/  SHF.L.U32 R3, R155, 0x2, RZ ;  /* 0x000000029b037819 */ /* 0x020fe400000006ff */
[----:B------:R-:W-:Y:S02]  /*373f0*/  LOP3.LUT R0, R0, 0xf0, RZ, 0xc0, !PT ;  /* 0x000000f000007812 */ /* 0x000fe400078ec0ff */
[----:B-1----:R-:W-:-:S02]  /*37400*/  LEA R23, R152, R23, 0x18 ;  /* 0x0000001798177211 */ /* 0x002fc400078ec0ff */
[----:B------:R-:W-:Y:S02]  /*37410*/  LOP3.LUT R252, R252, 0x800, RZ, 0xc0, !PT ;  /* 0x00000800fcfc7812 */ /* 0x000fe400078ec0ff */
[C---:B------:R-:W-:Y:S02]  /*37420*/  LOP3.LUT R154, R155.reuse, 0xff, RZ, 0xc0, !PT ;  /* 0x000000ff9b9a7812 */ /* 0x040fe400078ec0ff */
[----:B------:R-:W-:Y:S02]  /*37430*/  SHF.L.U32 R4, R155, 0x1, RZ ;  /* 0x000000019b047819 */ /* 0x000fe400000006ff */
[----:B------:R-:W-:Y:S02]  /*37440*/  LOP3.LUT R2, R2, 0x38, RZ, 0xc0, !PT ;  /* 0x0000003802027812 */ /* 0x000fe400078ec0ff */
[----:B------:R-:W-:Y:S02]  /*37450*/  LOP3.LUT R3, R3, 0x3c0, RZ, 0xc0, !PT ;  /* 0x000003c003037812 */ /* 0x000fe400078ec0ff */
[----:B------:R-:W-:-:S02]  /*37460*/  IADD3 R252, R252, R23, R0 ;  /* 0x00000017fcfc7210 */ /* 0x000fc40007ffe000 */
[----:B------:R-:W-:Y:S02]  /*37470*/  SHF.R.U32.HI R6, RZ, 0x1, R155 ;  /* 0x00000001ff067819 */ /* 0x000fe4000001169b */
[-C--:B------:R-:W-:Y:S02]  /*37480*/  LEA R0, R154, R23.reuse, 0x4 ;  /* 0x000000179a007211 */ /* 0x080fe400078e20ff */
[----:B------:R-:W-:Y:S02]  /*37490*/  LOP3.LUT R7, R155, 0xe0, RZ, 0xc0, !PT ;  /* 0x000000e09b077812 */ /* 0x000fe400078ec0ff */
[----:B------:R-:W-:Y:S02]  /*374a0*/  LOP3.LUT R4, R4, 0x1f8, RZ, 0xc0, !PT ;  /* 0x000001f804047812 */ /* 0x000fe400078ec0ff */
[----:B------:R-:W-:Y:S02]  /*374b0*/  IADD3 R3, R3, R23, R2 ;  /* 0x0000001703037210 */ /* 0x000fe40007ffe002 */
[----:B------:R-:W-:Y:S01]  /*374c0*/  LOP3.LUT R6, R6, 0x4, RZ, 0xc0, !PT ;  /* 0x0000000406067812 */ /* 0x000fe200078ec0ff */
[----:B------:R0:W-:Y:S01]  /*374d0*/  STL [R1+0x1aa8], R0 ;  /* 0x001aa80001007387 */ /* 0x0001e20000100800 */
[----:B------:R-:W-:-:S02]  /*374e0*/  LEA R252, R7, R252, 0x3 ;  /* 0x000000fc07fc7211 */ /* 0x000fc400078e18ff */
[----:B------:R-:W-:-:S03]  /*374f0*/  IADD3 R3, R6, R3, RZ ;  /* 0x0000000306037210 */ /* 0x000fc60007ffe0ff */
[----:B------:R-:W-:Y:S01]  /*37500*/  STL [R1+0x1aac], R252 ;  /* 0x001aacfc01007387 */ /* 0x000fe20000100800 */
[----:B0-----:R-:W-:-:S05]  /*37510*/  IADD3 R0, R23, R4, RZ ;  /* 0x0000000417007210 */ /* 0x001fca0007ffe0ff */
[----:B------:R-:W-:Y:S04]  /*37520*/  STL [R1+0x878], R0 ;  /* 0x0008780001007387 */ /* 0x000fe80000100800 */
[----:B------:R3:W-:Y:S02]  /*37530*/  STL [R1+0x87c], R3 ;  /* 0x00087c0301007387 */ /* 0x0007e40000100800 */
[----:B---3--:R-:W-:Y:S02]  /*37540*/  MOV R3, R9 ;  /* 0x0000000900037202 */ /* 0x008fe40000000f00 */
[----:B--2---:R-:W-:Y:S02]  /*37550*/  MOV R5, R153 ;  /* 0x0000009900057202 */ /* 0x004fe40000000f00 */
[----:B----4-:R-:W-:Y:S01]  /*37560*/  MOV R4, R8 ;  /* 0x0000000800047202 */ /* 0x010fe20000000f00 */
[----:B------:R-:W-:Y:S01]  /*37570*/  FMUL R2, R22, 0.25 ;  /* 0x3e80000016027820 */ /* 0x000fe20000400000 */
[----:B------:R-:W-:-:S02]  /*37580*/  FSETP.GT.AND P1, PT, |R5|, 8.50705917302346158658e+37, PT ;  /* 0x7e8000000500780b */ /* 0x000fc40003f24200 */
[----:B------:R-:W-:Y:S01]  /*37590*/  FSETP.GT.AND P0, PT, |R4|, 8.50705917302346158658e+37, PT ;  /* 0x7e8000000400780b */ /* 0x000fe20003f04200 */
[----:B------:R-:W-:Y:S01]  /*375a0*/  FMUL R8, R13, 0.25 ;  /* 0x3e8000000d087820 */ /* 0x000fe20000400000 */
[----:B------:R-:W-:Y:S02]  /*375b0*/  FSEL R0, R2, R22, P1 ;  /* 0x0000001602007208 */ /* 0x000fe40000800000 */
[----:B------:R-:W-:Y:S01]  /*375c0*/  MOV R2, R10 ;  /* 0x0000000a00027202 */ /* 0x000fe20000000f00 */
[----:B------:R-:W-:Y:S01]  /*375d0*/  FMUL R7, R12, 0.25 ;  /* 0x3e8000000c077820 */ /* 0x000fe20000400000 */
[----:B------:R-:W-:Y:S01]  /*375e0*/  FSETP.GT.AND P3, PT, |R3|, 8.50705917302346158658e+37, PT ;  /* 0x7e8000000300780b */ /* 0x000fe20003f64200 */
[----:B------:R0:W-:Y:S01]  /*375f0*/  STL [R1+0x860], R0 ;  /* 0x0008600001007387 */ /* 0x0001e20000100800 */
[----:B------:R-:W-:Y:S01]  /*37600*/  FSEL R8, R8, R13, P0 ;  /* 0x0000000d08087208 */ /* 0x000fe20000000000 */
[----:B------:R-:W-:Y:S01]  /*37610*/  FMUL R6, R11, 0.25 ;  /* 0x3e8000000b067820 */ /* 0x000fe20000400000 */
[----:B------:R-:W-:Y:S01]  /*37620*/  FMUL R10, R151, 0.25 ;  /* 0x3e800000970a7820 */ /* 0x000fe20000400000 */
[----:B------:R-:W-:Y:S01]  /*37630*/  BAR.SYNC.DEFER_BLOCKING 0x0 ;  /* 0x0000000000007b1d */ /* 0x000fe20000010000 */
[----:B------:R-:W-:Y:S01]  /*37640*/  FSETP.GT.AND P2, PT, |R2|, 8.50705917302346158658e+37, PT ;  /* 0x7e8000000200780b */ /* 0x000fe20003f44200 */
[----:B------:R-:W-:Y:S01]  /*37650*/  FMUL R9, R150, 0.25 ;  /* 0x3e80000096097820 */ /* 0x000fe20000400000 */
[----:B0-----:R-:W-:-:S02]  /*37660*/  FSEL R0, R7, R12, P3 ;  /* 0x0000000c07007208 */ /* 0x001fc40001800000 */
[----:B------:R-:W-:Y:S01]  /*37670*/  FSEL R7, R6, R11, P2 ;  /* 0x0000000b06077208 */ /* 0x000fe20001000000 */
[----:B------:R-:W-:Y:S01]  /*37680*/  STL [R1+0x86c], R8 ;  /* 0x00086c0801007387 */ /* 0x000fe20000100800 */
[----:B------:R-:W-:Y:S01]  /*37690*/  FSEL R6, R10, R151, P1 ;  /* 0x000000970a067208 */ /* 0x000fe20000800000 */
[----:B------:R-:W-:Y:S02]  /*376a0*/  FMUL R10, R149, 0.25 ;  /* 0x3e800000950a7820 */ /* 0x000fe40000400000 */
[----:B------:R0:W-:Y:S04]  /*376b0*/  STL [R1+0x874], R0 ;  /* 0x0008740001007387 */ /* 0x0001e80000100800 */
[----:B------:R1:W-:Y:S01]  /*376c0*/  STL [R1+0x870], R7 ;  /* 0x0008700701007387 */ /* 0x0003e20000100800 */
[----:B------:R-:W-:-:S02]  /*376d0*/  FSEL R10, R10, R149, P0 ;  /* 0x000000950a0a7208 */ /* 0x000fc40000000000 */
[----:B0-----:R-:W-:Y:S01]  /*376e0*/  FSEL R0, R9, R150, P1 ;  /* 0x0000009609007208 */ /* 0x001fe20000800000 */
[----:B------:R-:W-:Y:S01]  /*376f0*/  FMUL R9, R148, 0.25 ;  /* 0x3e80000094097820 */ /* 0x000fe20000400000 */
[----:B------:R0:W-:Y:S01]  /*37700*/  STL [R1+0x854], R6 ;  /* 0x0008540601007387 */ /* 0x0001e20000100800 */
[----:B------:R-:W-:Y:S01]  /*37710*/  FMUL R8, R147, 0.25 ;  /* 0x3e80000093087820 */ /* 0x000fe20000400000 */
[----:B-1----:R-:W-:Y:S02]  /*37720*/  FMUL R7, R146, 0.25 ;  /* 0x3e80000092077820 */ /* 0x002fe40000400000 */
[----:B------:R1:W-:Y:S02]  /*37730*/  STL [R1+0x84c], R0 ;  /* 0x00084c0001007387 */ /* 0x0003e40000100800 */
[----:B------:R-:W-:Y:S01]  /*37740*/  FSEL R8, R8, R147, P1 ;  /* 0x0000009308087208 */ /* 0x000fe20000800000 */
[----:B0-----:R-:W-:Y:S01]  /*37750*/  FMUL R6, R145, 0.25 ;  /* 0x3e80000091067820 */ /* 0x001fe20000400000 */
[----:B-1----:R-:W-:Y:S01]  /*37760*/  FSEL R0, R9, R148, P0 ;  /* 0x0000009409007208 */ /* 0x002fe20000000000 */
[----:B------:R0:W-:Y:S01]  /*37770*/  STL [R1+0x868], R10 ;  /* 0x0008680a01007387 */ /* 0x0001e20000100800 */
[----:B------:R-:W-:Y:S01]  /*37780*/  FSEL R7, R7, R146, P1 ;  /* 0x0000009207077208 */ /* 0x000fe20000800000 */
[----:B------:R-:W-:-:S02]  /*37790*/  FMUL R9, R143, 0.25 ;  /* 0x3e8000008f097820 */ /* 0x000fc40000400000 */
[----:B------:R1:W-:Y:S01]  /*377a0*/  STL [R1+0x864], R0 ;  /* 0x0008640001007387 */ /* 0x0003e20000100800 */
[----:B0-----:R-:W-:-:S03]  /*377b0*/  FMUL R10, R144, 0.25 ;  /* 0x3e800000900a7820 */ /* 0x001fc60000400000 */
[----:B------:R0:W-:Y:S01]  /*377c0*/  STL [R1+0x844], R8 ;  /* 0x0008440801007387 */ /* 0x0001e20000100800 */
[----:B-1----:R-:W-:-:S03]  /*377d0*/  FSEL R0, R6, R145, P0 ;  /* 0x0000009106007208 */ /* 0x002fc60000000000 */
[----:B------:R1:W-:Y:S01]  /*377e0*/  STL [R1+0x83c], R7 ;  /* 0x00083c0701007387 */ /* 0x0003e20000100800 */
[----:B------:R-:W-:Y:S01]  /*377f0*/  FSEL R10, R10, R144, P0 ;  /* 0x000000900a0a7208 */ /* 0x000fe20000000000 */
[----:B------:R-:W-:Y:S02]  /*37800*/  FMUL R6, R140, 0.25 ;  /* 0x3e8000008c067820 */ /* 0x000fe40000400000 */
[----:B------:R2:W-:Y:S01]  /*37810*/  STL [R1+0x85c], R0 ;  /* 0x00085c0001007387 */ /* 0x0005e20000100800 */
[----:B0-----:R-:W-:Y:S01]  /*37820*/  FMUL R8, R142, 0.25 ;  /* 0x3e8000008e087820 */ /* 0x001fe20000400000 */
[----:B-1----:R-:W-:Y:S01]  /*37830*/  FMUL R7, R141, 0.25 ;  /* 0x3e8000008d077820 */ /* 0x002fe20000400000 */
[----:B--2---:R-:W-:Y:S01]  /*37840*/  FSEL R0, R9, R143, P1 ;  /* 0x0000008f09007208 */ /* 0x004fe20000800000 */
[----:B------:R0:W-:Y:S02]  /*37850*/  STL [R1+0x858], R10 ;  /* 0x0008580a01007387 */ /* 0x0001e40000100800 */
[----:B------:R-:W-:-:S02]  /*37860*/  FSEL R8, R8, R142, P1 ;  /* 0x0000008e08087208 */ /* 0x000fc40000800000 */
[----:B------:R-:W-:Y:S01]  /*37870*/  FSEL R7, R7, R141, P0 ;  /* 0x0000008d07077208 */ /* 0x000fe20000000000 */
[----:B------:R1:W-:Y:S01]  /*37880*/  STL [R1+0x834], R0 ;  /* 0x0008340001007387 */ /* 0x0003e20000100800 */
[----:B------:R-:W-:Y:S01]  /*37890*/  FMUL R9, R138, 0.25 ;  /* 0x3e8000008a097820 */ /* 0x000fe20000400000 */
[----:B0-----:R-:W-:Y:S02]  /*378a0*/  FMUL R10, R139, 0.25 ;  /* 0x3e8000008b0a7820 */ /* 0x001fe40000400000 */
        /* <DEDUP_REMOVED lines=292> */
[----:B-1----:R-:W-:-:S04]  /*38af0*/  FMUL R7, R41, 0.25 ;  /* 0x3e80000029077820 */ /* 0x002fc80000400000 */
[----:B------:R-:W-:Y:S02]  /*38b00*/  FSEL R8, R8, R42, P1 ;  /* 0x0000002a08087208 */ /* 0x000fe40000800000 */
[----:B--2---:R-:W-:Y:S01]  /*38b10*/  FSEL R0, R9, R43, P1 ;  /* 0x0000002b09007208 */ /* 0x004fe20000800000 */
[----:B------:R0:W-:Y:S01]  /*38b20*/  STL [R1+0x6c8], R10 ;  /* 0x0006c80a01007387 */ /* 0x0001e20000100800 */
[----:B------:R-:W-:Y:S01]  /*38b30*/  FSEL R7, R7, R41, P0 ;  /* 0x0000002907077208 */ /* 0x000fe20000000000 */
[----:B------:R-:W-:Y:S02]  /*38b40*/  FMUL R9, R38, 0.25 ;  /* 0x3e80000026097820 */ /* 0x000fe40000400000 */
[----:B------:R1:W-:Y:S04]  /*38b50*/  STL [R1+0x6a4], R0 ;  /* 0x0006a40001007387 */ /* 0x0003e80000100800 */
[----:B------:R2:W-:Y:S01]  /*38b60*/  STL [R1+0x69c], R8 ;  /* 0x00069c0801007387 */ /* 0x0005e20000100800 */
[----:B0-----:R-:W-:Y:S01]  /*38b70*/  FMUL R10, R39, 0.25 ;  /* 0x3e800000270a7820 */ /* 0x001fe20000400000 */
[----:B-1----:R-:W-:-:S02]  /*38b80*/  FSEL R0, R6, R40, P0 ;  /* 0x0000002806007208 */ /* 0x002fc40000000000 */
[----:B------:R0:W-:Y:S02]  /*38b90*/  STL [R1+0x6c0], R7 ;  /* 0x0006c00701007387 */ /* 0x0001e40000100800 */
[----:B------:R-:W-:Y:S01]  /*38ba0*/  FSEL R10, R10, R39, P1 ;  /* 0x000000270a0a7208 */ /* 0x000fe20000800000 */
[----:B--2---:R-:W-:Y:S01]  /*38bb0*/  FMUL R8, R37, 0.25 ;  /* 0x3e80000025087820 */ /* 0x004fe20000400000 */
[----:B------:R1:W-:Y:S01]  /*38bc0*/  STL [R1+0x6b8], R0 ;  /* 0x0006b80001007387 */ /* 0x0003e20000100800 */
[----:B------:R-:W-:Y:S01]  /*38bd0*/  FMUL R6, R35, 0.25 ;  /* 0x3e80000023067820 */ /* 0x000fe20000400000 */
[----:B0-----:R-:W-:Y:S02]  /*38be0*/  FMUL R7, R36, 0.25 ;  /* 0x3e80000024077820 */ /* 0x001fe40000400000 */
[----:B------:R-:W-:Y:S02]  /*38bf0*/  FSEL R8, R8, R37, P0 ;  /* 0x0000002508087208 */ /* 0x000fe40000000000 */
[----:B-1----:R-:W-:Y:S01]  /*38c00*/  FSEL R0, R9, R38, P1 ;  /* 0x0000002609007208 */ /* 0x002fe20000800000 */
[----:B------:R0:W-:Y:S01]  /*38c10*/  STL [R1+0x694], R10 ;  /* 0x0006940a01007387 */ /* 0x0001e20000100800 */
[----:B------:R-:W-:-:S03]  /*38c20*/  FSEL R7, R7, R36, P0 ;  /* 0x0000002407077208 */ /* 0x000fc60000000000 */
[----:B------:R1:W-:Y:S01]  /*38c30*/  STL [R1+0x690], R0 ;  /* 0x0006900001007387 */ /* 0x0003e20000100800 */
[----:B------:R-:W-:-:S03]  /*38c40*/  FMUL R9, R33, 0.25 ;  /* 0x3e80000021097820 */ /* 0x000fc60000400000 */
[----:B------:R2:W-:Y:S01]  /*38c50*/  STL [R1+0x6b0], R8 ;  /* 0x0006b00801007387 */ /* 0x0005e20000100800 */
[----:B0-----:R-:W-:-:S03]  /*38c60*/  FMUL R10, R34, 0.25 ;  /* 0x3e800000220a7820 */ /* 0x001fc60000400000 */
[----:B------:R-:W3:Y:S01]  /*38c70*/  LDL.LU R157, [R1+0x1fc] ;  /* 0x0001fc00019d7983 */ /* 0x000ee20000300800 */
[----:B-1----:R-:W-:-:S03]  /*38c80*/  FSEL R0, R6, R35, P1 ;  /* 0x0000002306007208 */ /* 0x002fc60000800000 */
[----:B------:R0:W-:Y:S01]  /*38c90*/  STL [R1+0x6a8], R7 ;  /* 0x0006a80701007387 */ /* 0x0001e20000100800 */
[----:B--2---:R-:W-:-:S03]  /*38ca0*/  FMUL R8, R32, 0.25 ;  /* 0x3e80000020087820 */ /* 0x004fc60000400000 */
[----:B------:R-:W2:Y:S01]  /*38cb0*/  LDL.LU R156, [R1+0x1f8] ;  /* 0x0001f800019c7983 */ /* 0x000ea20000300800 */
[----:B------:R-:W-:-:S03]  /*38cc0*/  FSEL R10, R10, R34, P1 ;  /* 0x000000220a0a7208 */ /* 0x000fc60000800000 */
[----:B------:R1:W-:Y:S01]  /*38cd0*/  STL [R1+0x684], R0 ;  /* 0x0006840001007387 */ /* 0x0003e20000100800 */
[----:B0-----:R-:W-:-:S03]  /*38ce0*/  FMUL R7, R31, 0.25 ;  /* 0x3e8000001f077820 */ /* 0x001fc60000400000 */
[----:B------:R-:W4:Y:S01]  /*38cf0*/  LDL.LU R155, [R1+0x1f4] ;  /* 0x0001f400019b7983 */ /* 0x000f220000300800 */
[----:B------:R-:W-:-:S03]  /*38d00*/  FMUL R6, R30, 0.25 ;  /* 0x3e8000001e067820 */ /* 0x000fc60000400000 */
[----:B------:R-:W4:Y:S01]  /*38d10*/  LDL.LU R154, [R1+0x1f0] ;  /* 0x0001f000019a7983 */ /* 0x000f220000300800 */
[----:B-1----:R-:W-:Y:S02]  /*38d20*/  FSEL R0, R9, R33, P0 ;  /* 0x0000002109007208 */ /* 0x002fe40000000000 */
[----:B------:R-:W-:Y:S01]  /*38d30*/  FSEL R8, R8, R32, P0 ;  /* 0x0000002008087208 */ /* 0x000fe20000000000 */
[----:B------:R0:W-:Y:S01]  /*38d40*/  STL [R1+0x680], R10 ;  /* 0x0006800a01007387 */ /* 0x0001e20000100800 */
[----:B------:R-:W-:-:S03]  /*38d50*/  FSEL R7, R7, R31, P1 ;  /* 0x0000001f07077208 */ /* 0x000fc60000800000 */
[----:B------:R1:W-:Y:S01]  /*38d60*/  STL [R1+0x6a0], R0 ;  /* 0x0006a00001007387 */ /* 0x0003e20000100800 */
[----:B------:R-:W-:-:S03]  /*38d70*/  FMUL R9, R28, 0.25 ;  /* 0x3e8000001c097820 */ /* 0x000fc60000400000 */
[----:B------:R1:W-:Y:S01]  /*38d80*/  STL [R1+0x698], R8 ;  /* 0x0006980801007387 */ /* 0x0003e20000100800 */
[----:B0-----:R-:W-:-:S03]  /*38d90*/  FMUL R10, R29, 0.25 ;  /* 0x3e8000001d0a7820 */ /* 0x001fc60000400000 */
[----:B------:R-:W4:Y:S01]  /*38da0*/  LDL.LU R153, [R1+0x1ec] ;  /* 0x0001ec0001997983 */ /* 0x000f220000300800 */
[----:B-1----:R-:W-:-:S03]  /*38db0*/  FSEL R0, R6, R30, P1 ;  /* 0x0000001e06007208 */ /* 0x002fc60000800000 */
[----:B------:R0:W-:Y:S01]  /*38dc0*/  STL [R1+0x674], R7 ;  /* 0x0006740701007387 */ /* 0x0001e20000100800 */
[----:B------:R-:W-:-:S03]  /*38dd0*/  FMUL R8, R27, 0.25 ;  /* 0x3e8000001b087820 */ /* 0x000fc60000400000 */
[----:B------:R-:W4:Y:S01]  /*38de0*/  LDL.LU R152, [R1+0x1e8] ;  /* 0x0001e80001987983 */ /* 0x000f220000300800 */
[----:B------:R-:W-:-:S03]  /*38df0*/  FSEL R10, R10, R29, P0 ;  /* 0x0000001d0a0a7208 */ /* 0x000fc60000000000 */
[----:B------:R1:W-:Y:S01]  /*38e00*/  STL [R1+0x670], R0 ;  /* 0x0006700001007387 */ /* 0x0003e20000100800 */
[----:B0-----:R-:W-:-:S03]  /*38e10*/  FMUL R7, R26, 0.25 ;  /* 0x3e8000001a077820 */ /* 0x001fc60000400000 */
[----:B------:R-:W4:Y:S01]  /*38e20*/  LDL.LU R23, [R1+0x1e4] ;  /* 0x0001e40001177983 */ /* 0x000f220000300800 */
[----:B------:R-:W-:Y:S01]  /*38e30*/  FMUL R6, R25, 0.25 ;  /* 0x3e80000019067820 */ /* 0x000fe20000400000 */
[----:B------:R-:W-:Y:S02]  /*38e40*/  FSEL R8, R8, R27, P1 ;  /* 0x0000001b08087208 */ /* 0x000fe40000800000 */
[----:B------:R-:W4:Y:S01]  /*38e50*/  LDL.LU R22, [R1+0x1e0] ;  /* 0x0001e00001167983 */ /* 0x000f220000300800 */
[----:B-1----:R-:W-:-:S03]  /*38e60*/  FSEL R0, R9, R28, P0 ;  /* 0x0000001c09007208 */ /* 0x002fc60000000000 */
[----:B------:R-:W4:Y:S01]  /*38e70*/  LDL.LU R13, [R1+0x1dc] ;  /* 0x0001dc00010d7983 */ /* 0x000f220000300800 */
[----:B------:R-:W-:-:S03]  /*38e80*/  FSEL R7, R7, R26, P1 ;  /* 0x0000001a07077208 */ /* 0x000fc60000800000 */
[----:B------:R-:W-:Y:S04]  /*38e90*/  STL [R1+0x68c], R10 ;  /* 0x00068c0a01007387 */ /* 0x000fe80000100800 */
[----:B------:R0:W-:Y:S04]  /*38ea0*/  STL [R1+0x688], R0 ;  /* 0x0006880001007387 */ /* 0x0001e80000100800 */
[----:B------:R-:W-:Y:S04]  /*38eb0*/  STL [R1+0x664], R8 ;  /* 0x0006640801007387 */ /* 0x000fe80000100800 */
[----:B------:R-:W4:Y:S01]  /*38ec0*/  LDL.LU R161, [R1+0x1d8] ;  /* 0x0001d80001a17983 */ /* 0x000f220000300800 */
[----:B0-----:R-:W-:-:S03]  /*38ed0*/  FSEL R0, R6, R25, P0 ;  /* 0x0000001906007208 */ /* 0x001fc60000000000 */
[----:B------:R-:W-:Y:S04]  /*38ee0*/  STL [R1+0x660], R7 ;  /* 0x0006600701007387 */ /* 0x000fe80000100800 */
[----:B------:R-:W4:Y:S04]  /*38ef0*/  LDL.LU R160, [R1+0x1d4] ;  /* 0x0001d40001a07983 */ /* 0x000f280000300800 */
[----:B------:R0:W-:Y:S04]  /*38f00*/  STL [R1+0x67c], R0 ;  /* 0x00067c0001007387 */ /* 0x0001e80000100800 */
[----:B------:R-:W4:Y:S04]  /*38f10*/  LDL.LU R159, [R1+0x1d0] ;  /* 0x0001d000019f7983 */ /* 0x000f280000300800 */
[----:B------:R-:W4:Y:S04]  /*38f20*/  LDL.LU R12, [R1+0x1cc] ;  /* 0x0001cc00010c7983 */ /* 0x000f280000300800 */
[----:B------:R-:W4:Y:S01]  /*38f30*/  LDL.LU R11, [R1+0x1c8] ;  /* 0x0001c800010b7983 */ /* 0x000f220000300800 */
[----:B------:R-:W-:-:S05]  /*38f40*/  FMUL R10, R24, 0.25 ;  /* 0x3e800000180a7820 */ /* 0x000fca0000400000 */
[----:B------:R-:W-:-:S05]  /*38f50*/  FSEL R10, R10, R24, P0 ;  /* 0x000000180a0a7208 */ /* 0x000fca0000000000 */
[----:B------:R-:W-:Y:S01]  /*38f60*/  STL [R1+0x678], R10 ;  /* 0x0006780a01007387 */ /* 0x000fe20000100800 */
[----:B---3--:R-:W-:-:S05]  /*38f70*/  FMUL R9, R157, 0.25 ;  /* 0x3e8000009d097820 */ /* 0x008fca0000400000 */
[----:B0-----:R-:W-:Y:S01]  /*38f80*/  FSEL R0, R9, R157, P1 ;  /* 0x0000009d09007208 */ /* 0x001fe20000800000 */
[----:B--2---:R-:W-:-:S04]  /*38f90*/  FMUL R8, R156, 0.25 ;  /* 0x3e8000009c087820 */ /* 0x004fc80000400000 */
[----:B------:R0:W-:Y:S01]  /*38fa0*/  STL [R1+0x654], R0 ;  /* 0x0006540001007387 */ /* 0x0001e20000100800 */
[----:B------:R-:W-:Y:S01]  /*38fb0*/  FSEL R8, R8, R156, P1 ;  /* 0x0000009c08087208 */ /* 0x000fe20000800000 */
[----:B----4-:R-:W-:Y:S01]  /*38fc0*/  FMUL R7, R155, 0.25 ;  /* 0x3e8000009b077820 */ /* 0x010fe20000400000 */
[----:B------:R-:W-:-:S04]  /*38fd0*/  FMUL R6, R154, 0.25 ;  /* 0x3e8000009a067820 */ /* 0x000fc80000400000 */
[----:B------:R-:W-:Y:S01]  /*38fe0*/  FSEL R7, R7, R155, P0 ;  /* 0x0000009b07077208 */ /* 0x000fe20000000000 */
[----:B------:R1:W-:Y:S01]  /*38ff0*/  STL [R1+0x650], R8 ;  /* 0x0006500801007387 */ /* 0x0003e20000100800 */
[----:B0-----:R-:W-:-:S03]  /*39000*/  FSEL R0, R6, R154, P0 ;  /* 0x0000009a06007208 */ /* 0x001fc60000000000 */
[----:B------:R-:W2:Y:S04]  /*39010*/  LDL.LU R158, [R1+0x1c4] ;  /* 0x0001c400019e7983 */ /* 0x000ea80000300800 */
[----:B------:R-:W-:Y:S04]  /*39020*/  STL [R1+0x66c], R7 ;  /* 0x00066c0701007387 */ /* 0x000fe80000100800 */
[----:B------:R-:W3:Y:S01]  /*39030*/  LDL.LU R157, [R1+0x1c0] ;  /* 0x0001c000019d7983 */ /* 0x000ee20000300800 */
[----:B------:R-:W-:-:S03]  /*39040*/  FMUL R10, R153, 0.25 ;  /* 0x3e800000990a7820 */ /* 0x000fc60000400000 */
[----:B------:R0:W-:Y:S04]  /*39050*/  STL [R1+0x668], R0 ;  /* 0x0006680001007387 */ /* 0x0001e80000100800 */
[----:B------:R-:W4:Y:S01]  /*39060*/  LDL.LU R156, [R1+0x1bc] ;  /* 0x0001bc00019c7983 */ /* 0x000f220000300800 */
[----:B------:R-:W-:-:S03]  /*39070*/  FMUL R9, R152, 0.25 ;  /* 0x3e80000098097820 */ /* 0x000fc60000400000 */
[----:B------:R-:W4:Y:S01]  /*39080*/  LDL.LU R155, [R1+0x1b8] ;  /* 0x0001b800019b7983 */ /* 0x000f220000300800 */
[----:B------:R-:W-:-:S03]  /*39090*/  FSEL R10, R10, R153, P1 ;  /* 0x000000990a0a7208 */ /* 0x000fc60000800000 */
[----:B------:R-:W4:Y:S01]  /*390a0*/  LDL.LU R154, [R1+0x1b4] ;  /* 0x0001b400019a7983 */ /* 0x000f220000300800 */
[----:B-1----:R-:W-:Y:S01]  /*390b0*/  FMUL R8, R23, 0.25 ;  /* 0x3e80000017087820 */ /* 0x002fe20000400000 */
[----:B0-----:R-:W-:Y:S01]  /*390c0*/  FSEL R0, R9, R152, P1 ;  /* 0x0000009809007208 */ /* 0x001fe20000800000 */
[----:B------:R-:W-:-:S03]  /*390d0*/  FMUL R7, R22, 0.25 ;  /* 0x3e80000016077820 */ /* 0x000fc60000400000 */
[----:B------:R-:W-:Y:S01]  /*390e0*/  FSEL R8, R8, R23, P0 ;  /* 0x0000001708087208 */ /* 0x000fe20000000000 */
[----:B------:R-:W-:Y:S01]  /*390f0*/  FMUL R6, R13, 0.25 ;  /* 0x3e8000000d067820 */ /* 0x000fe20000400000 */
[----:B------:R-:W-:Y:S01]  /*39100*/  STL [R1+0x644], R10 ;  /* 0x0006440a01007387 */ /* 0x000fe20000100800 */
[----:B------:R-:W-:-:S03]  /*39110*/  FSEL R7, R7, R22, P0 ;  /* 0x0000001607077208 */ /* 0x000fc60000000000 */
[----:B------:R0:W-:Y:S04]  /*39120*/  STL [R1+0x640], R0 ;  /* 0x0006400001007387 */ /* 0x0001e80000100800 */
[----:B------:R1:W-:Y:S04]  /*39130*/  STL [R1+0x65c], R8 ;  /* 0x00065c0801007387 */ /* 0x0003e80000100800 */
[----:B------:R-:W4:Y:S01]  /*39140*/  LDL.LU R153, [R1+0x1b0] ;  /* 0x0001b00001997983 */ /* 0x000f220000300800 */
[----:B0-----:R-:W-:Y:S01]  /*39150*/  FSEL R0, R6, R13, P1 ;  /* 0x0000000d06007208 */ /* 0x001fe20000800000 */
[----:B------:R-:W-:-:S02]  /*39160*/  FMUL R10, R161, 0.25 ;  /* 0x3e800000a10a7820 */ /* 0x000fc40000400000 */
[----:B------:R-:W-:Y:S04]  /*39170*/  STL [R1+0x658], R7 ;  /* 0x0006580701007387 */ /* 0x000fe80000100800 */
[----:B------:R-:W4:Y:S01]  /*39180*/  LDL.LU R152, [R1+0x1ac] ;  /* 0x0001ac0001987983 */ /* 0x000f220000300800 */
[----:B------:R-:W-:-:S03]  /*39190*/  FMUL R9, R160, 0.25 ;  /* 0x3e800000a0097820 */ /* 0x000fc60000400000 */
[----:B------:R0:W-:Y:S01]  /*391a0*/  STL [R1+0x634], R0 ;  /* 0x0006340001007387 */ /* 0x0001e20000100800 */
[----:B------:R-:W-:-:S03]  /*391b0*/  FSEL R10, R10, R161, P1 ;  /* 0x000000a10a0a7208 */ /* 0x000fc60000800000 */
[----:B------:R-:W4:Y:S01]  /*391c0*/  LDL.LU R23, [R1+0x1a8] ;  /* 0x0001a80001177983 */ /* 0x000f220000300800 */
[----:B-1----:R-:W-:-:S03]  /*391d0*/  FMUL R8, R159, 0.25 ;  /* 0x3e8000009f087820 */ /* 0x002fc60000400000 */
[----:B------:R-:W4:Y:S01]  /*391e0*/  LDL.LU R22, [R1+0x1a4] ;  /* 0x0001a40001167983 */ /* 0x000f220000300800 */
[----:B0-----:R-:W-:Y:S01]  /*391f0*/  FSEL R0, R9, R160, P0 ;  /* 0x000000a009007208 */ /* 0x001fe20000000000 */
[----:B------:R-:W-:Y:S02]  /*39200*/  FMUL R7, R12, 0.25 ;  /* 0x3e8000000c077820 */ /* 0x000fe40000400000 */
[----:B------:R-:W4:Y:S01]  /*39210*/  LDL.LU R13, [R1+0x1a0] ;  /* 0x0001a000010d7983 */ /* 0x000f220000300800 */
[----:B------:R-:W-:Y:S01]  /*39220*/  FSEL R8, R8, R159, P0 ;  /* 0x0000009f08087208 */ /* 0x000fe20000000000 */
[----:B------:R-:W-:Y:S02]  /*39230*/  FMUL R6, R11, 0.25 ;  /* 0x3e8000000b067820 */ /* 0x000fe40000400000 */
[----:B------:R-:W-:Y:S01]  /*39240*/  STL [R1+0x630], R10 ;  /* 0x0006300a01007387 */ /* 0x000fe20000100800 */
[----:B------:R-:W-:-:S03]  /*39250*/  FSEL R7, R7, R12, P1 ;  /* 0x0000000c07077208 */ /* 0x000fc60000800000 */
        /* <DEDUP_REMOVED lines=10> */
[----:B--2---:R-:W-:Y:S01]  /*39300*/  FMUL R10, R158, 0.25 ;  /* 0x3e8000009e0a7820 */ /* 0x004fe20000400000 */
[----:B---3--:R-:W-:-:S04]  /*39310*/  FMUL R9, R157, 0.25 ;  /* 0x3e8000009d097820 */ /* 0x008fc80000400000 */
[----:B------:R-:W-:Y:S02]  /*39320*/  FSEL R10, R10, R158, P0 ;  /* 0x0000009e0a0a7208 */ /* 0x000fe40000000000 */
[----:B0-----:R-:W-:Y:S01]  /*39330*/  FSEL R0, R9, R157, P0 ;  /* 0x0000009d09007208 */ /* 0x001fe20000000000 */
[----:B----4-:R-:W-:Y:S01]  /*39340*/  FMUL R8, R156, 0.25 ;  /* 0x3e8000009c087820 */ /* 0x010fe20000400000 */
[----:B------:R-:W-:-:S04]  /*39350*/  FMUL R7, R155, 0.25 ;  /* 0x3e8000009b077820 */ /* 0x000fc80000400000 */
[----:B------:R-:W-:Y:S01]  /*39360*/  FSEL R8, R8, R156, P1 ;  /* 0x0000009c08087208 */ /* 0x000fe20000800000 */
[----:B------:R-:W-:Y:S01]  /*39370*/  FMUL R6, R154, 0.25 ;  /* 0x3e8000009a067820 */ /* 0x000fe20000400000 */
[----:B------:R-:W-:Y:S01]  /*39380*/  STL [R1+0x63c], R10 ;  /* 0x00063c0a01007387 */ /* 0x000fe20000100800 */
[----:B------:R-:W-:-:S03]  /*39390*/  FSEL R7, R7, R155, P1 ;  /* 0x0000009b07077208 */ /* 0x000fc60000800000 */
[----:B------:R0:W-:Y:S04]  /*393a0*/  STL [R1+0x638], R0 ;  /* 0x0006380001007387 */ /* 0x0001e80000100800 */
[----:B------:R1:W-:Y:S04]  /*393b0*/  STL [R1+0x614], R8 ;  /* 0x0006140801007387 */ /* 0x0003e80000100800 */
[----:B------:R-:W2:Y:S01]  /*393c0*/  LDL.LU R158, [R1+0x188] ;  /* 0x00018800019e7983 */ /* 0x000ea20000300800 */
[----:B0-----:R-:W-:-:S03]  /*393d0*/  FSEL R0, R6, R154, P0 ;  /* 0x0000009a06007208 */ /* 0x001fc60000000000 */
        /* <DEDUP_REMOVED lines=330> */
[----:B------:R-:W-:Y:S01]  /*3a880*/  FMUL R7, R12, 0.25 ;  /* 0x3e8000000c077820 */ /* 0x000fe20000400000 */
[----:B------:R-:W-:Y:S01]  /*3a890*/  FSEL R8, R8, R159, P1 ;  /* 0x0000009f08087208 */ /* 0x000fe20000800000 */
[----:B------:R-:W4:Y:S01]  /*3a8a0*/  LDL.LU R13, [R1+0x38] ;  /* 0x00003800010d7983 */ /* 0x000f220000300800 */
[----:B------:R-:W-:Y:S02]  /*3a8b0*/  FMUL R6, R11, 0.25 ;  /* 0x3e8000000b067820 */ /* 0x000fe40000400000 */
[----:B------:R-:W-:Y:S01]  /*3a8c0*/  FSEL R7, R7, R12, P0 ;  /* 0x0000000c07077208 */ /* 0x000fe20000000000 */
        /* <DEDUP_REMOVED lines=38> */
[----:B------:R-:W-:Y:S01]  /*3ab30*/  STL [R1+0x48], R10 ;  /* 0x0000480a01007387 */ /* 0x000fe20000100800 */
[----:B------:R-:W-:Y:S01]  /*3ab40*/  FMUL R6, R13, 0.25 ;  /* 0x3e8000000d067820 */ /* 0x000fe20000400000 */
[----:B------:R-:W-:Y:S02]  /*3ab50*/  FSEL R7, R7, R22, P1 ;  /* 0x0000001607077208 */ /* 0x000fe40000800000 */
[----:B------:R0:W-:Y:S04]  /*3ab60*/  STL [R1+0xa4], R0 ;  /* 0x0000a40001007387 */ /* 0x0001e80000100800 */
[----:B------:R1:W-:Y:S04]  /*3ab70*/  STL [R1+0x9c], R8 ;  /* 0x00009c0801007387 */ /* 0x0003e80000100800 */
[----:B------:R-:W4:Y:S01]  /*3ab80*/  LDL.LU R153, [R1+0xc] ;  /* 0x00000c0001997983 */ /* 0x000f220000300800 */
[----:B0-----:R-:W-:-:S03]  /*3ab90*/  FSEL R0, R6, R13, P1 ;  /* 0x0000000d06007208 */ /* 0x001fc60000800000 */
[----:B------:R-:W-:Y:S01]  /*3aba0*/  STL [R1+0x3c], R7 ;  /* 0x00003c0701007387 */ /* 0x000fe20000100800 */
[----:B------:R-:W-:-:S03]  /*3abb0*/  FMUL R10, R161, 0.25 ;  /* 0x3e800000a10a7820 */ /* 0x000fc60000400000 */
[----:B------:R-:W4:Y:S04]  /*3abc0*/  LDL.LU R152, [R1+0x4] ;  /* 0x0000040001987983 */ /* 0x000f280000300800 */
[----:B------:R0:W-:Y:S01]  /*3abd0*/  STL [R1+0x38], R0 ;  /* 0x0000380001007387 */ /* 0x0001e20000100800 */
[----:B------:R-:W-:Y:S01]  /*3abe0*/  FMUL R9, R160, 0.25 ;  /* 0x3e800000a0097820 */ /* 0x000fe20000400000 */
[----:B------:R-:W-:Y:S02]  /*3abf0*/  FSEL R10, R10, R161, P0 ;  /* 0x000000a10a0a7208 */ /* 0x000fe40000000000 */
[----:B------:R-:W4:Y:S04]  /*3ac00*/  LDL.LU R23, [R1+0x3fc] ;  /* 0x0003fc0001177983 */ /* 0x000f280000300800 */
[----:B------:R-:W4:Y:S01]  /*3ac10*/  LDL.LU R22, [R1+0x3f8] ;  /* 0x0003f80001167983 */ /* 0x000f220000300800 */
[----:B-1----:R-:W-:Y:S01]  /*3ac20*/  FMUL R8, R159, 0.25 ;  /* 0x3e8000009f087820 */ /* 0x002fe20000400000 */
[----:B0-----:R-:W-:-:S02]  /*3ac30*/  FSEL R0, R9, R160, P0 ;  /* 0x000000a009007208 */ /* 0x001fc40000000000 */
[----:B------:R-:W4:Y:S01]  /*3ac40*/  LDL.LU R13, [R1+0x3f4] ;  /* 0x0003f400010d7983 */ /* 0x000f220000300800 */
[----:B------:R-:W-:Y:S01]  /*3ac50*/  FMUL R7, R12, 0.25 ;  /* 0x3e8000000c077820 */ /* 0x000fe20000400000 */
[----:B------:R-:W-:Y:S02]  /*3ac60*/  FSEL R8, R8, R159, P1 ;  /* 0x0000009f08087208 */ /* 0x000fe40000800000 */
[----:B------:R-:W-:Y:S02]  /*3ac70*/  STL [R1+0x34], R10 ;  /* 0x0000340a01007387 */ /* 0x000fe40000100800 */
[----:B------:R-:W-:Y:S02]  /*3ac80*/  FSEL R7, R7, R12, P1 ;  /* 0x0000000c07077208 */ /* 0x000fe40000800000 */
[----:B------:R0:W-:Y:S04]  /*3ac90*/  STL [R1+0x30], R0 ;  /* 0x0000300001007387 */ /* 0x0001e80000100800 */
[----:B------:R-:W-:Y:S04]  /*3aca0*/  STL [R1+0x2c], R8 ;  /* 0x00002c0801007387 */ /* 0x000fe80000100800 */
[----:B------:R-:W4:Y:S01]  /*3acb0*/  LDL.LU R12, [R1+0x3f0] ;  /* 0x0003f000010c7983 */ /* 0x000f220000300800 */
[----:B------:R-:W-:-:S03]  /*3acc0*/  FMUL R6, R11, 0.25 ;  /* 0x3e8000000b067820 */ /* 0x000fc60000400000 */
[----:B------:R-:W-:Y:S02]  /*3acd0*/  STL [R1+0x28], R7 ;  /* 0x0000280701007387 */ /* 0x000fe40000100800 */
[----:B0-----:R-:W-:Y:S02]  /*3ace0*/  FSEL R0, R6, R11, P0 ;  /* 0x0000000b06007208 */ /* 0x001fe40000000000 */
        /* <DEDUP_REMOVED lines=16> */
[----:B------:R-:W-:Y:S04]  /*3adf0*/  STL [R1+0x20], R8 ;  /* 0x0000200801007387 */ /* 0x000fe80000100800 */
        /* <DEDUP_REMOVED lines=9> */
[----:B0-----:R-:W-:Y:S02]  /*3ae90*/  FSEL R0, R10, R153, P1 ;  /* 0x000000990a007208 */ /* 0x001fe40000800000 */
[----:B------:R-:W-:Y:S01]  /*3aea0*/  FSEL R9, R9, R152, P0 ;  /* 0x0000009809097208 */ /* 0x000fe20000000000 */
[----:B------:R-:W4:Y:S01]  /*3aeb0*/  LDL.LU R156, [R1+0x3cc] ;  /* 0x0003cc00019c7983 */ /* 0x000f220000300800 */
[----:B------:R-:W-:-:S03]  /*3aec0*/  FMUL R7, R22, 0.25 ;  /* 0x3e80000016077820 */ /* 0x000fc60000400000 */
[----:B------:R0:W-:Y:S01]  /*3aed0*/  STL [R1+0x18], R0 ;  /* 0x0000180001007387 */ /* 0x0001e20000100800 */
[----:B------:R-:W-:-:S03]  /*3aee0*/  FMUL R6, R13, 0.25 ;  /* 0x3e8000000d067820 */ /* 0x000fc60000400000 */
[----:B------:R-:W-:Y:S01]  /*3aef0*/  STL [R1+0x68], R9 ;  /* 0x0000680901007387 */ /* 0x000fe20000100800 */
[----:B------:R-:W-:-:S03]  /*3af00*/  FMUL R8, R23, 0.25 ;  /* 0x3e80000017087820 */ /* 0x000fc60000400000 */
[----:B------:R-:W4:Y:S01]  /*3af10*/  LDL.LU R155, [R1+0x3c8] ;  /* 0x0003c800019b7983 */ /* 0x000f220000300800 */
[----:B0-----:R-:W-:-:S03]  /*3af20*/  FSEL R0, R7, R22, P3 ;  /* 0x0000001607007208 */ /* 0x001fc60001800000 */
[----:B------:R-:W4:Y:S04]  /*3af30*/  LDL.LU R154, [R1+0x3c4] ;  /* 0x0003c400019a7983 */ /* 0x000f280000300800 */
[----:B------:R0:W-:Y:S01]  /*3af40*/  STL [R1+0x6c], R0 ;  /* 0x00006c0001007387 */ /* 0x0001e20000100800 */
[----:B------:R-:W-:-:S03]  /*3af50*/  FMUL R10, R12, 0.25 ;  /* 0x3e8000000c0a7820 */ /* 0x000fc60000400000 */
[----:B------:R-:W4:Y:S01]  /*3af60*/  LDL.LU R153, [R1+0x3c0] ;  /* 0x0003c00001997983 */ /* 0x000f220000300800 */
[----:B------:R-:W-:-:S03]  /*3af70*/  FSEL R112, R8, R23, P3 ;  /* 0x0000001708707208 */ /* 0x000fc60001800000 */
[----:B------:R-:W4:Y:S01]  /*3af80*/  LDL.LU R152, [R1+0x3bc] ;  /* 0x0003bc0001987983 */ /* 0x000f220000300800 */
[----:B0-----:R-:W-:Y:S02]  /*3af90*/  FSEL R0, R6, R13, P2 ;  /* 0x0000000d06007208 */ /* 0x001fe40001000000 */
[----:B------:R-:W-:Y:S01]  /*3afa0*/  FSEL R10, R10, R12, P2 ;  /* 0x0000000c0a0a7208 */ /* 0x000fe20001000000 */
[----:B------:R-:W4:Y:S04]  /*3afb0*/  LDL.LU R23, [R1+0x3b8] ;  /* 0x0003b80001177983 */ /* 0x000f280000300800 */
[----:B------:R0:W-:Y:S04]  /*3afc0*/  STL [R1+0xd4], R0 ;  /* 0x0000d40001007387 */ /* 0x0001e80000100800 */
[----:B------:R-:W4:Y:S04]  /*3afd0*/  LDL.LU R22, [R1+0x3b4] ;  /* 0x0003b40001167983 */ /* 0x000f280000300800 */
[----:B------:R-:W-:Y:S04]  /*3afe0*/  STL [R1+0xd0], R10 ;  /* 0x0000d00a01007387 */ /* 0x000fe80000100800 */
[----:B------:R-:W4:Y:S01]  /*3aff0*/  LDL.LU R13, [R1+0x3b0] ;  /* 0x0003b000010d7983 */ /* 0x000f220000300800 */
[----:B------:R-:W-:Y:S01]  /*3b000*/  FMUL R9, R11, 0.25 ;  /* 0x3e8000000b097820 */ /* 0x000fe20000400000 */
[----:B------:R-:W-:Y:S01]  /*3b010*/  FMUL R8, R163, 0.25 ;  /* 0x3e800000a3087820 */ /* 0x000fe20000400000 */
[----:B------:R-:W-:-:S03]  /*3b020*/  FMUL R7, R162, 0.25 ;  /* 0x3e800000a2077820 */ /* 0x000fc60000400000 */
[----:B0-----:R-:W-:Y:S01]  /*3b030*/  FSEL R0, R9, R11, P3 ;  /* 0x0000000b09007208 */ /* 0x001fe20001800000 */
[----:B------:R-:W-:Y:S01]  /*3b040*/  FMUL R6, R161, 0.25 ;  /* 0x3e800000a1067820 */ /* 0x000fe20000400000 */
[----:B------:R-:W-:Y:S02]  /*3b050*/  FSEL R8, R8, R163, P3 ;  /* 0x000000a308087208 */ /* 0x000fe40001800000 */
[----:B------:R-:W-:Y:S01]  /*3b060*/  FSEL R7, R7, R162, P2 ;  /* 0x000000a207077208 */ /* 0x000fe20001000000 */
[----:B------:R0:W-:Y:S04]  /*3b070*/  STL [R1+0x60], R0 ;  /* 0x0000600001007387 */ /* 0x0001e80000100800 */
[----:B------:R-:W4:Y:S04]  /*3b080*/  LDL.LU R19, [R1+0x3ac] ;  /* 0x0003ac0001137983 */ /* 0x000f280000300800 */
[----:B------:R-:W4:Y:S01]  /*3b090*/  LDL.LU R12, [R1+0x3a8] ;  /* 0x0003a800010c7983 */ /* 0x000f220000300800 */
[----:B0-----:R-:W-:-:S03]  /*3b0a0*/  FSEL R0, R6, R161, P2 ;  /* 0x000000a106007208 */ /* 0x001fc60001000000 */
[----:B------:R-:W4:Y:S04]  /*3b0b0*/  LDL.LU R11, [R1+0x3a4] ;  /* 0x0003a400010b7983 */ /* 0x000f280000300800 */
[----:B------:R4:W-:Y:S04]  /*3b0c0*/  STL [R1+0x5c], R8 ;  /* 0x00005c0801007387 */ /* 0x0009e80000100800 */
[----:B------:R-:W-:Y:S04]  /*3b0d0*/  STL [R1+0xbc], R7 ;  /* 0x0000bc0701007387 */ /* 0x000fe80000100800 */
[----:B------:R0:W-:Y:S01]  /*3b0e0*/  STL [R1+0xb8], R0 ;  /* 0x0000b80001007387 */ /* 0x0001e20000100800 */
[----:B--2---:R-:W-:Y:S01]  /*3b0f0*/  FMUL R10, R160, 0.25 ;  /* 0x3e800000a00a7820 */ /* 0x004fe20000400000 */
[----:B---3--:R-:W-:-:S04]  /*3b100*/  FMUL R9, R159, 0.25 ;  /* 0x3e8000009f097820 */ /* 0x008fc80000400000 */
[----:B------:R-:W-:Y:S01]  /*3b110*/  FSEL R10, R10, R160, P3 ;  /* 0x000000a00a0a7208 */ /* 0x000fe20001800000 */
[----:B----4-:R-:W-:Y:S01]  /*3b120*/  FMUL R8, R158, 0.25 ;  /* 0x3e8000009e087820 */ /* 0x010fe20000400000 */
[----:B0-----:R-:W-:Y:S01]  /*3b130*/  FSEL R0, R9, R159, P3 ;  /* 0x0000009f09007208 */ /* 0x001fe20001800000 */
[----:B------:R-:W-:-:S03]  /*3b140*/  FMUL R7, R157, 0.25 ;  /* 0x3e8000009d077820 */ /* 0x000fc60000400000 */
[----:B------:R-:W-:Y:S01]  /*3b150*/  FSEL R8, R8, R158, P2 ;  /* 0x0000009e08087208 */ /* 0x000fe20001000000 */
[----:B------:R-:W-:Y:S01]  /*3b160*/  STL [R1+0x50], R10 ;  /* 0x0000500a01007387 */ /* 0x000fe20000100800 */
[----:B------:R-:W-:-:S03]  /*3b170*/  FSEL R7, R7, R157, P2 ;  /* 0x0000009d07077208 */ /* 0x000fc60001000000 */
[----:B------:R0:W-:Y:S01]  /*3b180*/  STL [R1+0x1c], R0 ;  /* 0x00001c0001007387 */ /* 0x0001e20000100800 */
[----:B------:R-:W-:-:S03]  /*3b190*/  FMUL R6, R156, 0.25 ;  /* 0x3e8000009c067820 */ /* 0x000fc60000400000 */
[----:B------:R-:W-:Y:S04]  /*3b1a0*/  STL [R1+0xa0], R8 ;  /* 0x0000a00801007387 */ /* 0x000fe80000100800 */
[----:B------:R1:W-:Y:S01]  /*3b1b0*/  STL [R1+0x98], R7 ;  /* 0x0000980701007387 */ /* 0x0003e20000100800 */
[----:B------:R-:W-:Y:S01]  /*3b1c0*/  FMUL R249, R155, 0.25 ;  /* 0x3e8000009bf97820 */ /* 0x000fe20000400000 */
[----:B0-----:R-:W-:Y:S01]  /*3b1d0*/  FSEL R0, R6, R156, P3 ;  /* 0x0000009c06007208 */ /* 0x001fe20001800000 */
[----:B-1----:R-:W-:-:S03]  /*3b1e0*/  FMUL R7, R154, 0.25 ;  /* 0x3e8000009a077820 */ /* 0x002fc60000400000 */
[----:B------:R-:W-:Y:S01]  /*3b1f0*/  FSEL R249, R249, R155, P3 ;  /* 0x0000009bf9f97208 */ /* 0x000fe20001800000 */
[----:B------:R0:W-:Y:S01]  /*3b200*/  STL [R1+0x4], R0 ;  /* 0x0000040001007387 */ /* 0x0001e20000100800 */
[----:B------:R-:W-:Y:S01]  /*3b210*/  FSEL R7, R7, R154, P2 ;  /* 0x0000009a07077208 */ /* 0x000fe20001000000 */
[----:B------:R-:W-:Y:S01]  /*3b220*/  FMUL R6, R153, 0.25 ;  /* 0x3e80000099067820 */ /* 0x000fe20000400000 */
[----:B------:R-:W-:Y:S01]  /*3b230*/  FMUL R248, R152, 0.25 ;  /* 0x3e80000098f87820 */ /* 0x000fe20000400000 */
[----:B------:R-:W-:Y:S03]  /*3b240*/  STL [R1+0x1ad4], R249 ;  /* 0x001ad4f901007387 */ /* 0x000fe60000100800 */
[----:B0-----:R-:W-:Y:S01]  /*3b250*/  FSEL R0, R6, R153, P2 ;  /* 0x0000009906007208 */ /* 0x001fe20001000000 */
[----:B------:R-:W-:Y:S01]  /*3b260*/  FMUL R244, R23, 0.25 ;  /* 0x3e80000017f47820 */ /* 0x000fe20000400000 */
[----:B------:R-:W-:Y:S01]  /*3b270*/  FSEL R248, R248, R152, P3 ;  /* 0x00000098f8f87208 */ /* 0x000fe20001800000 */
[----:B------:R0:W-:Y:S03]  /*3b280*/  STL [R1+0x94], R7 ;  /* 0x0000940701007387 */ /* 0x0001e60000100800 */
[----:B------:R-:W-:Y:S01]  /*3b290*/  FSEL R244, R244, R23, P3 ;  /* 0x00000017f4f47208 */ /* 0x000fe20001800000 */
[----:B------:R-:W-:Y:S01]  /*3b2a0*/  FMUL R8, R22, 0.25 ;  /* 0x3e80000016087820 */ /* 0x000fe20000400000 */
[----:B------:R-:W-:Y:S04]  /*3b2b0*/  STL [R1+0x1ad8], R248 ;  /* 0x001ad8f801007387 */ /* 0x000fe80000100800 */
[----:B------:R-:W-:Y:S01]  /*3b2c0*/  FSEL R8, R8, R22, P2 ;  /* 0x0000001608087208 */ /* 0x000fe20001000000 */
[----:B0-----:R-:W-:Y:S01]  /*3b2d0*/  FMUL R7, R13, 0.25 ;  /* 0x3e8000000d077820 */ /* 0x001fe20000400000 */
[----:B------:R0:W-:Y:S04]  /*3b2e0*/  STL [R1+0x8c], R0 ;  /* 0x00008c0001007387 */ /* 0x0001e80000100800 */
[----:B------:R-:W-:Y:S04]  /*3b2f0*/  STL [R1+0x1adc], R244 ;  /* 0x001adcf401007387 */ /* 0x000fe80000100800 */
[----:B------:R-:W2:Y:S01]  /*3b300*/  LDL.LU R18, [R1+0x3a0] ;  /* 0x0003a00001127983 */ /* 0x000ea20000300800 */
[----:B0-----:R-:W-:-:S03]  /*3b310*/  FSEL R0, R7, R13, P2 ;  /* 0x0000000d07007208 */ /* 0x001fc60001000000 */
[----:B------:R2:W-:Y:S04]  /*3b320*/  STL [R1+0x70], R8 ;  /* 0x0000700801007387 */ /* 0x0005e80000100800 */
[----:B------:R-:W3:Y:S04]  /*3b330*/  LDL.LU R16, [R1+0x39c] ;  /* 0x00039c0001107983 */ /* 0x000ee80000300800 */
[----:B------:R0:W-:Y:S04]  /*3b340*/  STL [R1+0x64], R0 ;  /* 0x0000640001007387 */ /* 0x0001e80000100800 */
        /* <DEDUP_REMOVED lines=103> */
[----:B------:R-:W-:Y:S01]  /*3b9c0*/  FMUL R9, R12, 0.25 ;  /* 0x3e8000000c097820 */ /* 0x000fe20000400000 */
[----:B------:R-:W-:Y:S01]  /*3b9d0*/  FMUL R10, R11, 0.25 ;  /* 0x3e8000000b0a7820 */ /* 0x000fe20000400000 */
[----:B------:R-:W-:Y:S01]  /*3b9e0*/  FMUL R6, R19, 0.25 ;  /* 0x3e80000013067820 */ /* 0x000fe20000400000 */
[----:B--2---:R-:W-:-:S02]  /*3b9f0*/  FMUL R8, R18, 0.25 ;  /* 0x3e80000012087820 */ /* 0x004fc40000400000 */
[----:B------:R-:W-:Y:S01]  /*3ba00*/  FSEL R7, R9, R12, P3 ;  /* 0x0000000c09077208 */ /* 0x000fe20001800000 */
[----:B---3--:R-:W-:Y:S01]  /*3ba10*/  FMUL R12, R16, 0.25 ;  /* 0x3e800000100c7820 */ /* 0x008fe20000400000 */
[----:B------:R-:W-:Y:S01]  /*3ba20*/  FSEL R252, R10, R11, P2 ;  /* 0x0000000b0afc7208 */ /* 0x000fe20001000000 */
[----:B----4-:R-:W-:Y:S01]  /*3ba30*/  FMUL R11, R13, 0.25 ;  /* 0x3e8000000d0b7820 */ /* 0x010fe20000400000 */
[----:B------:R-:W-:Y:S01]  /*3ba40*/  FMUL R10, R14, 0.25 ;  /* 0x3e8000000e0a7820 */ /* 0x000fe20000400000 */
[----:B------:R-:W-:Y:S01]  /*3ba50*/  FSEL R6, R6, R19, P3 ;  /* 0x0000001306067208 */ /* 0x000fe20001800000 */
[----:B------:R-:W-:Y:S01]  /*3ba60*/  FMUL R9, R15, 0.25 ;  /* 0x3e8000000f097820 */ /* 0x000fe20000400000 */
[----:B0-----:R-:W-:Y:S02]  /*3ba70*/  FSEL R0, R8, R18, P2 ;  /* 0x0000001208007208 */ /* 0x001fe40001000000 */
[----:B------:R-:W-:Y:S01]  /*3ba80*/  FSEL R8, R12, R16, P3 ;  /* 0x000000100c087208 */ /* 0x000fe20001800000 */
[----:B------:R-:W-:Y:S01]  /*3ba90*/  FMUL R12, R17, 0.25 ;  /* 0x3e800000110c7820 */ /* 0x000fe20000400000 */
[----:B------:R-:W-:Y:S01]  /*3baa0*/  FSEL R11, R11, R13, P2 ;  /* 0x0000000d0b0b7208 */ /* 0x000fe20001000000 */
[----:B------:R-:W-:Y:S01]  /*3bab0*/  FMUL R13, R251, 0.25 ;  /* 0x3e800000fb0d7820 */ /* 0x000fe20000400000 */
[----:B------:R-:W-:Y:S01]  /*3bac0*/  FSEL R10, R10, R14, P2 ;  /* 0x0000000e0a0a7208 */ /* 0x000fe20001000000 */
[----:B------:R-:W-:Y:S01]  /*3bad0*/  STL [R1+0x1ae0], R6 ;  /* 0x001ae00601007387 */ /* 0x000fe20000100800 */
[----:B------:R-:W-:Y:S01]  /*3bae0*/  FSEL R9, R9, R15, P3 ;  /* 0x0000000f09097208 */ /* 0x000fe20001800000 */
[----:B------:R-:W-:Y:S01]  /*3baf0*/  FMUL R14, R250, 0.25 ;  /* 0x3e800000fa0e7820 */ /* 0x000fe20000400000 */
[----:B------:R-:W-:Y:S01]  /*3bb00*/  FMUL R15, R247, 0.25 ;  /* 0x3e800000f70f7820 */ /* 0x000fe20000400000 */
[----:B------:R-:W-:Y:S01]  /*3bb10*/  STL [R1+0x1ae4], R7 ;  /* 0x001ae40701007387 */ /* 0x000fe20000100800 */
[----:B------:R-:W-:Y:S01]  /*3bb20*/  FMUL R16, R246, 0.25 ;  /* 0x3e800000f6107820 */ /* 0x000fe20000400000 */
[----:B------:R-:W-:Y:S01]  /*3bb30*/  FSEL R12, R12, R17, P3 ;  /* 0x000000110c0c7208 */ /* 0x000fe20001800000 */
[----:B------:R-:W-:Y:S01]  /*3bb40*/  FMUL R21, R22, 0.25 ;  /* 0x3e80000016157820 */ /* 0x000fe20000400000 */
[----:B------:R-:W-:Y:S01]  /*3bb50*/  STL [R1+0x1ab0], R252 ;  /* 0x001ab0fc01007387 */ /* 0x000fe20000100800 */
[----:B------:R-:W-:Y:S01]  /*3bb60*/  FMUL R17, R245, 0.25 ;  /* 0x3e800000f5117820 */ /* 0x000fe20000400000 */
[----:B------:R-:W-:Y:S01]  /*3bb70*/  FMUL R20, R23, 0.25 ;  /* 0x3e80000017147820 */ /* 0x000fe20000400000 */
[----:B------:R-:W-:Y:S01]  /*3bb80*/  FSEL R13, R13, R251, P3 ;  /* 0x000000fb0d0d7208 */ /* 0x000fe20001800000 */
[----:B------:R-:W-:Y:S01]  /*3bb90*/  STL [R1+0x1ab4], R0 ;  /* 0x001ab40001007387 */ /* 0x000fe20000100800 */
[----:B------:R-:W-:Y:S01]  /*3bba0*/  FMUL R18, R243, 0.25 ;  /* 0x3e800000f3127820 */ /* 0x000fe20000400000 */
[----:B------:R-:W-:Y:S01]  /*3bbb0*/  FSEL R14, R14, R250, P2 ;  /* 0x000000fa0e0e7208 */ /* 0x000fe20001000000 */
[----:B------:R-:W-:Y:S01]  /*3bbc0*/  FMUL R19, R242, 0.25 ;  /* 0x3e800000f2137820 */ /* 0x000fe20000400000 */
[----:B------:R-:W-:Y:S01]  /*3bbd0*/  STL [R1+0x1ae8], R8 ;  /* 0x001ae80801007387 */ /* 0x000fe20000100800 */
[----:B------:R-:W-:-:S03]  /*3bbe0*/  FSEL R15, R15, R247, P2 ;  /* 0x000000f70f0f7208 */ /* 0x000fc60001000000 */
[----:B------:R0:W-:Y:S01]  /*3bbf0*/  STL [R1+0x1aec], R9 ;  /* 0x001aec0901007387 */ /* 0x0001e20000100800 */
[----:B------:R-:W-:Y:S02]  /*3bc00*/  FSEL R16, R16, R246, P3 ;  /* 0x000000f610107208 */ /* 0x000fe40001800000 */
[----:B------:R-:W-:Y:S01]  /*3bc10*/  FSEL R21, R21, R22, P3 ;  /* 0x0000001615157208 */ /* 0x000fe20001800000 */
[----:B------:R-:W-:Y:S01]  /*3bc20*/  STL [R1+0x1ab8], R10 ;  /* 0x001ab80a01007387 */ /* 0x000fe20000100800 */
[----:B------:R-:W-:Y:S01]  /*3bc30*/  FSEL R17, R17, R245, P3 ;  /* 0x000000f511117208 */ /* 0x000fe20001800000 */
[----:B------:R-:W-:Y:S01]  /*3bc40*/  FMUL R22, R241, 0.25 ;  /* 0x3e800000f1167820 */ /* 0x000fe20000400000 */
[----:B------:R-:W-:Y:S01]  /*3bc50*/  FSEL R20, R20, R23, P3 ;  /* 0x0000001714147208 */ /* 0x000fe20001800000 */
[----:B------:R-:W-:Y:S01]  /*3bc60*/  STL [R1+0x1abc], R11 ;  /* 0x001abc0b01007387 */ /* 0x000fe20000100800 */
[----:B------:R-:W-:Y:S01]  /*3bc70*/  FSEL R18, R18, R243, P2 ;  /* 0x000000f312127208 */ /* 0x000fe20001000000 */
[----:B------:R-:W-:-:S02]  /*3bc80*/  FMUL R23, R240, 0.25 ;  /* 0x3e800000f0177820 */ /* 0x000fc40000400000 */
[----:B------:R-:W-:Y:S01]  /*3bc90*/  STL [R1+0x1af0], R12 ;  /* 0x001af00c01007387 */ /* 0x000fe20000100800 */
[----:B------:R-:W-:Y:S01]  /*3bca0*/  FSEL R19, R19, R242, P2 ;  /* 0x000000f213137208 */ /* 0x000fe20001000000 */
[----:B------:R-:W-:Y:S02]  /*3bcb0*/  FMUL R24, R239, 0.25 ;  /* 0x3e800000ef187820 */ /* 0x000fe40000400000 */
[----:B------:R-:W-:Y:S01]  /*3bcc0*/  STL [R1+0x1af4], R13 ;  /* 0x001af40d01007387 */ /* 0x000fe20000100800 */
[----:B------:R-:W-:Y:S01]  /*3bcd0*/  FMUL R25, R238, 0.25 ;  /* 0x3e800000ee197820 */ /* 0x000fe20000400000 */
[----:B------:R-:W-:Y:S02]  /*3bce0*/  FMUL R26, R237, 0.25 ;  /* 0x3e800000ed1a7820 */ /* 0x000fe40000400000 */
[----:B------:R-:W-:Y:S01]  /*3bcf0*/  STL [R1+0x1ac0], R14 ;  /* 0x001ac00e01007387 */ /* 0x000fe20000100800 */
[----:B------:R-:W-:Y:S01]  /*3bd00*/  FSEL R22, R22, R241, P2 ;  /* 0x000000f116167208 */ /* 0x000fe20001000000 */
[----:B------:R-:W-:-:S02]  /*3bd10*/  FMUL R27, R236, 0.25 ;  /* 0x3e800000ec1b7820 */ /* 0x000fc40000400000 */
[----:B------:R-:W-:Y:S01]  /*3bd20*/  STL [R1+0x1ac4], R15 ;  /* 0x001ac40f01007387 */ /* 0x000fe20000100800 */
[----:B------:R-:W-:Y:S01]  /*3bd30*/  FSEL R23, R23, R240, P2 ;  /* 0x000000f017177208 */ /* 0x000fe20001000000 */
[----:B------:R-:W-:Y:S02]  /*3bd40*/  FMUL R28, R235, 0.25 ;  /* 0x3e800000eb1c7820 */ /* 0x000fe40000400000 */
[----:B------:R-:W-:Y:S01]  /*3bd50*/  STL [R1+0x1af8], R16 ;  /* 0x001af81001007387 */ /* 0x000fe20000100800 */
[----:B------:R-:W-:Y:S01]  /*3bd60*/  FSEL R24, R24, R239, P3 ;  /* 0x000000ef18187208 */ /* 0x000fe20001800000 */
        /* <DEDUP_REMOVED lines=245> */
[----:B------:R-:W-:-:S03]  /*3ccc0*/  FSEL R106, R106, R157, P2 ;  /* 0x0000009d6a6a7208 */ /* 0x000fc60001000000 */
        /* <DEDUP_REMOVED lines=16> */
[----:B------:R-:W2:Y:S04]  /*3cdd0*/  LDL.LU R124, [R1+0x5fc] ;  /* 0x0005fc00017c7983 */ /* 0x000ea80000300800 */
[----:B------:R-:W3:Y:S04]  /*3cde0*/  LDL.LU R125, [R1+0x5f8] ;  /* 0x0005f800017d7983 */ /* 0x000ee80000300800 */
        /* <DEDUP_REMOVED lines=9> */
[----:B------:R-:W2:Y:S04]  /*3ce80*/  LDL.LU R135, [R1+0x5d0] ;  /* 0x0005d00001877983 */ /* 0x000ea80000300800 */
        /* <DEDUP_REMOVED lines=18> */
[----:B------:R-:W-:-:S03]  /*3cfb0*/  FMUL R111, R152, 0.25 ;  /* 0x3e800000986f7820 */ /* 0x000fc60000400000 */
[----:B------:R-:W4:Y:S04]  /*3cfc0*/  LDL.LU R247, [R1+0x584] ;  /* 0x0005840001f77983 */ /* 0x000f280000300800 */
[----:B------:R-:W4:Y:S04]  /*3cfd0*/  LDL.LU R246, [R1+0x580] ;  /* 0x0005800001f67983 */ /* 0x000f280000300800 */
[----:B------:R-:W4:Y:S04]  /*3cfe0*/  LDL.LU R245, [R1+0x57c] ;  /* 0x00057c0001f57983 */ /* 0x000f280000300800 */
[----:B------:R-:W4:Y:S04]  /*3cff0*/  LDL.LU R243, [R1+0x578] ;  /* 0x0005780001f37983 */ /* 0x000f280000300800 */
[----:B------:R-:W4:Y:S01]  /*3d000*/  LDL.LU R242, [R1+0x574] ;  /* 0x0005740001f27983 */ /* 0x000f220000300800 */
[----:B------:R-:W-:-:S03]  /*3d010*/  FSEL R111, R111, R152, P2 ;  /* 0x000000986f6f7208 */ /* 0x000fc60001000000 */
        /* <DEDUP_REMOVED lines=90> */
[----:B---3--:R-:W-:Y:S01]  /*3d5c0*/  FMUL R113, R125, 0.25 ;  /* 0x3e8000007d717820 */ /* 0x008fe20000400000 */
[----:B--2---:R-:W-:Y:S01]  /*3d5d0*/  FMUL R121, R135, 0.25 ;  /* 0x3e80000087797820 */ /* 0x004fe20000400000 */
[----:B------:R-:W-:Y:S01]  /*3d5e0*/  MOV R249, R112 ;  /* 0x0000007000f97202 */ /* 0x000fe20000000f00 */
[----:B------:R-:W-:Y:S01]  /*3d5f0*/  FMUL R112, R124, 0.25 ;  /* 0x3e8000007c707820 */ /* 0x000fe20000400000 */
[----:B----4-:R-:W-:Y:S01]  /*3d600*/  FMUL R115, R127, 0.25 ;  /* 0x3e8000007f737820 */ /* 0x010fe20000400000 */
[----:B------:R-:W-:Y:S01]  /*3d610*/  FSEL R113, R113, R125, P3 ;  /* 0x0000007d71717208 */ /* 0x000fe20001800000 */
[----:B------:R-:W-:Y:S01]  /*3d620*/  FMUL R125, R139, 0.25 ;  /* 0x3e8000008b7d7820 */ /* 0x000fe20000400000 */
        /* <DEDUP_REMOVED lines=84> */
[----:B------:R-:W-:Y:S01]  /*3db70*/  FSETP.GEU.AND P5, PT, R2, 1.175494350822287508e-38, PT ;  /* 0x008000000200780b */ /* 0x000fe20003fae000 */
[----:B------:R-:W-:Y:S01]  /*3db80*/  FMUL R118, R128, 0.25 ;  /* 0x3e80000080767820 */ /* 0x000fe20000400000 */
[----:B------:R-:W-:Y:S01]  /*3db90*/  FMUL R119, R129, 0.25 ;  /* 0x3e80000081777820 */ /* 0x000fe20000400000 */
[----:B------:R-:W-:Y:S01]  /*3dba0*/  FSETP.GEU.AND P6, PT, R3, 1.175494350822287508e-38, PT ;  /* 0x008000000300780b */ /* 0x000fe20003fce000 */
[----:B------:R-:W-:Y:S01]  /*3dbb0*/  FMUL R187, R188, 0.25 ;  /* 0x3e800000bcbb7820 */ /* 0x000fe20000400000 */
[----:B------:R-:W-:Y:S01]  /*3dbc0*/  FSEL R171, R171, R174, P3 ;  /* 0x000000aeabab7208 */ /* 0x000fe20001800000 */
[----:B------:R-:W-:Y:S01]  /*3dbd0*/  FMUL R174, R183, 0.25 ;  /* 0x3e800000b7ae7820 */ /* 0x000fe20000400000 */
[----:B------:R-:W-:Y:S01]  /*3dbe0*/  FMUL R116, R130, 0.25 ;  /* 0x3e80000082747820 */ /* 0x000fe20000400000 */
[----:B------:R-:W-:Y:S01]  /*3dbf0*/  FMUL R184, R185, 0.25 ;  /* 0x3e800000b9b87820 */ /* 0x000fe20000400000 */
[----:B------:R-:W-:-:S02]  /*3dc00*/  FSEL R187, R187, R188, P3 ;  /* 0x000000bcbbbb7208 */ /* 0x000fc40001800000 */
[----:B------:R-:W-:Y:S01]  /*3dc10*/  FSETP.GEU.AND P4, PT, R4, 1.175494350822287508e-38, PT ;  /* 0x008000000400780b */ /* 0x000fe20003f8e000 */
[----:B------:R-:W-:Y:S01]  /*3dc20*/  FMUL R117, R131, 0.25 ;  /* 0x3e80000083757820 */ /* 0x000fe20000400000 */
[----:B------:R-:W-:Y:S01]  /*3dc30*/  FSEL R170, R170, R175, P3 ;  /* 0x000000afaaaa7208 */ /* 0x000fe20001800000 */
[----:B------:R-:W-:Y:S01]  /*3dc40*/  FMUL R175, R182, 0.25 ;  /* 0x3e800000b6af7820 */ /* 0x000fe20000400000 */
[----:B------:R-:W-:Y:S01]  /*3dc50*/  FSEL R176, R176, R186, P2 ;  /* 0x000000bab0b07208 */ /* 0x000fe20001000000 */
[----:B------:R-:W-:Y:S01]  /*3dc60*/  FMUL R186, R189, 0.25 ;  /* 0x3e800000bdba7820 */ /* 0x000fe20000400000 */
[----:B------:R-:W-:Y:S01]  /*3dc70*/  FSEL R184, R184, R185, P2 ;  /* 0x000000b9b8b87208 */ /* 0x000fe20001000000 */
[----:B------:R-:W-:Y:S01]  /*3dc80*/  FMUL R185, R198, 0.25 ;  /* 0x3e800000c6b97820 */ /* 0x000fe20000400000 */
[----:B------:R-:W2:Y:S01]  /*3dc90*/  LDL.LU R248, [R1+0x404] ;  /* 0x0004040001f87983 */ /* 0x000ea20000300800 */
[----:B------:R-:W-:Y:S01]  /*3dca0*/  FMUL R188, R193, 0.25 ;  /* 0x3e800000c1bc7820 */ /* 0x000fe20000400000 */
[----:B------:R-:W-:Y:S01]  /*3dcb0*/  FSEL R174, R174, R183, P3 ;  /* 0x000000b7aeae7208 */ /* 0x000fe20001800000 */
[----:B------:R-:W-:-:S03]  /*3dcc0*/  FMUL R183, R180, 0.25 ;  /* 0x3e800000b4b77820 */ /* 0x000fc60000400000 */
[----:B------:R-:W-:Y:S02]  /*3dcd0*/  FSEL R188, R188, R193, P2 ;  /* 0x000000c1bcbc7208 */ /* 0x000fe40001000000 */
[----:B------:R-:W-:Y:S01]  /*3dce0*/  FSEL R175, R175, R182, P3 ;  /* 0x000000b6afaf7208 */ /* 0x000fe20001800000 */
[----:B------:R-:W-:Y:S01]  /*3dcf0*/  FMUL R182, R181, 0.25 ;  /* 0x3e800000b5b67820 */ /* 0x000fe20000400000 */
[----:B------:R-:W-:Y:S01]  /*3dd00*/  FSEL R186, R186, R189, P3 ;  /* 0x000000bdbaba7208 */ /* 0x000fe20001800000 */
[----:B------:R-:W-:Y:S01]  /*3dd10*/  FMUL R189, R192, 0.25 ;  /* 0x3e800000c0bd7820 */ /* 0x000fe20000400000 */
[----:B------:R-:W-:Y:S02]  /*3dd20*/  FSEL R185, R185, R198, P2 ;  /* 0x000000c6b9b97208 */ /* 0x000fe40001000000 */
[----:B------:R-:W-:Y:S01]  /*3dd30*/  FSEL R183, R183, R180, P3 ;  /* 0x000000b4b7b77208 */ /* 0x000fe20001800000 */
[----:B------:R-:W-:Y:S01]  /*3dd40*/  FMUL R193, R197, 0.25 ;  /* 0x3e800000c5c17820 */ /* 0x000fe20000400000 */
[----:B------:R-:W-:Y:S01]  /*3dd50*/  FMUL R180, R191, 0.25 ;  /* 0x3e800000bfb47820 */ /* 0x000fe20000400000 */
[----:B------:R-:W-:Y:S01]  /*3dd60*/  FSEL R182, R182, R181, P3 ;  /* 0x000000b5b6b67208 */ /* 0x000fe20001800000 */
[----:B------:R-:W-:-:S02]  /*3dd70*/  FMUL R198, R196, 0.25 ;  /* 0x3e800000c4c67820 */ /* 0x000fc40000400000 */
        /* <DEDUP_REMOVED lines=8> */
[----:B------:R-:W-:Y:S02]  /*3de00*/  FMUL R191, R194, 0.25 ;  /* 0x3e800000c2bf7820 */ /* 0x000fe40000400000 */
[----:B------:R-:W-:-:S02]  /*3de10*/  FSEL R197, R197, R204, P2 ;  /* 0x000000ccc5c57208 */ /* 0x000fc40001000000 */
[----:B------:R-:W-:Y:S01]  /*3de20*/  FSEL R181, R181, R190, P2 ;  /* 0x000000beb5b57208 */ /* 0x000fe20001000000 */
[----:B------:R-:W-:Y:S01]  /*3de30*/  FMUL R190, R195, 0.25 ;  /* 0x3e800000c3be7820 */ /* 0x000fe20000400000 */
[----:B------:R-:W-:Y:S01]  /*3de40*/  FSEL R192, R192, R199, P2 ;  /* 0x000000c7c0c07208 */ /* 0x000fe20001000000 */
[----:B------:R-:W-:Y:S01]  /*3de50*/  FMUL R199, R207, 0.25 ;  /* 0x3e800000cfc77820 */ /* 0x000fe20000400000 */
[----:B------:R-:W-:Y:S02]  /*3de60*/  FSEL R196, R196, R206, P2 ;  /* 0x000000cec4c47208 */ /* 0x000fe40001000000 */
[----:B------:R-:W-:Y:S01]  /*3de70*/  FSEL R191, R191, R194, P3 ;  /* 0x000000c2bfbf7208 */ /* 0x000fe20001800000 */
[----:B------:R-:W-:Y:S01]  /*3de80*/  FMUL R194, R203, 0.25 ;  /* 0x3e800000cbc27820 */ /* 0x000fe20000400000 */
[----:B------:R-:W-:Y:S01]  /*3de90*/  FSEL R190, R190, R195, P3 ;  /* 0x000000c3bebe7208 */ /* 0x000fe20001800000 */
[----:B------:R-:W-:Y:S01]  /*3dea0*/  FMUL R195, R202, 0.25 ;  /* 0x3e800000cac37820 */ /* 0x000fe20000400000 */
[----:B------:R-:W-:Y:S01]  /*3deb0*/  FMUL R206, R209, 0.25 ;  /* 0x3e800000d1ce7820 */ /* 0x000fe20000400000 */
[----:B------:R-:W-:-:S05]  /*3dec0*/  FMUL R204, R205, 0.25 ;  /* 0x3e800000cdcc7820 */ /* 0x000fca0000400000 */
[----:B------:R-:W-:Y:S01]  /*3ded0*/  FSEL R204, R204, R205, P2 ;  /* 0x000000cdcccc7208 */ /* 0x000fe20001000000 */
[----:B------:R-:W-:Y:S01]  /*3dee0*/  FMUL R205, R218, 0.25 ;  /* 0x3e800000dacd7820 */ /* 0x000fe20000400000 */
[----:B------:R-:W-:Y:S01]  /*3def0*/  FSEL R199, R199, R207, P3 ;  /* 0x000000cfc7c77208 */ /* 0x000fe20001800000 */
[----:B------:R-:W-:Y:S01]  /*3df00*/  FMUL R207, R208, 0.25 ;  /* 0x3e800000d0cf7820 */ /* 0x000fe20000400000 */
[----:B------:R-:W-:Y:S02]  /*3df10*/  FSEL R206, R206, R209, P3 ;  /* 0x000000d1cece7208 */ /* 0x000fe40001800000 */
[----:B------:R-:W-:Y:S02]  /*3df20*/  FSEL R205, R205, R218, P2 ;  /* 0x000000dacdcd7208 */ /* 0x000fe40001000000 */
[----:B------:R-:W-:Y:S01]  /*3df30*/  FSEL R194, R194, R203, P3 ;  /* 0x000000cbc2c27208 */ /* 0x000fe20001800000 */
[----:B------:R-:W-:Y:S01]  /*3df40*/  FMUL R203, R200, 0.25 ;  /* 0x3e800000c8cb7820 */ /* 0x000fe20000400000 */
[----:B------:R-:W-:Y:S01]  /*3df50*/  FSEL R195, R195, R202, P3 ;  /* 0x000000cac3c37208 */ /* 0x000fe20001800000 */
[----:B------:R-:W-:Y:S01]  /*3df60*/  FMUL R202, R201, 0.25 ;  /* 0x3e800000c9ca7820 */ /* 0x000fe20000400000 */
[----:B------:R-:W-:Y:S01]  /*3df70*/  FMUL R209, R212, 0.25 ;  /* 0x3e800000d4d17820 */ /* 0x000fe20000400000 */
[----:B------:R-:W-:Y:S01]  /*3df80*/  FSEL R207, R207, R208, P3 ;  /* 0x000000d0cfcf7208 */ /* 0x000fe20001800000 */
[----:B------:R-:W-:Y:S01]  /*3df90*/  FMUL R208, R213, 0.25 ;  /* 0x3e800000d5d07820 */ /* 0x000fe20000400000 */
[----:B------:R-:W-:-:S02]  /*3dfa0*/  FSEL R203, R203, R200, P3 ;  /* 0x000000c8cbcb7208 */ /* 0x000fc40001800000 */
        /* <DEDUP_REMOVED lines=27> */
[----:B------:R-:W-:-:S02]  /*3e160*/  FMUL R227, R228, 0.25 ;  /* 0x3e800000e4e37820 */ /* 0x000fc40000400000 */
        /* <DEDUP_REMOVED lines=15> */
[----:B------:R-:W-:-:S03]  /*3e260*/  FSEL R215, R215, R222, P3 ;  /* 0x000000ded7d77208 */ /* 0x000fc60001800000 */
        /* <DEDUP_REMOVED lines=14> */
[----:B------:R-:W-:Y:S01]  /*3e350*/  FMUL R236, R2, 8388608 ;  /* 0x4b00000002ec7820 */ /* 0x000fe20000400000 */
[----:B------:R-:W-:Y:S01]  /*3e360*/  FMUL R220, R231, 0.25 ;  /* 0x3e800000e7dc7820 */ /* 0x000fe20000400000 */
[----:B------:R-:W-:Y:S01]  /*3e370*/  FSEL R222, R222, R221, P3 ;  /* 0x000000dddede7208 */ /* 0x000fe20001800000 */
[----:B------:R-:W-:Y:S01]  /*3e380*/  FMUL R221, R230, 0.25 ;  /* 0x3e800000e6dd7820 */ /* 0x000fe20000400000 */
[----:B------:R-:W-:Y:S01]  /*3e390*/  FSEL R243, R243, R237, P3 ;  /* 0x000000edf3f37208 */ /* 0x000fe20001800000 */
[----:B------:R-:W-:Y:S01]  /*3e3a0*/  FMUL R237, R3, 8388608 ;  /* 0x4b00000003ed7820 */ /* 0x000fe20000400000 */
        /* <DEDUP_REMOVED lines=8> */
[----:B------:R-:W-:-:S02]  /*3e430*/  FSEL R236, R236, R2, !P5 ;  /* 0x00000002ecec7208 */ /* 0x000fc40006800000 */
[----:B------:R-:W-:Y:S01]  /*3e440*/  FSEL R220, R220, R231, P2 ;  /* 0x000000e7dcdc7208 */ /* 0x000fe20001000000 */
[----:B------:R-:W-:Y:S01]  /*3e450*/  FMUL R231, R239, 0.25 ;  /* 0x3e800000efe77820 */ /* 0x000fe20000400000 */
[----:B0-----:R-:W-:Y:S02]  /*3e460*/  FSEL R9, RZ, -23, P5 ;  /* 0xc1b80000ff097808 */ /* 0x001fe40002800000 */
[----:B------:R-:W-:Y:S01]  /*3e470*/  FSEL R118, R118, R128, P3 ;  /* 0x0000008076767208 */ /* 0x000fe20001800000 */
[----:B------:R-:W-:Y:S01]  /*3e480*/  FMUL R128, R142, 0.25 ;  /* 0x3e8000008e807820 */ /* 0x000fe20000400000 */
[----:B------:R-:W-:Y:S02]  /*3e490*/  FSETP.GEU.AND P5, PT, R5, 1.175494350822287508e-38, PT ;  /* 0x008000000500780b */ /* 0x000fe40003fae000 */
[----:B------:R-:W-:Y:S01]  /*3e4a0*/  FSEL R119, R119, R129, P3 ;  /* 0x0000008177777208 */ /* 0x000fe20001800000 */
[----:B------:R-:W-:Y:S01]  /*3e4b0*/  FMUL R129, R143, 0.25 ;  /* 0x3e8000008f817820 */ /* 0x000fe20000400000 */
[----:B------:R-:W-:Y:S01]  /*3e4c0*/  FSEL R221, R221, R230, P2 ;  /* 0x000000e6dddd7208 */ /* 0x000fe20001000000 */
[----:B------:R-:W-:Y:S01]  /*3e4d0*/  FMUL R230, R240, 0.25 ;  /* 0x3e800000f0e67820 */ /* 0x000fe20000400000 */
[----:B------:R-:W-:-:S02]  /*3e4e0*/  FSEL R237, R237, R3, !P6 ;  /* 0x00000003eded7208 */ /* 0x000fc40007000000 */
[----:B------:R-:W-:Y:S01]  /*3e4f0*/  FSEL R144, R144, R242, P2 ;  /* 0x000000f290907208 */ /* 0x000fe20001000000 */
[----:B------:R-:W-:Y:S01]  /*3e500*/  VIADD R242, R236, 0xc0cafb0d ;  /* 0xc0cafb0decf27836 */ /* 0x000fe20000000000 */
[----:B------:R-:W-:Y:S02]  /*3e510*/  FSEL R232, R232, R4, !P4 ;  /* 0x00000004e8e87208 */ /* 0x000fe40006000000 */
[----:B------:R-:W-:Y:S01]  /*3e520*/  FSEL R116, R116, R130, P2 ;  /* 0x0000008274747208 */ /* 0x000fe20001000000 */
[----:B------:R-:W-:Y:S01]  /*3e530*/  FMUL R130, R140, 0.25 ;  /* 0x3e8000008c827820 */ /* 0x000fe20000400000 */
[----:B------:R-:W-:Y:S01]  /*3e540*/  FSEL R241, R241, R238, P3 ;  /* 0x000000eef1f17208 */ /* 0x000fe20001800000 */
[----:B------:R-:W-:Y:S01]  /*3e550*/  STL [R1+0x1c68], R111 ;  /* 0x001c686f01007387 */ /* 0x000fe20000100800 */
[----:B------:R-:W-:Y:S02]  /*3e560*/  FSEL R233, R233, R5, !P5 ;  /* 0x00000005e9e97208 */ /* 0x000fe40006800000 */
[----:B------:R-:W-:Y:S01]  /*3e570*/  FSEL R231, R231, R239, P3 ;  /* 0x000000efe7e77208 */ /* 0x000fe20001800000 */
[----:B------:R-:W-:Y:S01]  /*3e580*/  STL [R1+0x1c6c], R112 ;  /* 0x001c6c7001007387 */ /* 0x000fe20000100800 */
[----:B------:R-:W-:-:S02]  /*3e590*/  IADD3 R238, R237, -0x3f3504f3, RZ ;  /* 0xc0cafb0dedee7810 */ /* 0x000fc40007ffe0ff */
[----:B------:R-:W-:Y:S01]  /*3e5a0*/  FSEL R128, R128, R142, P2 ;  /* 0x0000008e80807208 */ /* 0x000fe20001000000 */
[----:B------:R-:W-:Y:S01]  /*3e5b0*/  STL [R1+0x1c70], R113 ;  /* 0x001c707101007387 */ /* 0x000fe20000100800 */
[----:B------:R-:W-:Y:S01]  /*3e5c0*/  IADD3 R239, R232, -0x3f3504f3, RZ ;  /* 0xc0cafb0de8ef7810 */ /* 0x000fe20007ffe0ff */
[----:B------:R-:W-:Y:S01]  /*3e5d0*/  FMUL R142, R251, 0.25 ;  /* 0x3e800000fb8e7820 */ /* 0x000fe20000400000 */
[----:B------:R-:W-:Y:S01]  /*3e5e0*/  FSEL R129, R129, R143, P2 ;  /* 0x0000008f81817208 */ /* 0x000fe20001000000 */
[----:B------:R-:W-:Y:S01]  /*3e5f0*/  STL [R1+0x1c74], R114 ;  /* 0x001c747201007387 */ /* 0x000fe20000100800 */
[----:B------:R-:W-:Y:S01]  /*3e600*/  FSEL R230, R230, R240, P3 ;  /* 0x000000f0e6e67208 */ /* 0x000fe20001800000 */
[----:B------:R-:W-:Y:S01]  /*3e610*/  FMUL R143, R250, 0.25 ;  /* 0x3e800000fa8f7820 */ /* 0x000fe20000400000 */
[----:B------:R-:W-:Y:S01]  /*3e620*/  FSEL R117, R117, R131, P2 ;  /* 0x0000008375757208 */ /* 0x000fe20001000000 */
[----:B------:R-:W-:Y:S01]  /*3e630*/  STL [R1+0x1c78], R115 ;  /* 0x001c787301007387 */ /* 0x000fe20000100800 */
[----:B------:R-:W-:-:S02]  /*3e640*/  IADD3 R240, R233, -0x3f3504f3, RZ ;  /* 0xc0cafb0de9f07810 */ /* 0x000fc40007ffe0ff */
[----:B------:R-:W-:Y:S01]  /*3e650*/  LOP3.LUT R242, R242, 0xff800000, RZ, 0xc0, !PT ;  /* 0xff800000f2f27812 */ /* 0x000fe200078ec0ff */
[----:B------:R-:W-:Y:S01]  /*3e660*/  STL [R1+0x1c7c], R118 ;  /* 0x001c7c7601007387 */ /* 0x000fe20000100800 */
[----:B------:R-:W-:Y:S01]  /*3e670*/  FSEL R130, R130, R140, P3 ;  /* 0x0000008c82827208 */ /* 0x000fe20001800000 */
[----:B------:R-:W-:Y:S01]  /*3e680*/  FMUL R140, R247, 0.25 ;  /* 0x3e800000f78c7820 */ /* 0x000fe20000400000 */
[----:B------:R-:W-:Y:S01]  /*3e690*/  LOP3.LUT R238, R238, 0xff800000, RZ, 0xc0, !PT ;  /* 0xff800000eeee7812 */ /* 0x000fe200078ec0ff */
[----:B------:R-:W-:Y:S01]  /*3e6a0*/  STL [R1+0x1c80], R119 ;  /* 0x001c807701007387 */ /* 0x000fe20000100800 */
[----:B------:R-:W-:Y:S02]  /*3e6b0*/  LOP3.LUT R239, R239, 0xff800000, RZ, 0xc0, !PT ;  /* 0xff800000efef7812 */ /* 0x000fe400078ec0ff */
[----:B------:R-:W-:Y:S01]  /*3e6c0*/  FSEL R142, R142, R251, P3 ;  /* 0x000000fb8e8e7208 */ /* 0x000fe20001800000 */
[----:B------:R-:W-:Y:S01]  /*3e6d0*/  STL [R1+0x1c84], R116 ;  /* 0x001c847401007387 */ /* 0x000fe20000100800 */
[----:B------:R-:W-:-:S02]  /*3e6e0*/  LOP3.LUT R240, R240, 0xff800000, RZ, 0xc0, !PT ;  /* 0xff800000f0f07812 */ /* 0x000fc400078ec0ff */
[----:B------:R-:W-:Y:S01]  /*3e6f0*/  I2FP.F32.S32 R8, R242 ;  /* 0x000000f200087245 */ /* 0x000fe20000201400 */
[----:B------:R-:W-:Y:S01]  /*3e700*/  STL [R1+0x1c88], R117 ;  /* 0x001c887501007387 */ /* 0x000fe20000100800 */
[----:B------:R-:W-:Y:S02]  /*3e710*/  FSEL R143, R143, R250, P3 ;  /* 0x000000fa8f8f7208 */ /* 0x000fe40001800000 */
[----:B------:R-:W-:Y:S01]  /*3e720*/  FSEL R7, RZ, -23, P6 ;  /* 0xc1b80000ff077808 */ /* 0x000fe20003000000 */
[----:B------:R-:W-:Y:S01]  /*3e730*/  STL [R1+0x1c8c], R122 ;  /* 0x001c8c7a01007387 */ /* 0x000fe20000100800 */
[----:B------:R-:W-:Y:S02]  /*3e740*/  I2FP.F32.S32 R251, R238 ;  /* 0x000000ee00fb7245 */ /* 0x000fe40000201400 */
[----:B------:R-:W-:Y:S01]  /*3e750*/  FSEL R6, RZ, -23, P4 ;  /* 0xc1b80000ff067808 */ /* 0x000fe20002000000 */
[----:B------:R-:W-:Y:S01]  /*3e760*/  STL [R1+0x1c90], R123 ;  /* 0x001c907b01007387 */ /* 0x000fe20000100800 */
[----:B------:R-:W-:-:S02]  /*3e770*/  I2FP.F32.S32 R250, R239 ;  /* 0x000000ef00fa7245 */ /* 0x000fc40000201400 */
[----:B------:R-:W-:Y:S01]  /*3e780*/  FSEL R140, R140, R247, P2 ;  /* 0x000000f78c8c7208 */ /* 0x000fe20001000000 */
[----:B------:R-:W-:Y:S01]  /*3e790*/  STL [R1+0x1c94], R120 ;  /* 0x001c947801007387 */ /* 0x000fe20000100800 */
[----:B------:R-:W-:Y:S01]  /*3e7a0*/  FSEL R0, RZ, -23, P5 ;  /* 0xc1b80000ff007808 */ /* 0x000fe20002800000 */
[----:B------:R-:W-:Y:S01]  /*3e7b0*/  FFMA.FTZ R8, R8, 1.1920928955078125e-07, R9 ;  /* 0x3400000008087823 */ /* 0x000fe20000010009 */
[----:B------:R-:W-:Y:S01]  /*3e7c0*/  I2FP.F32.S32 R247, R240 ;  /* 0x000000f000f77245 */ /* 0x000fe20000201400 */
[----:B------:R-:W-:Y:S01]  /*3e7d0*/  STL [R1+0x1c98], R121 ;  /* 0x001c987901007387 */ /* 0x000fe20000100800 */
[----:B------:R-:W-:Y:S01]  /*3e7e0*/  FFMA.FTZ R7, R251, 1.1920928955078125e-07, R7 ;  /* 0x34000000fb077823 */ /* 0x000fe20000010007 */
[----:B------:R-:W-:Y:S02]  /*3e7f0*/  FFMA.FTZ R6, R250, 1.1920928955078125e-07, R6 ;  /* 0x34000000fa067823 */ /* 0x000fe40000010006 */
[----:B------:R-:W-:Y:S01]  /*3e800*/  STL [R1+0x1c9c], R126 ;  /* 0x001c9c7e01007387 */ /* 0x000fe20000100800 */
[----:B------:R-:W-:-:S03]  /*3e810*/  FFMA.FTZ R0, R247, 1.1920928955078125e-07, R0 ;  /* 0x34000000f7007823 */ /* 0x000fc60000010000 */
[----:B------:R-:W-:Y:S04]  /*3e820*/  STL [R1+0x1ca0], R127 ;  /* 0x001ca07f01007387 */ /* 0x000fe80000100800 */
[----:B------:R-:W-:Y:S04]  /*3e830*/  STL [R1+0x1ca4], R124 ;  /* 0x001ca47c01007387 */ /* 0x000fe80000100800 */
[----:B------:R0:W-:Y:S04]  /*3e840*/  STL [R1+0x1ca8], R125 ;  /* 0x001ca87d01007387 */ /* 0x0001e80000100800 */
[----:B------:R1:W-:Y:S04]  /*3e850*/  STL [R1+0x220], R8 ;  /* 0x0002200801007387 */ /* 0x0003e80000100800 */
[----:B------:R-:W-:Y:S04]  /*3e860*/  STL [R1+0x218], R7 ;  /* 0x0002180701007387 */ /* 0x000fe80000100800 */
[----:B------:R-:W-:Y:S04]  /*3e870*/  STL [R1+0x210], R6 ;  /* 0x0002100601007387 */ /* 0x000fe80000100800 */
[----:B------:R-:W3:Y:S04]  /*3e880*/  LDL.LU R252, [R1+0x860] ;  /* 0x0008600001fc7983 */ /* 0x000ee80000300800 */
[----:B------:R4:W-:Y:S04]  /*3e890*/  STL [R1+0x214], R0 ;  /* 0x0002140001007387 */ /* 0x0009e80000100800 */
[----:B------:R-:W2:Y:S04]  /*3e8a0*/  LDL.LU R250, [R1+0x854] ;  /* 0x0008540001fa7983 */ /* 0x000ea80000300800 */
[----:B------:R-:W3:Y:S04]  /*3e8b0*/  LDL.LU R251, [R1+0x84c] ;  /* 0x00084c0001fb7983 */ /* 0x000ee80000300800 */
        /* <DEDUP_REMOVED lines=119> */
[----:B-1----:R-:W3:Y:S04]  /*3f030*/  LDL.LU R8, [R1+0x38] ;  /* 0x0000380001087983 */ /* 0x002ee80000300800 */
[----:B----4-:R-:W4:Y:S04]  /*3f040*/  LDL.LU R0, [R1+0x2c] ;  /* 0x00002c0001007983 */ /* 0x010f280000300800 */
[----:B------:R-:W4:Y:S04]  /*3f050*/  LDL.LU R7, [R1+0x28] ;  /* 0x0000280001077983 */ /* 0x000f280000300800 */
[----:B------:R-:W4:Y:S04]  /*3f060*/  LDL.LU R6, [R1+0x24] ;  /* 0x0000240001067983 */ /* 0x000f280000300800 */
[----:B------:R-:W4:Y:S01]  /*3f070*/  LDL.LU R244, [R1+0x20] ;  /* 0x0000200001f47983 */ /* 0x000f220000300800 */
[C---:B------:R-:W-:Y:S01]  /*3f080*/  FSETP.GEU.AND P6, PT, |R5|.reuse, 1.175494350822287508e-38, PT ;  /* 0x008000000500780b */ /* 0x040fe20003fce200 */
[----:B------:R-:W-:Y:S01]  /*3f090*/  @P1 FMUL R5, R5, 0.25 ;  /* 0x3e80000005051820 */ /* 0x000fe20000400000 */
[----:B------:R-:W-:-:S11]  /*3f0a0*/  FMUL R131, R141, 0.25 ;  /* 0x3e8000008d837820 */ /* 0x000fd60000400000 */
[----:B------:R-:W-:-:S06]  /*3f0b0*/  @!P6 FMUL R5, R5, 16777216 ;  /* 0x4b8000000505e820 */ /* 0x000fcc0000400000 */
[----:B------:R-:W0:Y:S01]  /*3f0c0*/  MUFU.RCP R5, R5 ;  /* 0x0000000500057308 */ /* 0x000e220000001000 */
[----:B------:R-:W-:Y:S01]  /*3f0d0*/  FSEL R131, R131, R141, P3 ;  /* 0x0000008d83837208 */ /* 0x000fe20001800000 */
[----:B------:R-:W-:Y:S01]  /*3f0e0*/  FMUL R141, R246, 0.25 ;  /* 0x3e800000f68d7820 */ /* 0x000fe20000400000 */
[----:B--2---:R-:W-:Y:S01]  /*3f0f0*/  @!P6 FMUL R250, R250, 16777216 ;  /* 0x4b800000fafae820 */ /* 0x004fe20000400000 */
[----:B---3--:R-:W-:-:S03]  /*3f100*/  @!P6 FMUL R251, R251, 16777216 ;  /* 0x4b800000fbfbe820 */ /* 0x008fc60000400000 */
[----:B------:R-:W-:Y:S01]  /*3f110*/  FSEL R141, R141, R246, P2 ;  /* 0x000000f68d8d7208 */ /* 0x000fe20001000000 */
[----:B------:R-:W-:Y:S01]  /*3f120*/  FMUL R246, R248, 0.25 ;  /* 0x3e800000f8f67820 */ /* 0x000fe20000400000 */
[----:B------:R-:W-:Y:S01]  /*3f130*/  @!P6 FMUL R125, R125, 16777216 ;  /* 0x4b8000007d7de820 */ /* 0x000fe20000400000 */
[----:B------:R-:W-:Y:S01]  /*3f140*/  @!P6 FMUL R124, R124, 16777216 ;  /* 0x4b8000007c7ce820 */ /* 0x000fe20000400000 */
[----:B------:R-:W-:Y:S01]  /*3f150*/  @!P6 FMUL R127, R127, 16777216 ;  /* 0x4b8000007f7fe820 */ /* 0x000fe20000400000 */
[----:B------:R-:W-:Y:S01]  /*3f160*/  @!P6 FMUL R126, R126, 16777216 ;  /* 0x4b8000007e7ee820 */ /* 0x000fe20000400000 */
[----:B------:R-:W-:Y:S01]  /*3f170*/  FSEL R246, R246, R248, P2 ;  /* 0x000000f8f6f67208 */ /* 0x000fe20001000000 */
[----:B------:R-:W-:Y:S01]  /*3f180*/  @!P6 FMUL R121, R121, 16777216 ;  /* 0x4b8000007979e820 */ /* 0x000fe20000400000 */
[----:B------:R-:W2:Y:S01]  /*3f190*/  LDL.LU R248, [R1+0x18] ;  /* 0x0000180001f87983 */ /* 0x000ea20000300800 */
[C---:B0-----:R-:W-:Y:S01]  /*3f1a0*/  FMUL R247, R5.reuse, R250 ;  /* 0x000000fa05f77220 */ /* 0x041fe20000400000 */
[C---:B------:R-:W-:Y:S01]  /*3f1b0*/  FMUL R251, R5.reuse, R251 ;  /* 0x000000fb05fb7220 */ /* 0x040fe20000400000 */
[C---:B------:R-:W-:Y:S01]  /*3f1c0*/  FMUL R250, R5.reuse, R125 ;  /* 0x0000007d05fa7220 */ /* 0x040fe20000400000 */
[----:B------:R-:W-:-:S02]  /*3f1d0*/  FMUL R125, R5, R127 ;  /* 0x0000007f057d7220 */ /* 0x000fc40000400000 */
[----:B------:R0:W-:Y:S01]  /*3f1e0*/  STL [R1+0x5dc], R247 ;  /* 0x0005dcf701007387 */ /* 0x0001e20000100800 */
[----:B------:R-:W-:Y:S01]  /*3f1f0*/  FMUL R121, R5, R121 ;  /* 0x0000007905797220 */ /* 0x000fe20000400000 */
[----:B------:R-:W-:Y:S02]  /*3f200*/  @!P6 FMUL R120, R120, 16777216 ;  /* 0x4b8000007878e820 */ /* 0x000fe40000400000 */
[----:B------:R-:W-:Y:S01]  /*3f210*/  STL [R1+0x5d8], R251 ;  /* 0x0005d8fb01007387 */ /* 0x000fe20000100800 */
[----:B------:R-:W-:Y:S01]  /*3f220*/  @!P6 FMUL R123, R123, 16777216 ;  /* 0x4b8000007b7be820 */ /* 0x000fe20000400000 */
[C---:B0-----:R-:W-:Y:S01]  /*3f230*/  FMUL R247, R5.reuse, R124 ;  /* 0x0000007c05f77220 */ /* 0x041fe20000400000 */
[----:B------:R-:W-:Y:S01]  /*3f240*/  FMUL R124, R5, R126 ;  /* 0x0000007e057c7220 */ /* 0x000fe20000400000 */
[----:B------:R-:W-:Y:S01]  /*3f250*/  STL [R1+0x5d4], R250 ;  /* 0x0005d4fa01007387 */ /* 0x000fe20000100800 */
[----:B------:R-:W-:Y:S01]  /*3f260*/  @!P6 FMUL R122, R122, 16777216 ;  /* 0x4b8000007a7ae820 */ /* 0x000fe20000400000 */
[----:B------:R-:W-:-:S02]  /*3f270*/  @!P6 FMUL R117, R117, 16777216 ;  /* 0x4b8000007575e820 */ /* 0x000fc40000400000 */
[----:B------:R-:W-:Y:S01]  /*3f280*/  STL [R1+0x5d0], R247 ;  /* 0x0005d0f701007387 */ /* 0x000fe20000100800 */
[----:B------:R-:W-:-:S03]  /*3f290*/  @!P6 FMUL R116, R116, 16777216 ;  /* 0x4b8000007474e820 */ /* 0x000fc60000400000 */
[----:B------:R-:W-:Y:S04]  /*3f2a0*/  STL [R1+0x5cc], R125 ;  /* 0x0005cc7d01007387 */ /* 0x000fe80000100800 */
[----:B------:R0:W-:Y:S01]  /*3f2b0*/  STL [R1+0x5c8], R124 ;  /* 0x0005c87c01007387 */ /* 0x0001e20000100800 */
[----:B------:R-:W-:-:S03]  /*3f2c0*/  FMUL R117, R5, R117 ;  /* 0x0000007505757220 */ /* 0x000fc60000400000 */
[----:B------:R1:W-:Y:S01]  /*3f2d0*/  STL [R1+0x5c4], R121 ;  /* 0x0005c47901007387 */ /* 0x0003e20000100800 */
[----:B------:R-:W-:Y:S01]  /*3f2e0*/  @!P6 FMUL R119, R119, 16777216 ;  /* 0x4b8000007777e820 */ /* 0x000fe20000400000 */
[C---:B------:R-:W-:Y:S01]  /*3f2f0*/  FMUL R116, R5.reuse, R116 ;  /* 0x0000007405747220 */ /* 0x040fe20000400000 */
[C---:B0-----:R-:W-:Y:S01]  /*3f300*/  FMUL R124, R5.reuse, R120 ;  /* 0x00000078057c7220 */ /* 0x041fe20000400000 */
[C---:B------:R-:W-:Y:S01]  /*3f310*/  FMUL R120, R5.reuse, R122 ;  /* 0x0000007a05787220 */ /* 0x040fe20000400000 */
[----:B-1----:R-:W-:Y:S01]  /*3f320*/  FMUL R121, R5, R123 ;  /* 0x0000007b05797220 */ /* 0x002fe20000400000 */
[----:B------:R-:W-:Y:S02]  /*3f330*/  @!P6 FMUL R118, R118, 16777216 ;  /* 0x4b8000007676e820 */ /* 0x000fe40000400000 */
[----:B------:R-:W-:Y:S01]  /*3f340*/  STL [R1+0x5c0], R124 ;  /* 0x0005c07c01007387 */ /* 0x000fe20000100800 */
[----:B------:R-:W-:Y:S01]  /*3f350*/  @!P6 FMUL R115, R115, 16777216 ;  /* 0x4b8000007373e820 */ /* 0x000fe20000400000 */
[----:B------:R-:W-:-:S02]  /*3f360*/  @!P6 FMUL R114, R114, 16777216 ;  /* 0x4b8000007272e820 */ /* 0x000fc40000400000 */
[----:B------:R-:W-:Y:S01]  /*3f370*/  STL [R1+0x5bc], R121 ;  /* 0x0005bc7901007387 */ /* 0x000fe20000100800 */
[----:B------:R-:W-:Y:S01]  /*3f380*/  @!P6 FMUL R113, R113, 16777216 ;  /* 0x4b8000007171e820 */ /* 0x000fe20000400000 */
[----:B------:R-:W-:Y:S02]  /*3f390*/  FMUL R119, R5, R119 ;  /* 0x0000007705777220 */ /* 0x000fe40000400000 */
[----:B------:R-:W-:Y:S01]  /*3f3a0*/  STL [R1+0x5b8], R120 ;  /* 0x0005b87801007387 */ /* 0x000fe20000100800 */
[----:B------:R-:W-:Y:S01]  /*3f3b0*/  @!P6 FMUL R112, R112, 16777216 ;  /* 0x4b8000007070e820 */ /* 0x000fe20000400000 */
[----:B------:R-:W-:Y:S02]  /*3f3c0*/  @!P6 FMUL R111, R111, 16777216 ;  /* 0x4b8000006f6fe820 */ /* 0x000fe40000400000 */
[----:B------:R0:W-:Y:S01]  /*3f3d0*/  STL [R1+0x5b4], R117 ;  /* 0x0005b47501007387 */ /* 0x0001e20000100800 */
[----:B------:R-:W-:-:S03]  /*3f3e0*/  @!P6 FMUL R110, R110, 16777216 ;  /* 0x4b8000006e6ee820 */ /* 0x000fc60000400000 */
[----:B------:R1:W-:Y:S01]  /*3f3f0*/  STL [R1+0x5b0], R116 ;  /* 0x0005b07401007387 */ /* 0x0003e20000100800 */
[----:B------:R-:W-:Y:S01]  /*3f400*/  @!P6 FMUL R109, R109, 16777216 ;  /* 0x4b8000006d6de820 */ /* 0x000fe20000400000 */
[----:B------:R-:W-:Y:S01]  /*3f410*/  @!P6 FMUL R108, R108, 16777216 ;  /* 0x4b8000006c6ce820 */ /* 0x000fe20000400000 */
[C---:B0-----:R-:W-:Y:S01]  /*3f420*/  FMUL R117, R5.reuse, R118 ;  /* 0x0000007605757220 */ /* 0x041fe20000400000 */
[----:B------:R-:W-:Y:S01]  /*3f430*/  STL [R1+0x5ac], R119 ;  /* 0x0005ac7701007387 */ /* 0x000fe20000100800 */
[C---:B-1----:R-:W-:Y:S01]  /*3f440*/  FMUL R116, R5.reuse, R115 ;  /* 0x0000007305747220 */ /* 0x042fe20000400000 */
[C---:B------:R-:W-:Y:S01]  /*3f450*/  FMUL R115, R5.reuse, R114 ;  /* 0x0000007205737220 */ /* 0x040fe20000400000 */
[C---:B------:R-:W-:Y:S01]  /*3f460*/  FMUL R114, R5.reuse, R113 ;  /* 0x0000007105727220 */ /* 0x040fe20000400000 */
[----:B------:R-:W-:Y:S01]  /*3f470*/  FMUL R113, R5, R112 ;  /* 0x0000007005717220 */ /* 0x000fe20000400000 */
[----:B------:R-:W-:Y:S01]  /*3f480*/  @!P6 FMUL R107, R107, 16777216 ;  /* 0x4b8000006b6be820 */ /* 0x000fe20000400000 */
[----:B------:R0:W-:Y:S01]  /*3f490*/  STL [R1+0x5a8], R117 ;  /* 0x0005a87501007387 */ /* 0x0001e20000100800 */
[C---:B------:R-:W-:Y:S01]  /*3f4a0*/  FMUL R112, R5.reuse, R111 ;  /* 0x0000006f05707220 */ /* 0x040fe20000400000 */
[----:B------:R-:W-:Y:S01]  /*3f4b0*/  @!P6 FMUL R106, R106, 16777216 ;  /* 0x4b8000006a6ae820 */ /* 0x000fe20000400000 */
[----:B------:R-:W-:Y:S01]  /*3f4c0*/  FMUL R111, R5, R110 ;  /* 0x0000006e056f7220 */ /* 0x000fe20000400000 */
[----:B------:R1:W-:Y:S01]  /*3f4d0*/  STL [R1+0x5a4], R116 ;  /* 0x0005a47401007387 */ /* 0x0003e20000100800 */
[----:B------:R-:W-:Y:S01]  /*3f4e0*/  @!P6 FMUL R105, R105, 16777216 ;  /* 0x4b8000006969e820 */ /* 0x000fe20000400000 */
[C---:B------:R-:W-:Y:S01]  /*3f4f0*/  FMUL R110, R5.reuse, R109 ;  /* 0x0000006d056e7220 */ /* 0x040fe20000400000 */
[----:B------:R-:W-:Y:S01]  /*3f500*/  @!P6 FMUL R104, R104, 16777216 ;  /* 0x4b8000006868e820 */ /* 0x000fe20000400000 */
[----:B------:R3:W-:Y:S01]  /*3f510*/  STL [R1+0x5a0], R115 ;  /* 0x0005a07301007387 */ /* 0x0007e20000100800 */
[----:B------:R-:W-:Y:S01]  /*3f520*/  FMUL R109, R5, R108 ;  /* 0x0000006c056d7220 */ /* 0x000fe20000400000 */
[----:B------:R-:W-:Y:S01]  /*3f530*/  @!P6 FMUL R103, R103, 16777216 ;  /* 0x4b8000006767e820 */ /* 0x000fe20000400000 */
[C---:B------:R-:W-:Y:S01]  /*3f540*/  FMUL R108, R5.reuse, R107 ;  /* 0x0000006b056c7220 */ /* 0x040fe20000400000 */
[----:B------:R3:W-:Y:S01]  /*3f550*/  STL [R1+0x59c], R114 ;  /* 0x00059c7201007387 */ /* 0x0007e20000100800 */
[----:B------:R-:W-:Y:S01]  /*3f560*/  @!P6 FMUL R102, R102, 16777216 ;  /* 0x4b8000006666e820 */ /* 0x000fe20000400000 */
[----:B------:R-:W-:-:S02]  /*3f570*/  FMUL R107, R5, R106 ;  /* 0x0000006a056b7220 */ /* 0x000fc40000400000 */
[----:B------:R3:W-:Y:S01]  /*3f580*/  STL [R1+0x598], R113 ;  /* 0x0005987101007387 */ /* 0x0007e20000100800 */
[----:B------:R-:W-:Y:S01]  /*3f590*/  @!P6 FMUL R101, R101, 16777216 ;  /* 0x4b8000006565e820 */ /* 0x000fe20000400000 */
[C---:B------:R-:W-:Y:S02]  /*3f5a0*/  FMUL R106, R5.reuse, R105 ;  /* 0x00000069056a7220 */ /* 0x040fe40000400000 */
[----:B------:R3:W-:Y:S01]  /*3f5b0*/  STL [R1+0x594], R112 ;  /* 0x0005947001007387 */ /* 0x0007e20000100800 */
[----:B------:R-:W-:Y:S01]  /*3f5c0*/  @!P6 FMUL R100, R100, 16777216 ;  /* 0x4b8000006464e820 */ /* 0x000fe20000400000 */
[----:B------:R-:W-:Y:S02]  /*3f5d0*/  FMUL R105, R5, R104 ;  /* 0x0000006805697220 */ /* 0x000fe40000400000 */
[----:B------:R3:W-:Y:S01]  /*3f5e0*/  STL [R1+0x590], R111 ;  /* 0x0005906f01007387 */ /* 0x0007e20000100800 */
[----:B------:R-:W-:Y:S01]  /*3f5f0*/  @!P6 FMUL R99, R99, 16777216 ;  /* 0x4b8000006363e820 */ /* 0x000fe20000400000 */
[----:B------:R-:W-:-:S02]  /*3f600*/  FMUL R104, R5, R103 ;  /* 0x0000006705687220 */ /* 0x000fc40000400000 */
[----:B------:R3:W-:Y:S01]  /*3f610*/  STL [R1+0x58c], R110 ;  /* 0x00058c6e01007387 */ /* 0x0007e20000100800 */
[----:B------:R-:W-:Y:S01]  /*3f620*/  @!P6 FMUL R98, R98, 16777216 ;  /* 0x4b8000006262e820 */ /* 0x000fe20000400000 */
[----:B------:R-:W-:Y:S02]  /*3f630*/  FMUL R103, R5, R102 ;  /* 0x0000006605677220 */ /* 0x000fe40000400000 */
[----:B------:R3:W-:Y:S01]  /*3f640*/  STL [R1+0x588], R109 ;  /* 0x0005886d01007387 */ /* 0x0007e20000100800 */
[----:B------:R-:W-:Y:S01]  /*3f650*/  @!P6 FMUL R97, R97, 16777216 ;  /* 0x4b8000006161e820 */ /* 0x000fe20000400000 */
[C---:B------:R-:W-:Y:S02]  /*3f660*/  FMUL R102, R5.reuse, R101 ;  /* 0x0000006505667220 */ /* 0x040fe40000400000 */
        /* <DEDUP_REMOVED lines=237> */
[----:B------:R-:W-:Y:S01]  /*40540*/  STL [R1+0x228], R29 ;  /* 0x0002281d01007387 */ /* 0x000fe20000100800 */
[----:B------:R-:W-:Y:S01]  /*40550*/  @!P6 FMUL R17, R17, 16777216 ;  /* 0x4b8000001111e820 */ /* 0x000fe20000400000 */
[C---:B------:R-:W-:Y:S02]  /*40560*/  FMUL R22, R5.reuse, R21 ;  /* 0x0000001505167220 */ /* 0x040fe40000400000 */
[----:B------:R-:W-:Y:S01]  /*40570*/  STL [R1+0x204], R28 ;  /* 0x0002041c01007387 */ /* 0x000fe20000100800 */
[----:B------:R-:W-:Y:S01]  /*40580*/  @!P6 FMUL R16, R16, 16777216 ;  /* 0x4b8000001010e820 */ /* 0x000fe20000400000 */
[----:B------:R-:W-:Y:S02]  /*40590*/  FMUL R21, R5, R20 ;  /* 0x0000001405157220 */ /* 0x000fe40000400000 */
[----:B------:R-:W-:Y:S01]  /*405a0*/  STL [R1+0x200], R27 ;  /* 0x0002001b01007387 */ /* 0x000fe20000100800 */
[----:B------:R-:W-:Y:S01]  /*405b0*/  @!P6 FMUL R15, R15, 16777216 ;  /* 0x4b8000000f0fe820 */ /* 0x000fe20000400000 */
[----:B------:R-:W-:-:S02]  /*405c0*/  FMUL R20, R5, R19 ;  /* 0x0000001305147220 */ /* 0x000fc40000400000 */
[----:B------:R-:W-:Y:S01]  /*405d0*/  STL [R1+0x1fc], R26 ;  /* 0x0001fc1a01007387 */ /* 0x000fe20000100800 */
[----:B------:R-:W-:Y:S01]  /*405e0*/  @!P6 FMUL R14, R14, 16777216 ;  /* 0x4b8000000e0ee820 */ /* 0x000fe20000400000 */
[----:B------:R-:W-:Y:S02]  /*405f0*/  FMUL R19, R5, R18 ;  /* 0x0000001205137220 */ /* 0x000fe40000400000 */
[----:B------:R-:W-:Y:S01]  /*40600*/  STL [R1+0x1f8], R25 ;  /* 0x0001f81901007387 */ /* 0x000fe20000100800 */
[----:B------:R-:W-:Y:S01]  /*40610*/  @!P6 FMUL R13, R13, 16777216 ;  /* 0x4b8000000d0de820 */ /* 0x000fe20000400000 */
[C---:B------:R-:W-:Y:S02]  /*40620*/  FMUL R18, R5.reuse, R17 ;  /* 0x0000001105127220 */ /* 0x040fe40000400000 */
[----:B------:R-:W-:Y:S01]  /*40630*/  STL [R1+0x1e8], R24 ;  /* 0x0001e81801007387 */ /* 0x000fe20000100800 */
        /* <DEDUP_REMOVED lines=13> */
[C---:B------:R-:W-:Y:S02]  /*40710*/  FMUL R13, R5.reuse, R12 ;  /* 0x0000000c050d7220 */ /* 0x040fe40000400000 */
[----:B------:R-:W-:Y:S01]  /*40720*/  STL [R1+0x15c], R19 ;  /* 0x00015c1301007387 */ /* 0x000fe20000100800 */
[----:B----4-:R-:W-:Y:S01]  /*40730*/  @!P6 FMUL R0, R0, 16777216 ;  /* 0x4b8000000000e820 */ /* 0x010fe20000400000 */
        /* <DEDUP_REMOVED lines=9> */
[C---:B------:R-:W-:Y:S02]  /*407d0*/  FMUL R9, R5.reuse, R8 ;  /* 0x0000000805097220 */ /* 0x040fe40000400000 */
[----:B------:R-:W-:Y:S01]  /*407e0*/  STL [R1+0x104], R15 ;  /* 0x0001040f01007387 */ /* 0x000fe20000100800 */
[C---:B------:R-:W-:Y:S01]  /*407f0*/  FMUL R8, R5.reuse, R0 ;  /* 0x0000000005087220 */ /* 0x040fe20000400000 */
[----:B------:R-:W-:-:S02]  /*40800*/  FMUL R0, R5, R7 ;  /* 0x0000000705007220 */ /* 0x000fc40000400000 */
[----:B------:R-:W-:Y:S01]  /*40810*/  STL [R1+0xf4], R14 ;  /* 0x0000f40e01007387 */ /* 0x000fe20000100800 */
[----:B------:R-:W-:-:S03]  /*40820*/  FMUL R7, R5, R6 ;  /* 0x0000000605077220 */ /* 0x000fc60000400000 */
[----:B------:R-:W-:Y:S01]  /*40830*/  STL [R1+0xec], R13 ;  /* 0x0000ec0d01007387 */ /* 0x000fe20000100800 */
[----:B------:R-:W-:-:S03]  /*40840*/  FMUL R6, R5, R244 ;  /* 0x000000f405067220 */ /* 0x000fc60000400000 */
        /* <DEDUP_REMOVED lines=17> */
[----:B0-----:R-:W4:Y:S04]  /*40960*/  LDL.LU R117, [R1+0x830] ;  /* 0x0008300001757983 */ /* 0x001f280000300800 */
[----:B-1----:R-:W4:Y:S04]  /*40970*/  LDL.LU R116, [R1+0x828] ;  /* 0x0008280001747983 */ /* 0x002f280000300800 */
[----:B------:R-:W4:Y:S04]  /*40980*/  LDL.LU R119, [R1+0x820] ;  /* 0x0008200001777983 */ /* 0x000f280000300800 */
[----:B------:R-:W4:Y:S04]  /*40990*/  LDL.LU R118, [R1+0x818] ;  /* 0x0008180001767983 */ /* 0x000f280000300800 */
[----:B---3--:R-:W3:Y:S04]  /*409a0*/  LDL.LU R115, [R1+0x810] ;  /* 0x0008100001737983 */ /* 0x008ee80000300800 */
        /* <DEDUP_REMOVED lines=25> */
[----:B--2---:R-:W2:Y:S04]  /*40b40*/  LDL.LU R89, [R1+0x740] ;  /* 0x0007400001597983 */ /* 0x004ea80000300800 */
        /* <DEDUP_REMOVED lines=56> */
[----:B------:R-:W-:-:S03]  /*40ed0*/  @!P6 FMUL R252, R252, 16777216 ;  /* 0x4b800000fcfce820 */ /* 0x000fc60000400000 */
[----:B------:R-:W2:Y:S01]  /*40ee0*/  LDL.LU R32, [R1+0x168] ;  /* 0x0001680001207983 */ /* 0x000ea20000300800 */
[----:B------:R-:W-:-:S03]  /*40ef0*/  @!P6 FMUL R248, R248, 16777216 ;  /* 0x4b800000f8f8e820 */ /* 0x000fc60000400000 */
[----:B------:R-:W2:Y:S01]  /*40f00*/  LDL.LU R31, [R1+0x160] ;  /* 0x00016000011f7983 */ /* 0x000ea20000300800 */
[----:B------:R-:W-:-:S03]  /*40f10*/  FMUL R252, R5, R252 ;  /* 0x000000fc05fc7220 */ /* 0x000fc60000400000 */
[----:B------:R-:W2:Y:S01]  /*40f20*/  LDL.LU R30, [R1+0x158] ;  /* 0x00015800011e7983 */ /* 0x000ea20000300800 */
[----:B----4-:R-:W-:-:S03]  /*40f30*/  FMUL R0, R5, R248 ;  /* 0x000000f805007220 */ /* 0x010fc60000400000 */
        /* <DEDUP_REMOVED lines=27> */
[----:B------:R-:W4:Y:S04]  /*410f0*/  LDL.LU R248, [R1+0x80] ;  /* 0x0000800001f87983 */ /* 0x000f280000300800 */
[----:B------:R-:W4:Y:S01]  /*41100*/  LDL.LU R249, [R1+0x78] ;  /* 0x0000780001f97983 */ /* 0x000f220000300800 */
[C---:B------:R-:W-:Y:S01]  /*41110*/  FSETP.GEU.AND P4, PT, |R4|.reuse, 1.175494350822287508e-38, PT ;  /* 0x008000000400780b */ /* 0x040fe20003f8e200 */
[----:B------:R-:W-:-:S02]  /*41120*/  @P0 FMUL R4, R4, 0.25 ;  /* 0x3e80000004040820 */ /* 0x000fc40000400000 */
[----:B------:R-:W4:Y:S10]  /*41130*/  LDL.LU R250, [R1+0x68] ;  /* 0x0000680001fa7983 */ /* 0x000f340000300800 */
[----:B------:R-:W-:-:S06]  /*41140*/  @!P4 FMUL R4, R4, 16777216 ;  /* 0x4b8000000404c820 */ /* 0x000fcc0000400000 */
[----:B------:R-:W0:Y:S01]  /*41150*/  MUFU.RCP R4, R4 ;  /* 0x0000000400047308 */ /* 0x000e220000001000 */
[----:B------:R-:W-:Y:S01]  /*41160*/  @!P4 FMUL R125, R125, 16777216 ;  /* 0x4b8000007d7dc820 */ /* 0x000fe20000400000 */
[----:B------:R-:W-:Y:S01]  /*41170*/  @!P4 FMUL R124, R124, 16777216 ;  /* 0x4b8000007c7cc820 */ /* 0x000fe20000400000 */
[----:B------:R-:W-:Y:S01]  /*41180*/  @!P4 FMUL R127, R127, 16777216 ;  /* 0x4b8000007f7fc820 */ /* 0x000fe20000400000 */
[----:B------:R-:W-:Y:S01]  /*41190*/  @!P4 FMUL R126, R126, 16777216 ;  /* 0x4b8000007e7ec820 */ /* 0x000fe20000400000 */
[----:B------:R-:W-:Y:S01]  /*411a0*/  @!P4 FMUL R121, R121, 16777216 ;  /* 0x4b8000007979c820 */ /* 0x000fe20000400000 */
[----:B------:R-:W-:Y:S01]  /*411b0*/  @!P4 FMUL R120, R120, 16777216 ;  /* 0x4b8000007878c820 */ /* 0x000fe20000400000 */
[----:B------:R-:W-:Y:S01]  /*411c0*/  @!P4 FMUL R123, R123, 16777216 ;  /* 0x4b8000007b7bc820 */ /* 0x000fe20000400000 */
[C---:B0-----:R-:W-:Y:S01]  /*411d0*/  FMUL R125, R4.reuse, R125 ;  /* 0x0000007d047d7220 */ /* 0x041fe20000400000 */
[C---:B------:R-:W-:Y:S01]  /*411e0*/  FMUL R124, R4.reuse, R124 ;  /* 0x0000007c047c7220 */ /* 0x040fe20000400000 */
[C---:B------:R-:W-:Y:S01]  /*411f0*/  FMUL R127, R4.reuse, R127 ;  /* 0x0000007f047f7220 */ /* 0x040fe20000400000 */
[----:B------:R-:W-:-:S02]  /*41200*/  FMUL R126, R4, R126 ;  /* 0x0000007e047e7220 */ /* 0x000fc40000400000 */
[----:B------:R0:W-:Y:S01]  /*41210*/  STL [R1+0x574], R125 ;  /* 0x0005747d01007387 */ /* 0x0001e20000100800 */
[----:B------:R-:W-:Y:S01]  /*41220*/  FMUL R121, R4, R121 ;  /* 0x0000007904797220 */ /* 0x000fe20000400000 */
[----:B------:R-:W-:Y:S01]  /*41230*/  @!P4 FMUL R122, R122, 16777216 ;  /* 0x4b8000007a7ac820 */ /* 0x000fe20000400000 */
[C---:B------:R-:W-:Y:S01]  /*41240*/  FMUL R120, R4.reuse, R120 ;  /* 0x0000007804787220 */ /* 0x040fe20000400000 */
[----:B------:R-:W-:Y:S01]  /*41250*/  @!P4 FMUL R117, R117, 16777216 ;  /* 0x4b8000007575c820 */ /* 0x000fe20000400000 */
[----:B0-----:R-:W4:Y:S04]  /*41260*/  LDL.LU R125, [R1+0x1ca8] ;  /* 0x001ca800017d7983 */ /* 0x001f280000300800 */
[----:B------:R0:W-:Y:S01]  /*41270*/  STL [R1+0x570], R124 ;  /* 0x0005707c01007387 */ /* 0x0001e20000100800 */
[----:B------:R-:W-:Y:S01]  /*41280*/  FMUL R123, R4, R123 ;  /* 0x0000007b047b7220 */ /* 0x000fe20000400000 */
[----:B------:R-:W-:Y:S01]  /*41290*/  @!P4 FMUL R116, R116, 16777216 ;  /* 0x4b8000007474c820 */ /* 0x000fe20000400000 */
[C---:B------:R-:W-:Y:S01]  /*412a0*/  FMUL R122, R4.reuse, R122 ;  /* 0x0000007a047a7220 */ /* 0x040fe20000400000 */
[----:B0-----:R-:W4:Y:S04]  /*412b0*/  LDL.LU R124, [R1+0x1ca4] ;  /* 0x001ca400017c7983 */ /* 0x001f280000300800 */
[----:B------:R0:W-:Y:S01]  /*412c0*/  STL [R1+0x55c], R127 ;  /* 0x00055c7f01007387 */ /* 0x0001e20000100800 */
[----:B------:R-:W-:Y:S01]  /*412d0*/  @!P4 FMUL R119, R119, 16777216 ;  /* 0x4b8000007777c820 */ /* 0x000fe20000400000 */
[----:B------:R-:W-:-:S02]  /*412e0*/  FMUL R117, R4, R117 ;  /* 0x0000007504757220 */ /* 0x000fc40000400000 */
[----:B0-----:R-:W4:Y:S04]  /*412f0*/  LDL.LU R127, [R1+0x1ca0] ;  /* 0x001ca000017f7983 */ /* 0x001f280000300800 */
[----:B------:R0:W-:Y:S01]  /*41300*/  STL [R1+0x558], R126 ;  /* 0x0005587e01007387 */ /* 0x0001e20000100800 */
[----:B------:R-:W-:Y:S01]  /*41310*/  @!P4 FMUL R118, R118, 16777216 ;  /* 0x4b8000007676c820 */ /* 0x000fe20000400000 */
[C---:B------:R-:W-:Y:S02]  /*41320*/  FMUL R116, R4.reuse, R116 ;  /* 0x0000007404747220 */ /* 0x040fe40000400000 */
[----:B0-----:R-:W4:Y:S04]  /*41330*/  LDL.LU R126, [R1+0x1c9c] ;  /* 0x001c9c00017e7983 */ /* 0x001f280000300800 */
[----:B------:R0:W-:Y:S01]  /*41340*/  STL [R1+0x554], R121 ;  /* 0x0005547901007387 */ /* 0x0001e20000100800 */
[----:B---3--:R-:W-:Y:S01]  /*41350*/  @!P4 FMUL R115, R115, 16777216 ;  /* 0x4b8000007373c820 */ /* 0x008fe20000400000 */
[----:B------:R-:W-:-:S02]  /*41360*/  FMUL R119, R4, R119 ;  /* 0x0000007704777220 */ /* 0x000fc40000400000 */
[----:B0-----:R-:W3:Y:S04]  /*41370*/  LDL.LU R121, [R1+0x1c98] ;  /* 0x001c980001797983 */ /* 0x001ee80000300800 */
[----:B------:R0:W-:Y:S01]  /*41380*/  STL [R1+0x550], R120 ;  /* 0x0005507801007387 */ /* 0x0001e20000100800 */
[----:B------:R-:W-:Y:S01]  /*41390*/  @!P4 FMUL R114, R114, 16777216 ;  /* 0x4b8000007272c820 */ /* 0x000fe20000400000 */
[C---:B------:R-:W-:Y:S02]  /*413a0*/  FMUL R118, R4.reuse, R118 ;  /* 0x0000007604767220 */ /* 0x040fe40000400000 */
[----:B0-----:R-:W3:Y:S04]  /*413b0*/  LDL.LU R120, [R1+0x1c94] ;  /* 0x001c940001787983 */ /* 0x001ee80000300800 */
[----:B------:R0:W-:Y:S01]  /*413c0*/  STL [R1+0x53c], R123 ;  /* 0x00053c7b01007387 */ /* 0x0001e20000100800 */
[----:B------:R-:W-:Y:S01]  /*413d0*/  @!P4 FMUL R113, R113, 16777216 ;  /* 0x4b8000007171c820 */ /* 0x000fe20000400000 */
        /* <DEDUP_REMOVED lines=95> */
[----:B--2---:R-:W-:Y:S01]  /*419d0*/  @!P4 FMUL R89, R89, 16777216 ;  /* 0x4b8000005959c820 */ /* 0x004fe20000400000 */
[----:B------:R-:W-:-:S02]  /*419e0*/  FMUL R91, R4, R91 ;  /* 0x0000005b045b7220 */ /* 0x000fc40000400000 */
[----:B0-----:R-:W2:Y:S04]  /*419f0*/  LDL.LU R97, [R1+0x1c30] ;  /* 0x001c300001617983 */ /* 0x001ea80000300800 */
[----:B------:R0:W-:Y:S01]  /*41a00*/  STL [R1+0x460], R96 ;  /* 0x0004606001007387 */ /* 0x0001e20000100800 */
[----:B------:R-:W-:Y:S01]  /*41a10*/  @!P4 FMUL R88, R88, 16777216 ;  /* 0x4b8000005858c820 */ /* 0x000fe20000400000 */
[C---:B------:R-:W-:Y:S02]  /*41a20*/  FMUL R90, R4.reuse, R90 ;  /* 0x0000005a045a7220 */ /* 0x040fe40000400000 */
[----:B0-----:R-:W3:Y:S04]  /*41a30*/  LDL.LU R96, [R1+0x1c2c] ;  /* 0x001c2c0001607983 */ /* 0x001ee80000300800 */
[----:B------:R0:W-:Y:S01]  /*41a40*/  STL [R1+0x45c], R95 ;  /* 0x00045c5f01007387 */ /* 0x0001e20000100800 */
[----:B------:R-:W-:Y:S01]  /*41a50*/  @!P4 FMUL R87, R87, 16777216 ;  /* 0x4b8000005757c820 */ /* 0x000fe20000400000 */
[----:B------:R-:W-:-:S02]  /*41a60*/  FMUL R89, R4, R89 ;  /* 0x0000005904597220 */ /* 0x000fc40000400000 */
[----:B0-----:R-:W2:Y:S04]  /*41a70*/  LDL.LU R95, [R1+0x1c28] ;  /* 0x001c2800015f7983 */ /* 0x001ea80000300800 */
[----:B------:R0:W-:Y:S01]  /*41a80*/  STL [R1+0x458], R94 ;  /* 0x0004585e01007387 */ /* 0x0001e20000100800 */
[----:B------:R-:W-:Y:S01]  /*41a90*/  @!P4 FMUL R86, R86, 16777216 ;  /* 0x4b8000005656c820 */ /* 0x000fe20000400000 */
[C---:B------:R-:W-:Y:S02]  /*41aa0*/  FMUL R88, R4.reuse, R88 ;  /* 0x0000005804587220 */ /* 0x040fe40000400000 */
[----:B0-----:R-:W2:Y:S04]  /*41ab0*/  LDL.LU R94, [R1+0x1c24] ;  /* 0x001c2400015e7983 */ /* 0x001ea80000300800 */
[----:B------:R0:W-:Y:S01]  /*41ac0*/  STL [R1+0x438], R93 ;  /* 0x0004385d01007387 */ /* 0x0001e20000100800 */
[----:B------:R-:W-:Y:S01]  /*41ad0*/  @!P4 FMUL R85, R85, 16777216 ;  /* 0x4b8000005555c820 */ /* 0x000fe20000400000 */
[----:B------:R-:W-:-:S02]  /*41ae0*/  FMUL R87, R4, R87 ;  /* 0x0000005704577220 */ /* 0x000fc40000400000 */
[----:B0-----:R-:W3:Y:S04]  /*41af0*/  LDL.LU R93, [R1+0x1c20] ;  /* 0x001c2000015d7983 */ /* 0x001ee80000300800 */
        /* <DEDUP_REMOVED lines=221> */
[----:B----4-:R-:W-:Y:S01]  /*428d0*/  @!P4 FMUL R29, R29, 16777216 ;  /* 0x4b8000001d1dc820 */ /* 0x010fe20000400000 */
[----:B------:R-:W-:-:S02]  /*428e0*/  FMUL R31, R4, R31 ;  /* 0x0000001f041f7220 */ /* 0x000fc40000400000 */
[----:B0-----:R-:W4:Y:S04]  /*428f0*/  LDL.LU R37, [R1+0x1b40] ;  /* 0x001b400001257983 */ /* 0x001f280000300800 */
[----:B------:R0:W-:Y:S01]  /*42900*/  STL [R1+0x180], R36 ;  /* 0x0001802401007387 */ /* 0x0001e20000100800 */
[----:B------:R-:W-:Y:S01]  /*42910*/  @!P4 FMUL R5, R5, 16777216 ;  /* 0x4b8000000505c820 */ /* 0x000fe20000400000 */
[C---:B------:R-:W-:Y:S02]  /*42920*/  FMUL R30, R4.reuse, R30 ;  /* 0x0000001e041e7220 */ /* 0x040fe40000400000 */
[----:B0-----:R-:W3:Y:S04]  /*42930*/  LDL.LU R36, [R1+0x1b3c] ;  /* 0x001b3c0001247983 */ /* 0x001ee80000300800 */
[----:B------:R0:W-:Y:S01]  /*42940*/  STL [R1+0x178], R35 ;  /* 0x0001782301007387 */ /* 0x0001e20000100800 */
[C---:B------:R-:W-:Y:S01]  /*42950*/  FMUL R29, R4.reuse, R29 ;  /* 0x0000001d041d7220 */ /* 0x040fe20000400000 */
[----:B------:R-:W-:-:S02]  /*42960*/  FMUL R5, R4, R5 ;  /* 0x0000000504057220 */ /* 0x000fc40000400000 */
[----:B0-----:R-:W2:Y:S04]  /*42970*/  LDL.LU R35, [R1+0x1b38] ;  /* 0x001b380001237983 */ /* 0x001ea80000300800 */
[----:B------:R0:W-:Y:S01]  /*42980*/  STL [R1+0x174], R34 ;  /* 0x0001742201007387 */ /* 0x0001e20000100800 */
[----:B------:R-:W-:Y:S01]  /*42990*/  @!P4 FMUL R247, R247, 16777216 ;  /* 0x4b800000f7f7c820 */ /* 0x000fe20000400000 */
[----:B------:R-:W-:Y:S02]  /*429a0*/  @!P4 FMUL R22, R22, 16777216 ;  /* 0x4b8000001616c820 */ /* 0x000fe40000400000 */
[----:B0-----:R-:W2:Y:S04]  /*429b0*/  LDL.LU R34, [R1+0x1b34] ;  /* 0x001b340001227983 */ /* 0x001ea80000300800 */
[----:B------:R0:W-:Y:S01]  /*429c0*/  STL [R1+0x16c], R33 ;  /* 0x00016c2101007387 */ /* 0x0001e20000100800 */
[----:B------:R-:W-:-:S03]  /*429d0*/  @!P4 FMUL R19, R19, 16777216 ;  /* 0x4b8000001313c820 */ /* 0x000fc60000400000 */
[----:B0-----:R-:W4:Y:S04]  /*429e0*/  LDL.LU R33, [R1+0x1b30] ;  /* 0x001b300001217983 */ /* 0x001f280000300800 */
[----:B------:R0:W-:Y:S01]  /*429f0*/  STL [R1+0x168], R32 ;  /* 0x0001682001007387 */ /* 0x0001e20000100800 */
[----:B------:R-:W-:Y:S01]  /*42a00*/  @!P4 FMUL R18, R18, 16777216 ;  /* 0x4b8000001212c820 */ /* 0x000fe20000400000 */
[----:B------:R-:W-:Y:S02]  /*42a10*/  FMUL R247, R4, R247 ;  /* 0x000000f704f77220 */ /* 0x000fe40000400000 */
[----:B0-----:R-:W3:Y:S04]  /*42a20*/  LDL.LU R32, [R1+0x1b2c] ;  /* 0x001b2c0001207983 */ /* 0x001ee80000300800 */
[----:B------:R0:W-:Y:S01]  /*42a30*/  STL [R1+0x160], R31 ;  /* 0x0001601f01007387 */ /* 0x0001e20000100800 */
[----:B------:R-:W-:Y:S01]  /*42a40*/  @!P4 FMUL R15, R15, 16777216 ;  /* 0x4b8000000f0fc820 */ /* 0x000fe20000400000 */
[----:B------:R-:W-:-:S02]  /*42a50*/  @!P4 FMUL R14, R14, 16777216 ;  /* 0x4b8000000e0ec820 */ /* 0x000fc40000400000 */
[----:B0-----:R-:W2:Y:S04]  /*42a60*/  LDL.LU R31, [R1+0x1b28] ;  /* 0x001b2800011f7983 */ /* 0x001ea80000300800 */
[----:B------:R0:W-:Y:S01]  /*42a70*/  STL [R1+0x158], R30 ;  /* 0x0001581e01007387 */ /* 0x0001e20000100800 */
[C---:B------:R-:W-:Y:S01]  /*42a80*/  FMUL R19, R4.reuse, R19 ;  /* 0x0000001304137220 */ /* 0x040fe20000400000 */
[C---:B------:R-:W-:Y:S02]  /*42a90*/  FMUL R18, R4.reuse, R18 ;  /* 0x0000001204127220 */ /* 0x040fe40000400000 */
[----:B0-----:R-:W2:Y:S04]  /*42aa0*/  LDL.LU R30, [R1+0x1b24] ;  /* 0x001b2400011e7983 */ /* 0x001ea80000300800 */
[----:B------:R0:W-:Y:S01]  /*42ab0*/  STL [R1+0x14c], R29 ;  /* 0x00014c1d01007387 */ /* 0x0001e20000100800 */
[----:B------:R-:W-:Y:S01]  /*42ac0*/  @!P4 FMUL R11, R11, 16777216 ;  /* 0x4b8000000b0bc820 */ /* 0x000fe20000400000 */
[----:B------:R-:W-:-:S02]  /*42ad0*/  FMUL R15, R4, R15 ;  /* 0x0000000f040f7220 */ /* 0x000fc40000400000 */
[----:B0-----:R-:W4:Y:S04]  /*42ae0*/  LDL.LU R29, [R1+0x1b20] ;  /* 0x001b2000011d7983 */ /* 0x001f280000300800 */
[----:B------:R0:W-:Y:S01]  /*42af0*/  STL [R1+0x148], R5 ;  /* 0x0001480501007387 */ /* 0x0001e20000100800 */
[----:B------:R-:W-:-:S03]  /*42b00*/  FMUL R14, R4, R14 ;  /* 0x0000000e040e7220 */ /* 0x000fc60000400000 */
[----:B------:R-:W-:Y:S01]  /*42b10*/  STL [R1+0x13c], R247 ;  /* 0x00013cf701007387 */ /* 0x000fe20000100800 */
[C---:B0-----:R-:W-:Y:S01]  /*42b20*/  FMUL R5, R4.reuse, R22 ;  /* 0x0000001604057220 */ /* 0x041fe20000400000 */
[----:B------:R-:W-:-:S04]  /*42b30*/  FMUL R11, R4, R11 ;  /* 0x0000000b040b7220 */ /* 0x000fc80000400000 */
[----:B------:R0:W-:Y:S01]  /*42b40*/  STL [R1+0x134], R5 ;  /* 0x0001340501007387 */ /* 0x0001e20000100800 */
[----:B------:R-:W-:Y:S01]  /*42b50*/  @!P4 FMUL R28, R28, 16777216 ;  /* 0x4b8000001c1cc820 */ /* 0x000fe20000400000 */
[----:B------:R-:W-:Y:S02]  /*42b60*/  @!P4 FMUL R27, R27, 16777216 ;  /* 0x4b8000001b1bc820 */ /* 0x000fe40000400000 */
[----:B0-----:R-:W2:Y:S04]  /*42b70*/  LDL.LU R5, [R1+0x874] ;  /* 0x0008740001057983 */ /* 0x001ea80000300800 */
[----:B------:R0:W-:Y:S04]  /*42b80*/  STL [R1+0x12c], R19 ;  /* 0x00012c1301007387 */ /* 0x0001e80000100800 */
[----:B------:R1:W-:Y:S04]  /*42b90*/  STL [R1+0x124], R18 ;  /* 0x0001241201007387 */ /* 0x0003e80000100800 */
[----:B------:R-:W3:Y:S04]  /*42ba0*/  LDL.LU R22, [R1+0x870] ;  /* 0x0008700001167983 */ /* 0x000ee80000300800 */
[----:B------:R1:W-:Y:S01]  /*42bb0*/  STL [R1+0x11c], R15 ;  /* 0x00011c0f01007387 */ /* 0x0003e20000100800 */
[----:B------:R-:W-:-:S03]  /*42bc0*/  @!P4 FMUL R26, R26, 16777216 ;  /* 0x4b8000001a1ac820 */ /* 0x000fc60000400000 */
[----:B------:R1:W-:Y:S01]  /*42bd0*/  STL [R1+0x118], R14 ;  /* 0x0001180e01007387 */ /* 0x0003e20000100800 */
[----:B------:R-:W-:-:S03]  /*42be0*/  FMUL R28, R4, R28 ;  /* 0x0000001c041c7220 */ /* 0x000fc60000400000 */
[----:B0-----:R-:W4:Y:S01]  /*42bf0*/  LDL.LU R19, [R1+0x6c] ;  /* 0x00006c0001137983 */ /* 0x001f220000300800 */
[----:B------:R-:W-:-:S03]  /*42c00*/  @!P4 FMUL R25, R25, 16777216 ;  /* 0x4b8000001919c820 */ /* 0x000fc60000400000 */
[----:B------:R0:W-:Y:S01]  /*42c10*/  STL [R1+0x10c], R11 ;  /* 0x00010c0b01007387 */ /* 0x0001e20000100800 */
[----:B------:R-:W-:-:S03]  /*42c20*/  FMUL R27, R4, R27 ;  /* 0x0000001b041b7220 */ /* 0x000fc60000400000 */
[----:B-1----:R-:W2:Y:S01]  /*42c30*/  LDL.LU R18, [R1+0x60] ;  /* 0x0000600001127983 */ /* 0x002ea20000300800 */
[----:B------:R-:W-:-:S03]  /*42c40*/  MOV R247, R10 ;  /* 0x0000000a00f77202 */ /* 0x000fc60000000f00 */
[----:B------:R-:W2:Y:S01]  /*42c50*/  LDL.LU R15, [R1+0x5c] ;  /* 0x00005c00010f7983 */ /* 0x000ea20000300800 */
[----:B------:R-:W-:Y:S01]  /*42c60*/  @!P4 FMUL R24, R24, 16777216 ;  /* 0x4b8000001818c820 */ /* 0x000fe20000400000 */
[----:B------:R-:W-:Y:S02]  /*42c70*/  FMUL R26, R4, R26 ;  /* 0x0000001a041a7220 */ /* 0x000fe40000400000 */
[----:B------:R-:W2:Y:S01]  /*42c80*/  LDL.LU R14, [R1+0x50] ;  /* 0x00005000010e7983 */ /* 0x000ea20000300800 */
[----:B------:R-:W-:-:S03]  /*42c90*/  @!P4 FMUL R23, R23, 16777216 ;  /* 0x4b8000001717c820 */ /* 0x000fc60000400000 */
[----:B0-----:R-:W2:Y:S01]  /*42ca0*/  LDL.LU R11, [R1+0x1c] ;  /* 0x00001c00010b7983 */ /* 0x001ea20000300800 */
[----:B------:R-:W-:-:S03]  /*42cb0*/  FMUL R25, R4, R25 ;  /* 0x0000001904197220 */ /* 0x000fc60000400000 */
[----:B------:R-:W2:Y:S01]  /*42cc0*/  LDL.LU R10, [R1+0x4] ;  /* 0x00000400010a7983 */ /* 0x000ea20000300800 */
[----:B------:R-:W-:-:S03]  /*42cd0*/  @!P4 FMUL R21, R21, 16777216 ;  /* 0x4b8000001515c820 */ /* 0x000fc60000400000 */
[----:B------:R0:W-:Y:S01]  /*42ce0*/  STL [R1+0x108], R28 ;  /* 0x0001081c01007387 */ /* 0x0001e20000100800 */
[----:B------:R-:W-:Y:S01]  /*42cf0*/  FMUL R24, R4, R24 ;  /* 0x0000001804187220 */ /* 0x000fe20000400000 */
[----:B------:R-:W-:Y:S01]  /*42d00*/  @!P4 FMUL R20, R20, 16777216 ;  /* 0x4b8000001414c820 */ /* 0x000fe20000400000 */
[C---:B------:R-:W-:Y:S01]  /*42d10*/  FMUL R23, R4.reuse, R23 ;  /* 0x0000001704177220 */ /* 0x040fe20000400000 */
[----:B------:R-:W-:Y:S01]  /*42d20*/  @!P4 FMUL R17, R17, 16777216 ;  /* 0x4b8000001111c820 */ /* 0x000fe20000400000 */
[----:B0-----:R-:W2:Y:S04]  /*42d30*/  LDL.LU R28, [R1+0x1b1c] ;  /* 0x001b1c00011c7983 */ /* 0x001ea80000300800 */
[----:B------:R0:W-:Y:S01]  /*42d40*/  STL [R1+0xfc], R27 ;  /* 0x0000fc1b01007387 */ /* 0x0001e20000100800 */
[----:B------:R-:W-:Y:S01]  /*42d50*/  FMUL R21, R4, R21 ;  /* 0x0000001504157220 */ /* 0x000fe20000400000 */
[----:B------:R-:W-:Y:S01]  /*42d60*/  @!P4 FMUL R16, R16, 16777216 ;  /* 0x4b8000001010c820 */ /* 0x000fe20000400000 */
[C---:B------:R-:W-:Y:S01]  /*42d70*/  FMUL R20, R4.reuse, R20 ;  /* 0x0000001404147220 */ /* 0x040fe20000400000 */
[----:B0-----:R-:W2:Y:S04]  /*42d80*/  LDL.LU R27, [R1+0x1b18] ;  /* 0x001b1800011b7983 */ /* 0x001ea80000300800 */
        /* <DEDUP_REMOVED lines=22> */
[----:B------:R-:W-:Y:S02]  /*42ef0*/  FMUL R8, R4, R8 ;  /* 0x0000000804087220 */ /* 0x000fe40000400000 */
        /* <DEDUP_REMOVED lines=14> */
[C---:B------:R-:W-:Y:S01]  /*42fe0*/  FMUL R248, R4.reuse, R248 ;  /* 0x000000f804f87220 */ /* 0x040fe20000400000 */
[----:B------:R-:W-:Y:S02]  /*42ff0*/  FMUL R249, R4, R249 ;  /* 0x000000f904f97220 */ /* 0x000fe40000400000 */
[----:B0-----:R-:W2:Y:S04]  /*43000*/  LDL.LU R12, [R1+0x1af0] ;  /* 0x001af000010c7983 */ /* 0x001ea80000300800 */
[----:B------:R0:W-:Y:S04]  /*43010*/  STL [R1+0x38], R9 ;  /* 0x0000380901007387 */ /* 0x0001e80000100800 */
        /* <DEDUP_REMOVED lines=12> */
[----:B0-----:R-:W2:Y:S01]  /*430e0*/  LDL.LU R249, [R1+0x1ad4] ;  /* 0x001ad40001f97983 */ /* 0x001ea20000300800 */
[C---:B------:R-:W-:Y:S01]  /*430f0*/  FSETP.GEU.AND P1, PT, |R3|.reuse, 1.175494350822287508e-38, PT ;  /* 0x008000000300780b */ /* 0x040fe20003f2e200 */
[----:B------:R-:W-:Y:S01]  /*43100*/  @P3 FMUL R3, R3, 0.25 ;  /* 0x3e80000003033820 */ /* 0x000fe20000400000 */
[----:B------:R-:W-:Y:S01]  /*43110*/  @!P4 FMUL R251, R251, 16777216 ;  /* 0x4b800000fbfbc820 */ /* 0x000fe20000400000 */
[----:B------:R-:W-:-:S03]  /*43120*/  @!P4 FMUL R250, R250, 16777216 ;  /* 0x4b800000fafac820 */ /* 0x000fc60000400000 */
[C---:B------:R-:W-:Y:S01]  /*43130*/  FMUL R251, R4.reuse, R251 ;  /* 0x000000fb04fb7220 */ /* 0x040fe20000400000 */
[----:B------:R-:W-:-:S06]  /*43140*/  FMUL R250, R4, R250 ;  /* 0x000000fa04fa7220 */ /* 0x000fcc0000400000 */
[----:B------:R-:W-:Y:S01]  /*43150*/  @!P1 FMUL R3, R3, 16777216 ;  /* 0x4b80000003039820 */ /* 0x000fe20000400000 */
[----:B------:R-:W-:-:S03]  /*43160*/  FSETP.GEU.AND P5, PT, |R2|, 1.175494350822287508e-38, PT ;  /* 0x008000000200780b */ /* 0x000fc60003fae200 */
[----:B------:R0:W1:Y:S01]  /*43170*/  MUFU.RCP R4, R3 ;  /* 0x0000000300047308 */ /* 0x0000620000001000 */
[----:B------:R-:W-:Y:S01]  /*43180*/  @!P1 FMUL R247, R247, 16777216 ;  /* 0x4b800000f7f79820 */ /* 0x000fe20000400000 */
[----:B------:R-:W-:-:S04]  /*43190*/  @P2 FMUL R2, R2, 0.25 ;  /* 0x3e80000002022820 */ /* 0x000fc80000400000 */
[----:B0-----:R-:W-:-:S04]  /*431a0*/  MOV R3, R247 ;  /* 0x000000f700037202 */ /* 0x001fc80000000f00 */
[----:B---3--:R-:W-:Y:S01]  /*431b0*/  @!P5 FMUL R22, R22, 16777216 ;  /* 0x4b8000001616d820 */ /* 0x008fe20000400000 */
[----:B------:R-:W-:Y:S01]  /*431c0*/  @!P5 FMUL R2, R2, 16777216 ;  /* 0x4b8000000202d820 */ /* 0x000fe20000400000 */
[----:B----4-:R-:W-:-:S03]  /*431d0*/  @!P1 FMUL R19, R19, 16777216 ;  /* 0x4b80000013139820 */ /* 0x010fc60000400000 */
[----:B------:R0:W3:Y:S01]  /*431e0*/  MUFU.RCP R247, R2 ;  /* 0x0000000200f77308 */ /* 0x0000e20000001000 */
[----:B-1----:R-:W-:Y:S01]  /*431f0*/  FMUL R3, R4, R3 ;  /* 0x0000000304037220 */ /* 0x002fe20000400000 */
[----:B--2---:R-:W-:Y:S01]  /*43200*/  @!P1 FMUL R18, R18, 16777216 ;  /* 0x4b80000012129820 */ /* 0x004fe20000400000 */
[----:B0-----:R-:W-:Y:S02]  /*43210*/  MOV R2, R22 ;  /* 0x0000001600027202 */ /* 0x001fe40000000f00 */
[----:B------:R-:W2:Y:S04]  /*43220*/  LDL.LU R22, [R1+0x1ad0] ;  /* 0x001ad00001167983 */ /* 0x000ea80000300800 */
[----:B------:R0:W-:Y:S01]  /*43230*/  STL [R1+0x49c], R3 ;  /* 0x00049c0301007387 */ /* 0x0001e20000100800 */
[----:B------:R-:W-:Y:S01]  /*43240*/  @!P1 FMUL R15, R15, 16777216 ;  /* 0x4b8000000f0f9820 */ /* 0x000fe20000400000 */
[----:B0-----:R-:W-:-:S02]  /*43250*/  FMUL R3, R4, R19 ;  /* 0x0000001304037220 */ /* 0x001fc40000400000 */
[----:B------:R-:W4:Y:S04]  /*43260*/  LDL.LU R19, [R1+0x1acc] ;  /* 0x001acc0001137983 */ /* 0x000f280000300800 */
[----:B------:R0:W-:Y:S01]  /*43270*/  STL [R1+0x494], R3 ;  /* 0x0004940301007387 */ /* 0x0001e20000100800 */
[----:B------:R-:W-:Y:S01]  /*43280*/  @!P1 FMUL R14, R14, 16777216 ;  /* 0x4b8000000e0e9820 */ /* 0x000fe20000400000 */
[C---:B0-----:R-:W-:Y:S02]  /*43290*/  FMUL R3, R4.reuse, R18 ;  /* 0x0000001204037220 */ /* 0x041fe40000400000 */
[----:B------:R-:W3:Y:S04]  /*432a0*/  LDL.LU R18, [R1+0x1ac8] ;  /* 0x001ac80001127983 */ /* 0x000ee80000300800 */
[----:B------:R0:W-:Y:S01]  /*432b0*/  STL [R1+0x474], R3 ;  /* 0x0004740301007387 */ /* 0x0001e20000100800 */
[----:B------:R-:W-:Y:S01]  /*432c0*/  @!P1 FMUL R11, R11, 16777216 ;  /* 0x4b8000000b0b9820 */ /* 0x000fe20000400000 */
[----:B0-----:R-:W-:-:S02]  /*432d0*/  FMUL R3, R4, R15 ;  /* 0x0000000f04037220 */ /* 0x001fc40000400000 */
[----:B------:R-:W2:Y:S04]  /*432e0*/  LDL.LU R15, [R1+0x1ac4] ;  /* 0x001ac400010f7983 */ /* 0x000ea80000300800 */
[----:B------:R0:W-:Y:S01]  /*432f0*/  STL [R1+0x470], R3 ;  /* 0x0004700301007387 */ /* 0x0001e20000100800 */
[----:B------:R-:W-:Y:S01]  /*43300*/  @!P1 FMUL R10, R10, 16777216 ;  /* 0x4b8000000a0a9820 */ /* 0x000fe20000400000 */
[C---:B0-----:R-:W-:Y:S02]  /*43310*/  FMUL R3, R4.reuse, R14 ;  /* 0x0000000e04037220 */ /* 0x041fe40000400000 */
[----:B------:R-:W4:Y:S04]  /*43320*/  LDL.LU R14, [R1+0x1ac0] ;  /* 0x001ac000010e7983 */ /* 0x000f280000300800 */
[----:B------:R0:W-:Y:S02]  /*43330*/  STL [R1+0x46c], R3 ;  /* 0x00046c0301007387 */ /* 0x0001e40000100800 */
[----:B0-----:R-:W-:-:S02]  /*43340*/  FMUL R3, R4, R11 ;  /* 0x0000000b04037220 */ /* 0x001fc40000400000 */
[----:B------:R-:W3:Y:S04]  /*43350*/  LDL.LU R11, [R1+0x1abc] ;  /* 0x001abc00010b7983 */ /* 0x000ee80000300800 */
[----:B------:R0:W-:Y:S02]  /*43360*/  STL [R1+0x464], R3 ;  /* 0x0004640301007387 */ /* 0x0001e40000100800 */
[----:B0-----:R-:W-:Y:S02]  /*43370*/  FMUL R3, R4, R10 ;  /* 0x0000000a04037220 */ /* 0x001fe40000400000 */
[----:B------:R-:W2:Y:S04]  /*43380*/  LDL.LU R10, [R1+0x1ab8] ;  /* 0x001ab800010a7983 */ /* 0x000ea80000300800 */
[----:B------:R0:W-:Y:S01]  /*43390*/  STL [R1+0x444], R3 ;  /* 0x0004440301007387 */ /* 0x0001e20000100800 */
[----:B------:R-:W-:Y:S01]  /*433a0*/  @!P1 FMUL R20, R20, 16777216 ;  /* 0x4b80000014149820 */ /* 0x000fe20000400000 */
        /* <DEDUP_REMOVED lines=10> */
[----:B------:R-:W-:-:S04]  /*43450*/  @!P1 FMUL R7, R7, 16777216 ;  /* 0x4b80000007079820 */ /* 0x000fc80000400000 */
[----:B------:R-:W-:Y:S01]  /*43460*/  FMUL R7, R4, R7 ;  /* 0x0000000704077220 */ /* 0x000fe20000400000 */
[----:B------:R-:W-:Y:S01]  /*43470*/  @!P1 FMUL R6, R6, 16777216 ;  /* 0x4b80000006069820 */ /* 0x000fe20000400000 */
[----:B------:R-:W-:-:S04]  /*43480*/  @!P1 FMUL R244, R244, 16777216 ;  /* 0x4b800000f4f49820 */ /* 0x000fc80000400000 */
[----:B------:R-:W-:Y:S01]  /*43490*/  FMUL R244, R4, R244 ;  /* 0x000000f404f47220 */ /* 0x000fe20000400000 */
[----:B------:R-:W-:-:S04]  /*434a0*/  @!P1 FMUL R248, R248, 16777216 ;  /* 0x4b800000f8f89820 */ /* 0x000fc80000400000 */
[----:B------:R-:W-:Y:S01]  /*434b0*/  FMUL R248, R4, R248 ;  /* 0x000000f804f87220 */ /* 0x000fe20000400000 */
[----:B------:R-:W-:-:S04]  /*434c0*/  @!P1 FMUL R249, R249, 16777216 ;  /* 0x4b800000f9f99820 */ /* 0x000fc80000400000 */
[----:B0-----:R-:W-:-:S05]  /*434d0*/  FMUL R3, R4, R249 ;  /* 0x000000f904037220 */ /* 0x001fca0000400000 */
[----:B------:R0:W-:Y:S04]  /*434e0*/  STL [R1+0x440], R3 ;  /* 0x0004400301007387 */ /* 0x0001e80000100800 */
[----:B------:R-:W-:Y:S01]  /*434f0*/  STL [R1+0x43c], R248 ;  /* 0x00043cf801007387 */ /* 0x000fe20000100800 */
[----:B0-----:R-:W-:-:S03]  /*43500*/  FMUL R3, R4, R6 ;  /* 0x0000000604037220 */ /* 0x001fc60000400000 */
[----:B------:R-:W-:Y:S01]  /*43510*/  STL [R1+0x434], R244 ;  /* 0x000434f401007387 */ /* 0x000fe20000100800 */
[----:B------:R-:W-:-:S03]  /*43520*/  FMUL R6, R4, R8 ;  /* 0x0000000804067220 */ /* 0x000fc60000400000 */
[----:B------:R0:W-:Y:S04]  /*43530*/  STL [R1+0x414], R3 ;  /* 0x0004140301007387 */ /* 0x0001e80000100800 */
[----:B------:R1:W-:Y:S01]  /*43540*/  STL [R1+0x410], R7 ;  /* 0x0004100701007387 */ /* 0x0003e20000100800 */
[----:B0-----:R-:W-:-:S03]  /*43550*/  FMUL R3, R4, R9 ;  /* 0x0000000904037220 */ /* 0x001fc60000400000 */
[----:B------:R0:W-:Y:S01]  /*43560*/  STL [R1+0x408], R6 ;  /* 0x0004080601007387 */ /* 0x0001e20000100800 */
[----:B-1----:R-:W-:-:S03]  /*43570*/  FMUL R7, R4, R12 ;  /* 0x0000000c04077220 */ /* 0x002fc60000400000 */
        /* <DEDUP_REMOVED lines=9> */
[----:B------:R-:W-:Y:S01]  /*43610*/  @!P1 FMUL R29, R29, 16777216 ;  /* 0x4b8000001d1d9820 */ /* 0x000fe20000400000 */
[C---:B0-----:R-:W-:Y:S02]  /*43620*/  FMUL R3, R4.reuse, R21 ;  /* 0x0000001504037220 */ /* 0x041fe40000400000 */
[----:B------:R0:W-:Y:S01]  /*43630*/  STL [R1+0x3b4], R6 ;  /* 0x0003b40601007387 */ /* 0x0001e20000100800 */
[----:B-1----:R-:W-:-:S03]  /*43640*/  FMUL R7, R4, R24 ;  /* 0x0000001804077220 */ /* 0x002fc60000400000 */
[----:B------:R1:W-:Y:S01]  /*43650*/  STL [R1+0x3b0], R3 ;  /* 0x0003b00301007387 */ /* 0x0003e20000100800 */
[----:B------:R-:W-:Y:S01]  /*43660*/  @!P1 FMUL R32, R32, 16777216 ;  /* 0x4b80000020209820 */ /* 0x000fe20000400000 */
[----:B------:R-:W-:Y:S01]  /*43670*/  @!P1 FMUL R33, R33, 16777216 ;  /* 0x4b80000021219820 */ /* 0x000fe20000400000 */
[C---:B0-----:R-:W-:Y:S01]  /*43680*/  FMUL R6, R4.reuse, R25 ;  /* 0x0000001904067220 */ /* 0x041fe20000400000 */
        /* <DEDUP_REMOVED lines=140> */
[----:B0-----:R-:W-:-:S03]  /*43f50*/  FMUL R6, R4, R123 ;  /* 0x0000007b04067220 */ /* 0x001fc60000400000 */
[----:B------:R0:W-:Y:S01]  /*43f60*/  STL [R1+0x78], R7 ;  /* 0x0000780701007387 */ /* 0x0001e20000100800 */
[----:B-1----:R-:W-:-:S03]  /*43f70*/  FMUL R3, R4, R126 ;  /* 0x0000007e04037220 */ /* 0x002fc60000400000 */
[----:B------:R-:W4:Y:S04]  /*43f80*/  LDL.LU R25, [R1+0xd4] ;  /* 0x0000d40001197983 */ /* 0x000f280000300800 */
[----:B------:R-:W-:Y:S04]  /*43f90*/  STL [R1+0x74], R6 ;  /* 0x0000740601007387 */ /* 0x000fe80000100800 */
[----:B------:R-:W4:Y:S04]  /*43fa0*/  LDL.LU R24, [R1+0xd0] ;  /* 0x0000d00001187983 */ /* 0x000f280000300800 */
[----:B------:R1:W-:Y:S04]  /*43fb0*/  STL [R1+0x68], R3 ;  /* 0x0000680301007387 */ /* 0x0003e80000100800 */
[----:B------:R-:W4:Y:S04]  /*43fc0*/  LDL.LU R20, [R1+0xbc] ;  /* 0x0000bc0001147983 */ /* 0x000f280000300800 */
[----:B------:R-:W4:Y:S04]  /*43fd0*/  LDL.LU R16, [R1+0xb8] ;  /* 0x0000b80001107983 */ /* 0x000f280000300800 */
[----:B------:R-:W4:Y:S04]  /*43fe0*/  LDL.LU R12, [R1+0xa0] ;  /* 0x0000a000010c7983 */ /* 0x000f280000300800 */
[----:B------:R-:W4:Y:S04]  /*43ff0*/  LDL.LU R8, [R1+0x98] ;  /* 0x0000980001087983 */ /* 0x000f280000300800 */
[----:B------:R-:W4:Y:S01]  /*44000*/  LDL.LU R244, [R1+0x94] ;  /* 0x0000940001f47983 */ /* 0x000f220000300800 */
[----:B0-----:R-:W-:-:S03]  /*44010*/  F2FP.F16.F32.PACK_AB R7, R0, R252 ;  /* 0x000000fc0007723e */ /* 0x001fc600000000ff */
[----:B------:R-:W4:Y:S04]  /*44020*/  LDL.LU R248, [R1+0x8c] ;  /* 0x00008c0001f87983 */ /* 0x000f280000300800 */
[----:B------:R-:W4:Y:S04]  /*44030*/  LDL.LU R249, [R1+0x70] ;  /* 0x0000700001f97983 */ /* 0x000f280000300800 */
[----:B-1----:R-:W4:Y:S04]  /*44040*/  LDL.LU R3, [R1+0x64] ;  /* 0x0000640001037983 */ /* 0x002f280000300800 */
[----:B------:R-:W4:Y:S04]  /*44050*/  LDL.LU R0, [R1+0x1ab4] ;  /* 0x001ab40001007983 */ /* 0x000f280000300800 */
[----:B------:R-:W4:Y:S01]  /*44060*/  LDL.LU R252, [R1+0x1ab0] ;  /* 0x001ab00001fc7983 */ /* 0x000f220000300800 */
[----:B--2---:R-:W-:Y:S01]  /*44070*/  @!P5 FMUL R10, R10, 16777216 ;  /* 0x4b8000000a0ad820 */ /* 0x004fe20000400000 */
[----:B---3--:R-:W-:Y:S01]  /*44080*/  @!P5 FMUL R11, R11, 16777216 ;  /* 0x4b8000000b0bd820 */ /* 0x008fe20000400000 */
[----:B----4-:R-:W-:Y:S01]  /*44090*/  @!P5 FMUL R14, R14, 16777216 ;  /* 0x4b8000000e0ed820 */ /* 0x010fe20000400000 */
        /* <DEDUP_REMOVED lines=28> */
[----:B------:R-:W-:-:S04]  /*44260*/  @!P5 FMUL R24, R24, 16777216 ;  /* 0x4b8000001818d820 */ /* 0x000fc80000400000 */
[----:B------:R-:W-:Y:S01]  /*44270*/  FMUL R25, R247, R24 ;  /* 0x00000018f7197220 */ /* 0x000fe20000400000 */
[----:B------:R-:W-:Y:S01]  /*44280*/  @!P5 FMUL R20, R20, 16777216 ;  /* 0x4b8000001414d820 */ /* 0x000fe20000400000 */
[----:B------:R-:W-:-:S03]  /*44290*/  @!P5 FMUL R16, R16, 16777216 ;  /* 0x4b8000001010d820 */ /* 0x000fc60000400000 */
[C---:B------:R-:W-:Y:S01]  /*442a0*/  FMUL R24, R247.reuse, R20 ;  /* 0x00000014f7187220 */ /* 0x040fe20000400000 */
[----:B------:R-:W-:Y:S01]  /*442b0*/  @!P5 FMUL R12, R12, 16777216 ;  /* 0x4b8000000c0cd820 */ /* 0x000fe20000400000 */
[C---:B------:R-:W-:Y:S01]  /*442c0*/  FMUL R20, R247.reuse, R16 ;  /* 0x00000010f7147220 */ /* 0x040fe20000400000 */
[----:B------:R-:W-:Y:S02]  /*442d0*/  @!P5 FMUL R8, R8, 16777216 ;  /* 0x4b8000000808d820 */ /* 0x000fe40000400000 */
[C---:B------:R-:W-:Y:S01]  /*442e0*/  FMUL R16, R247.reuse, R12 ;  /* 0x0000000cf7107220 */ /* 0x040fe20000400000 */
[----:B------:R-:W-:Y:S01]  /*442f0*/  STL [R1+0x34c], R28 ;  /* 0x00034c1c01007387 */ /* 0x000fe20000100800 */
[----:B------:R-:W-:Y:S01]  /*44300*/  @!P5 FMUL R244, R244, 16777216 ;  /* 0x4b800000f4f4d820 */ /* 0x000fe20000400000 */
[C---:B------:R-:W-:Y:S02]  /*44310*/  FMUL R12, R247.reuse, R8 ;  /* 0x00000008f70c7220 */ /* 0x040fe40000400000 */
[----:B------:R-:W-:Y:S01]  /*44320*/  STL [R1+0x340], R25 ;  /* 0x0003401901007387 */ /* 0x000fe20000100800 */
[----:B------:R-:W-:Y:S01]  /*44330*/  @!P5 FMUL R248, R248, 16777216 ;  /* 0x4b800000f8f8d820 */ /* 0x000fe20000400000 */
[----:B------:R-:W-:-:S02]  /*44340*/  FMUL R8, R247, R244 ;  /* 0x000000f4f7087220 */ /* 0x000fc40000400000 */
[----:B------:R-:W-:Y:S01]  /*44350*/  STL [R1+0x31c], R24 ;  /* 0x00031c1801007387 */ /* 0x000fe20000100800 */
[----:B------:R-:W-:-:S03]  /*44360*/  @!P5 FMUL R249, R249, 16777216 ;  /* 0x4b800000f9f9d820 */ /* 0x000fc60000400000 */
[----:B------:R-:W-:Y:S01]  /*44370*/  STL [R1+0x314], R20 ;  /* 0x0003141401007387 */ /* 0x000fe20000100800 */
[----:B------:R-:W-:-:S03]  /*44380*/  @!P5 FMUL R3, R3, 16777216 ;  /* 0x4b8000000303d820 */ /* 0x000fc60000400000 */
[----:B------:R0:W-:Y:S04]  /*44390*/  STL [R1+0x30c], R16 ;  /* 0x00030c1001007387 */ /* 0x0001e80000100800 */
[----:B------:R1:W-:Y:S01]  /*443a0*/  STL [R1+0x300], R12 ;  /* 0x0003000c01007387 */ /* 0x0003e20000100800 */
[----:B------:R-:W-:Y:S01]  /*443b0*/  @!P5 FMUL R252, R252, 16777216 ;  /* 0x4b800000fcfcd820 */ /* 0x000fe20000400000 */
[----:B------:R-:W-:Y:S02]  /*443c0*/  @!P5 FMUL R0, R0, 16777216 ;  /* 0x4b8000000000d820 */ /* 0x000fe40000400000 */
[----:B------:R2:W-:Y:S01]  /*443d0*/  STL [R1+0x2dc], R8 ;  /* 0x0002dc0801007387 */ /* 0x0005e20000100800 */
[C---:B0-----:R-:W-:Y:S01]  /*443e0*/  FMUL R16, R247.reuse, R248 ;  /* 0x000000f8f7107220 */ /* 0x041fe20000400000 */
[----:B-1----:R-:W-:-:S04]  /*443f0*/  FMUL R12, R247, R249 ;  /* 0x000000f9f70c7220 */ /* 0x002fc80000400000 */
[----:B------:R-:W-:Y:S01]  /*44400*/  STL [R1+0x2d4], R16 ;  /* 0x0002d41001007387 */ /* 0x000fe20000100800 */
[C---:B--2---:R-:W-:Y:S01]  /*44410*/  FMUL R8, R247.reuse, R3 ;  /* 0x00000003f7087220 */ /* 0x044fe20000400000 */
[C---:B------:R-:W-:Y:S02]  /*44420*/  FMUL R3, R247.reuse, R252 ;  /* 0x000000fcf7037220 */ /* 0x040fe40000400000 */
[----:B------:R0:W-:Y:S04]  /*44430*/  STL [R1+0x2cc], R12 ;  /* 0x0002cc0c01007387 */ /* 0x0001e80000100800 */
[----:B------:R-:W2:Y:S04]  /*44440*/  LDL.LU R252, [R1+0x1aac] ;  /* 0x001aac0001fc7983 */ /* 0x000ea80000300800 */
[----:B------:R1:W-:Y:S01]  /*44450*/  STL [R1+0x2c0], R8 ;  /* 0x0002c00801007387 */ /* 0x0003e20000100800 */
[----:B0-----:R-:W-:-:S03]  /*44460*/  FMUL R12, R247, R0 ;  /* 0x00000000f70c7220 */ /* 0x001fc60000400000 */
[----:B------:R-:W3:Y:S04]  /*44470*/  LDL.LU R0, [R1+0x1aa8] ;  /* 0x001aa80001007983 */ /* 0x000ee80000300800 */
[----:B------:R0:W-:Y:S01]  /*44480*/  STL [R1+0x29c], R3 ;  /* 0x00029c0301007387 */ /* 0x0001e20000100800 */
[C---:B-1----:R-:W-:Y:S01]  /*44490*/  FMUL R8, R247.reuse, R10 ;  /* 0x0000000af7087220 */ /* 0x042fe20000400000 */
[C---:B------:R-:W-:Y:S02]  /*444a0*/  FMUL R10, R247.reuse, R14 ;  /* 0x0000000ef70a7220 */ /* 0x040fe40000400000 */
[----:B------:R-:W-:Y:S01]  /*444b0*/  STL [R1+0x294], R12 ;  /* 0x0002940c01007387 */ /* 0x000fe20000100800 */
[----:B0-----:R-:W-:-:S03]  /*444c0*/  FMUL R3, R247, R11 ;  /* 0x0000000bf7037220 */ /* 0x001fc60000400000 */
[----:B------:R0:W-:Y:S04]  /*444d0*/  STL [R1+0x28c], R8 ;  /* 0x00028c0801007387 */ /* 0x0001e80000100800 */
[----:B------:R1:W-:Y:S01]  /*444e0*/  STL [R1+0x280], R3 ;  /* 0x0002800301007387 */ /* 0x0003e20000100800 */
[----:B0-----:R-:W-:-:S03]  /*444f0*/  FMUL R8, R247, R15 ;  /* 0x0000000ff7087220 */ /* 0x001fc60000400000 */
[----:B------:R0:W-:Y:S01]  /*44500*/  STL [R1+0x25c], R10 ;  /* 0x00025c0a01007387 */ /* 0x0001e20000100800 */
[----:B-1----:R-:W-:-:S03]  /*44510*/  FMUL R3, R247, R18 ;  /* 0x00000012f7037220 */ /* 0x002fc60000400000 */
[----:B------:R1:W-:Y:S04]  /*44520*/  STL [R1+0x254], R8 ;  /* 0x0002540801007387 */ /* 0x0003e80000100800 */
[----:B------:R4:W-:Y:S01]  /*44530*/  STL [R1+0x24c], R3 ;  /* 0x00024c0301007387 */ /* 0x0009e20000100800 */
[C---:B0-----:R-:W-:Y:S01]  /*44540*/  FMUL R10, R247.reuse, R19 ;  /* 0x00000013f70a7220 */ /* 0x041fe20000400000 */
[----:B-1----:R-:W-:-:S04]  /*44550*/  FMUL R8, R247, R22 ;  /* 0x00000016f7087220 */ /* 0x002fc80000400000 */
[----:B------:R0:W-:Y:S01]  /*44560*/  STL [R1+0x1f0], R10 ;  /* 0x0001f00a01007387 */ /* 0x0001e20000100800 */
[----:B----4-:R-:W-:-:S03]  /*44570*/  FMUL R3, R247, R23 ;  /* 0x00000017f7037220 */ /* 0x010fc60000400000 */
        /* <DEDUP_REMOVED lines=42> */
[----:B------:R-:W-:Y:S04]  /*44820*/  STL [R1+0x64], R8 ;  /* 0x0000640801007387 */ /* 0x000fe80000100800 */
[----:B------:R-:W-:Y:S04]  /*44830*/  STL [R1+0x60], R3 ;  /* 0x0000600301007387 */ /* 0x000fe80000100800 */
[----:B------:R-:W4:Y:S04]  /*44840*/  LDL.LU R29, [R1+0x220] ;  /* 0x00022000011d7983 */ /* 0x000f280000300800 */
        /* <DEDUP_REMOVED lines=67> */
[C---:B------:R-:W-:Y:S01]  /*44c80*/  FMUL R5, R4.reuse, R5 ;  /* 0x0000000504057220 */ /* 0x040fe20000400000 */
[C---:B------:R-:W-:Y:S01]  /*44c90*/  FMUL R2, R247.reuse, R2 ;  /* 0x00000002f7027220 */ /* 0x040fe20000400000 */
[----:B------:R-:W-:Y:S01]  /*44ca0*/  FMUL R246, R247, R246 ;  /* 0x000000f6f7f67220 */ /* 0x000fe20000400000 */
[C---:B------:R-:W-:Y:S01]  /*44cb0*/  FMUL R245, R4.reuse, R245 ;  /* 0x000000f504f57220 */ /* 0x040fe20000400000 */
        /* <DEDUP_REMOVED lines=54> */
[----:B------:R-:W-:Y:S01]  /*45020*/  FMUL R243, R4, R243 ;  /* 0x000000f304f37220 */ /* 0x000fe20000400000 */
[----:B------:R-:W1:Y:S01]  /*45030*/  S2R R37, SR_TID.X ;  /* 0x0000000000257919 */ /* 0x000e620000002100 */
[----:B------:R-:W-:-:S02]  /*45040*/  F2FP.F16.F32.PACK_AB R4, R246, R2 ;  /* 0x00000002f604723e */ /* 0x000fc400000000ff */
[----:B------:R-:W-:Y:S01]  /*45050*/  F2FP.F16.F32.PACK_AB R5, R245, R5 ;  /* 0x00000005f505723e */ /* 0x000fe200000000ff */
[----:B------:R-:W1:Y:S01]  /*45060*/  S2R R41, SR_CTAID.X ;  /* 0x0000000000297919 */ /* 0x000e620000002500 */
[----:B------:R-:W-:-:S05]  /*45070*/  F2FP.F16.F32.PACK_AB R6, R250, R251 ;  /* 0x000000fbfa06723e */ /* 0x000fca00000000ff */
[----:B--2---:R2:W-:Y:S01]  /*45080*/  STSM.16.M88.4 [R252], R4 ;  /* 0x00000004fc007844 */ /* 0x0045e20000000200 */
[----:B------:R-:W-:Y:S02]  /*45090*/  MOV R21, 0x3dc6b27f ;  /* 0x3dc6b27f00157802 */ /* 0x000fe40000000f00 */
[----:B------:R-:W-:Y:S02]  /*450a0*/  IADD3 R2, R236, -R242, RZ ;  /* 0x800000f2ec027210 */ /* 0x000fe40007ffe0ff */
[----:B0-----:R-:W-:Y:S02]  /*450b0*/  IADD3 R10, R237, -R238, RZ ;  /* 0x800000eeed0a7210 */ /* 0x001fe40007ffe0ff */
[----:B--2---:R-:W-:Y:S01]  /*450c0*/  IADD3 R6, R233, -R240, RZ ;  /* 0x800000f0e9067210 */ /* 0x004fe20007ffe0ff */
[----:B------:R-:W0:Y:S04]  /*450d0*/  LDC.64 R4, c[0x0][0x270] ;  /* 0x00009c00ff047b82 */ /* 0x000e280000000a00 */
[----:B------:R-:W-:Y:S01]  /*450e0*/  FADD R6, R6, -1 ;  /* 0xbf80000006067421 */ /* 0x000fe20000000000 */
[----:B------:R-:W-:-:S03]  /*450f0*/  FADD R2, R2, -1 ;  /* 0xbf80000002027421 */ /* 0x000fc60000000000 */
[-C--:B------:R-:W-:Y:S01]  /*45100*/  FFMA.FTZ R14, R6, R21.reuse, -0.16845393180847167969 ;  /* 0xbe2c7f30060e7423 */ /* 0x080fe20000010015 */
[----:B------:R-:W-:Y:S01]  /*45110*/  FADD R10, R10, -1 ;  /* 0xbf8000000a0a7421 */ /* 0x000fe20000000000 */
[-C--:B------:R-:W-:Y:S02]  /*45120*/  FFMA.FTZ R3, R2, R21.reuse, -0.16845393180847167969 ;  /* 0xbe2c7f3002037423 */ /* 0x080fe40000010015 */
[----:B------:R-:W-:Y:S01]  /*45130*/  FFMA.FTZ R14, R6, R14, 0.1716887056827545166 ;  /* 0x3e2fcf2a060e7423 */ /* 0x000fe2000001000e */
[----:B------:R-:W-:Y:S01]  /*45140*/  FFMA.FTZ R18, R10, R21, -0.16845393180847167969 ;  /* 0xbe2c7f300a127423 */ /* 0x000fe20000010015 */
[----:B------:R-:W-:Y:S02]  /*45150*/  FFMA.FTZ R3, R2, R3, 0.1716887056827545166 ;  /* 0x3e2fcf2a02037423 */ /* 0x000fe40000010003 */
[----:B------:R-:W-:Y:S01]  /*45160*/  FFMA.FTZ R14, R6, R14, -0.17900948226451873779 ;  /* 0xbe374e43060e7423 */ /* 0x000fe2000001000e */
[----:B------:R-:W-:Y:S01]  /*45170*/  FFMA.FTZ R18, R10, R18, 0.1716887056827545166 ;  /* 0x3e2fcf2a0a127423 */ /* 0x000fe20000010012 */
[----:B------:R-:W-:-:S02]  /*45180*/  FFMA.FTZ R11, R2, R3, -0.17900948226451873779 ;  /* 0xbe374e43020b7423 */ /* 0x000fc40000010003 */
[----:B------:R-:W-:Y:S01]  /*45190*/  FFMA.FTZ R14, R6, R14, 0.20512372255325317383 ;  /* 0x3e520bf4060e7423 */ /* 0x000fe2000001000e */
[----:B------:R-:W-:Y:S01]  /*451a0*/  FFMA.FTZ R18, R10, R18, -0.17900948226451873779 ;  /* 0xbe374e430a127423 */ /* 0x000fe20000010012 */
[----:B-1----:R-:W-:Y:S01]  /*451b0*/  PRMT R22, R37, 0x6540, R41 ;  /* 0x0000654025167816 */ /* 0x002fe20000000029 */
[----:B------:R-:W-:Y:S01]  /*451c0*/  FFMA.FTZ R11, R2, R11, 0.20512372255325317383 ;  /* 0x3e520bf4020b7423 */ /* 0x000fe2000001000b */
[----:B------:R-:W-:Y:S01]  /*451d0*/  FFMA.FTZ R14, R6, R14, -0.24046532809734344482 ;  /* 0xbe763c8b060e7423 */ /* 0x000fe2000001000e */
[----:B------:R-:W2:Y:S01]  /*451e0*/  LDL.LU R41, [R1+0x2c] ;  /* 0x00002c0001297983 */ /* 0x000ea20000300800 */
[----:B------:R-:W-:-:S03]  /*451f0*/  FFMA.FTZ R18, R10, R18, 0.20512372255325317383 ;  /* 0x3e520bf40a127423 */ /* 0x000fc60000010012 */
[----:B------:R-:W2:Y:S01]  /*45200*/  LDL.LU R37, [R1+0x28] ;  /* 0x0000280001257983 */ /* 0x000ea20000300800 */
[----:B------:R-:W-:Y:S01]  /*45210*/  FFMA.FTZ R14, R6, R14, 0.28857114911079406738 ;  /* 0x3e93bf99060e7423 */ /* 0x000fe2000001000e */
[----:B------:R-:W-:Y:S01]  /*45220*/  FFMA.FTZ R11, R2, R11, -0.24046532809734344482 ;  /* 0xbe763c8b020b7423 */ /* 0x000fe2000001000b */
[----:B------:R-:W-:Y:S01]  /*45230*/  FFMA.FTZ R18, R10, R18, -0.24046532809734344482 ;  /* 0xbe763c8b0a127423 */ /* 0x000fe20000010012 */
[----:B------:R-:W-:Y:S01]  /*45240*/  ISETP.GE.U32.AND P2, PT, R236, 0x7f800000, PT ;  /* 0x7f800000ec00780c */ /* 0x000fe20003f46070 */
[----:B------:R-:W-:Y:S01]  /*45250*/  FFMA.FTZ R14, R6, R14, -0.36067417263984680176 ;  /* 0xbeb8aa49060e7423 */ /* 0x000fe2000001000e */
[----:B------:R-:W-:Y:S01]  /*45260*/  FFMA.FTZ R11, R2, R11, 0.28857114911079406738 ;  /* 0x3e93bf99020b7423 */ /* 0x000fe2000001000b */
[----:B------:R-:W-:Y:S01]  /*45270*/  FFMA.FTZ R18, R10, R18, 0.28857114911079406738 ;  /* 0x3e93bf990a127423 */ /* 0x000fe20000010012 */
[----:B------:R-:W-:Y:S01]  /*45280*/  ISETP.GE.U32.AND P3, PT, R237, 0x7f800000, PT ;  /* 0x7f800000ed00780c */ /* 0x000fe20003f66070 */
[----:B------:R-:W-:Y:S01]  /*45290*/  FFMA.FTZ R14, R6, R14, 0.48089820146560668945 ;  /* 0x3ef6384a060e7423 */ /* 0x000fe2000001000e */
[----:B------:R-:W-:Y:S01]  /*452a0*/  FFMA.FTZ R11, R2, R11, -0.36067417263984680176 ;  /* 0xbeb8aa49020b7423 */ /* 0x000fe2000001000b */
[----:B------:R-:W-:Y:S01]  /*452b0*/  FFMA.FTZ R18, R10, R18, -0.36067417263984680176 ;  /* 0xbeb8aa490a127423 */ /* 0x000fe20000010012 */
[----:B------:R-:W2:Y:S01]  /*452c0*/  LDL.LU R61, [R1+0x34] ;  /* 0x00003400013d7983 */ /* 0x000ea20000300800 */
[----:B------:R-:W-:Y:S01]  /*452d0*/  FFMA.FTZ R14, R6, R14, -0.72134751081466674805 ;  /* 0xbf38aa3b060e7423 */ /* 0x000fe2000001000e */
[----:B------:R-:W-:Y:S01]  /*452e0*/  FFMA.FTZ R11, R2, R11, 0.48089820146560668945 ;  /* 0x3ef6384a020b7423 */ /* 0x000fe2000001000b */
[----:B------:R-:W-:-:S02]  /*452f0*/  FFMA.FTZ R18, R10, R18, 0.48089820146560668945 ;  /* 0x3ef6384a0a127423 */ /* 0x000fc40000010012 */
[----:B------:R-:W-:Y:S01]  /*45300*/  FMUL R14, R6, R14 ;  /* 0x0000000e060e7220 */ /* 0x000fe20000400000 */
[----:B------:R-:W-:Y:S01]  /*45310*/  FFMA.FTZ R11, R2, R11, -0.72134751081466674805 ;  /* 0xbf38aa3b020b7423 */ /* 0x000fe2000001000b */
[----:B------:R-:W-:Y:S02]  /*45320*/  FFMA.FTZ R18, R10, R18, -0.72134751081466674805 ;  /* 0xbf38aa3b0a127423 */ /* 0x000fe40000010012 */
[----:B------:R-:W-:Y:S01]  /*45330*/  FMUL R14, R6, R14 ;  /* 0x0000000e060e7220 */ /* 0x000fe20000400000 */
[----:B------:R-:W-:Y:S01]  /*45340*/  FMUL R11, R2, R11 ;  /* 0x0000000b020b7220 */ /* 0x000fe20000400000 */
[----:B------:R-:W-:Y:S02]  /*45350*/  FMUL R18, R10, R18 ;  /* 0x000000120a127220 */ /* 0x000fe40000400000 */
[----:B------:R-:W-:Y:S01]  /*45360*/  FFMA.FTZ R6, R6, 1.4426950216293334961, R14 ;  /* 0x3fb8aa3b06067823 */ /* 0x000fe2000001000e */
[----:B------:R-:W-:Y:S01]  /*45370*/  FMUL R11, R2, R11 ;  /* 0x0000000b020b7220 */ /* 0x000fe20000400000 */
[----:B------:R-:W-:-:S03]  /*45380*/  FMUL R18, R10, R18 ;  /* 0x000000120a127220 */ /* 0x000fc60000400000 */
[----:B------:R-:W-:Y:S01]  /*45390*/  FFMA.FTZ R11, R2, 1.4426950216293334961, R11 ;  /* 0x3fb8aa3b020b7823 */ /* 0x000fe2000001000b */
[----:B------:R-:W-:Y:S01]  /*453a0*/  FFMA.FTZ R10, R10, 1.4426950216293334961, R18 ;  /* 0x3fb8aa3b0a0a7823 */ /* 0x000fe20000010012 */
[----:B------:R-:W-:Y:S01]  /*453b0*/  IADD3 R7, R232, -R239, RZ ;  /* 0x800000efe8077210 */ /* 0x000fe20007ffe0ff */
[----:B------:R-:W1:Y:S04]  /*453c0*/  LDC.64 R2, c[0x0][0x228] ;  /* 0x00008a00ff027b82 */ /* 0x000e680000000a00 */
[----:B------:R-:W-:-:S04]  /*453d0*/  FADD R7, R7, -1 ;  /* 0xbf80000007077421 */ /* 0x000fc80000000000 */
[----:B------:R-:W-:-:S04]  /*453e0*/  FFMA.FTZ R15, R7, R21, -0.16845393180847167969 ;  /* 0xbe2c7f30070f7423 */ /* 0x000fc80000010015 */
[----:B------:R-:W-:-:S04]  /*453f0*/  FFMA.FTZ R15, R7, R15, 0.1716887056827545166 ;  /* 0x3e2fcf2a070f7423 */ /* 0x000fc8000001000f */
[----:B------:R-:W-:Y:S01]  /*45400*/  FFMA.FTZ R15, R7, R15, -0.17900948226451873779 ;  /* 0xbe374e43070f7423 */ /* 0x000fe2000001000f */
[----:B----4-:R-:W-:Y:S01]  /*45410*/  FADD R19, R29, R11 ;  /* 0x0000000b1d137221 */ /* 0x010fe20000000000 */
[----:B---3--:R-:W-:Y:S01]  /*45420*/  FADD R18, R45, R10 ;  /* 0x0000000a2d127221 */ /* 0x008fe20000000000 */
[----:B------:R-:W-:Y:S01]  /*45430*/  FADD R14, R25, R6 ;  /* 0x00000006190e7221 */ /* 0x000fe20000000000 */
[----:B------:R-:W-:Y:S02]  /*45440*/  @P2 MOV R6, 0x7f800000 ;  /* 0x7f80000000062802 */ /* 0x000fe40000000f00 */
[----:B------:R-:W-:-:S03]  /*45450*/  @P3 MOV R10, 0x7f800000 ;  /* 0x7f800000000a3802 */ /* 0x000fc60000000f00 */
[----:B------:R-:W-:Y:S02]  /*45460*/  @P2 FFMA.FTZ R19, R236, R6, +INF ;  /* 0x7f800000ec132423 */ /* 0x000fe40000010006 */
[----:B------:R-:W-:-:S03]  /*45470*/  @P3 FFMA.FTZ R18, R237, R10, +INF ;  /* 0x7f800000ed123423 */ /* 0x000fc6000001000a */
[----:B------:R-:W-:Y:S04]  /*45480*/  STL [R1+0x5c], R19 ;  /* 0x00005c1301007387 */ /* 0x000fe80000100800 */
[----:B------:R-:W3:Y:S04]  /*45490*/  LDL.LU R57, [R1+0x30] ;  /* 0x0000300001397983 */ /* 0x000ee80000300800 */
[----:B------:R-:W4:Y:S04]  /*454a0*/  LDL.LU R49, [R1+0x44] ;  /* 0x0000440001317983 */ /* 0x000f280000300800 */
[----:B------:R-:W-:Y:S04]  /*454b0*/  STL [R1+0x58], R18 ;  /* 0x0000581201007387 */ /* 0x000fe80000100800 */
[----:B------:R-:W4:Y:S01]  /*454c0*/  LDL.LU R45, [R1+0x40] ;  /* 0x00004000012d7983 */ /* 0x000f220000300800 */
[C---:B------:R-:W-:Y:S01]  /*454d0*/  FFMA.FTZ R15, R7.reuse, R15, 0.20512372255325317383 ;  /* 0x3e520bf4070f7423 */ /* 0x040fe2000001000f */
[----:B------:R-:W0:Y:S03]  /*454e0*/  S2R R29, SR_CTAID.Y ;  /* 0x00000000001d7919 */ /* 0x000e260000002600 */
[----:B------:R-:W-:-:S04]  /*454f0*/  FFMA.FTZ R15, R7, R15, -0.24046532809734344482 ;  /* 0xbe763c8b070f7423 */ /* 0x000fc8000001000f */
[----:B------:R-:W-:-:S04]  /*45500*/  FFMA.FTZ R15, R7, R15, 0.28857114911079406738 ;  /* 0x3e93bf99070f7423 */ /* 0x000fc8000001000f */
[----:B------:R-:W-:-:S04]  /*45510*/  FFMA.FTZ R15, R7, R15, -0.36067417263984680176 ;  /* 0xbeb8aa49070f7423 */ /* 0x000fc8000001000f */
[----:B------:R-:W-:-:S04]  /*45520*/  FFMA.FTZ R15, R7, R15, 0.48089820146560668945 ;  /* 0x3ef6384a070f7423 */ /* 0x000fc8000001000f */
[----:B------:R-:W-:-:S04]  /*45530*/  FFMA.FTZ R15, R7, R15, -0.72134751081466674805 ;  /* 0xbf38aa3b070f7423 */ /* 0x000fc8000001000f */
[----:B------:R-:W-:Y:S01]  /*45540*/  FMUL R15, R7, R15 ;  /* 0x0000000f070f7220 */ /* 0x000fe20000400000 */
[----:B------:R-:W-:-:S03]  /*45550*/  ISETP.GE.U32.AND P6, PT, R232, 0x7f800000, PT ;  /* 0x7f800000e800780c */ /* 0x000fc60003fc6070 */
[----:B------:R-:W-:-:S04]  /*45560*/  FMUL R15, R7, R15 ;  /* 0x0000000f070f7220 */ /* 0x000fc80000400000 */
[----:B------:R-:W-:Y:S01]  /*45570*/  FFMA.FTZ R7, R7, 1.4426950216293334961, R15 ;  /* 0x3fb8aa3b07077823 */ /* 0x000fe2000001000f */
[----:B0-----:R-:W-:-:S03]  /*45580*/  IMAD R4, R29, R4, RZ ;  /* 0x000000041d047224 */ /* 0x001fc600078e02ff */
[----:B------:R-:W-:Y:S02]  /*45590*/  FADD R15, R33, R7 ;  /* 0x00000007210f7221 */ /* 0x000fe40000000000 */
[----:B------:R-:W4:Y:S01]  /*455a0*/  LDL.LU R33, [R1+0x3c] ;  /* 0x00003c0001217983 */ /* 0x000f220000300800 */
[----:B------:R-:W-:-:S03]  /*455b0*/  @P6 MOV R6, 0x7f800000 ;  /* 0x7f80000000066802 */ /* 0x000fc60000000f00 */
[----:B------:R-:W4:Y:S02]  /*455c0*/  LDL.LU R29, [R1+0x38] ;  /* 0x00003800011d7983 */ /* 0x000f240000300800 */
[----:B------:R-:W-:Y:S02]  /*455d0*/  @P6 FFMA.FTZ R15, R232, R6, +INF ;  /* 0x7f800000e80f6423 */ /* 0x000fe40000010006 */
[----:B------:R-:W4:Y:S04]  /*455e0*/  LDL.LU R53, [R1+0x4c] ;  /* 0x00004c0001357983 */ /* 0x000f280000300800 */
[----:B------:R-:W-:Y:S04]  /*455f0*/  STL [R1+0x54], R15 ;  /* 0x0000540f01007387 */ /* 0x000fe80000100800 */
[----:B------:R-:W4:Y:S01]  /*45600*/  LDL.LU R25, [R1+0x48] ;  /* 0x0000480001197983 */ /* 0x000f220000300800 */
[----:B------:R-:W-:-:S02]  /*45610*/  IMAD R5, R22, R5, RZ ;  /* 0x0000000516057224 */ /* 0x000fc400078e02ff */
[----:B------:R-:W-:Y:S01]  /*45620*/  @!P5 FMUL R70, R70, 16777216 ;  /* 0x4b8000004646d820 */ /* 0x000fe20000400000 */
[----:B------:R-:W-:Y:S01]  /*45630*/  @!P5 FMUL R71, R71, 16777216 ;  /* 0x4b8000004747d820 */ /* 0x000fe20000400000 */
[----:B------:R-:W-:Y:S02]  /*45640*/  SHF.L.U32 R7, R4, 0x1, RZ ;  /* 0x0000000104077819 */ /* 0x000fe400000006ff */
[----:B------:R-:W-:Y:S01]  /*45650*/  SHF.L.U32 R11, R5, 0x1, RZ ;  /* 0x00000001050b7819 */ /* 0x000fe200000006ff */
[C---:B------:R-:W-:Y:S01]  /*45660*/  FMUL R250, R247.reuse, R70 ;  /* 0x00000046f7fa7220 */ /* 0x040fe20000400000 */
[----:B------:R-:W-:Y:S01]  /*45670*/  FMUL R249, R247, R71 ;  /* 0x00000047f7f97220 */ /* 0x000fe20000400000 */
[----:B------:R-:W-:Y:S02]  /*45680*/  F2FP.F16.F32.PACK_AB R6, R68, R65 ;  /* 0x000000414406723e */ /* 0x000fe400000000ff */
[----:B-1----:R-:W-:Y:S02]  /*45690*/  IADD3 R2, P3, P4, R11, R2, R7 ;  /* 0x000000020b027210 */ /* 0x002fe40007c7e007 */
[----:B------:R-:W-:Y:S01]  /*456a0*/  F2FP.F16.F32.PACK_AB R11, R72, R69 ;  /* 0x00000045480b723e */ /* 0x000fe200000000ff */
[----:B------:R-:W-:Y:S01]  /*456b0*/  BAR.SYNC.DEFER_BLOCKING 0x0 ;  /* 0x0000000000007b1d */ /* 0x000fe20000010000 */
[----:B------:R-:W-:Y:S01]  /*456c0*/  @!P5 FMUL R234, R234, 16777216 ;  /* 0x4b800000eaead820 */ /* 0x000fe20000400000 */
[----:B------:R-:W-:-:S03]  /*456d0*/  @!P5 FMUL R235, R235, 16777216 ;  /* 0x4b800000ebebd820 */ /* 0x000fc60000400000 */
[C---:B------:R-:W-:Y:S01]  /*456e0*/  FMUL R8, R247.reuse, R234 ;  /* 0x000000eaf7087220 */ /* 0x040fe20000400000 */
[----:B------:R-:W-:Y:S01]  /*456f0*/  FMUL R235, R247, R235 ;  /* 0x000000ebf7eb7220 */ /* 0x000fe20000400000 */
[----:B------:R-:W0:Y:S04]  /*45700*/  LDS.128 R68, [R0] ;  /* 0x0000000000447984 */ /* 0x000e280000000c00 */
[----:B------:R-:W-:Y:S02]  /*45710*/  F2FP.F16.F32.PACK_AB R8, R8, R235 ;  /* 0x000000eb0808723e */ /* 0x000fe400000000ff */
[----:B------:R-:W-:Y:S02]  /*45720*/  F2FP.F16.F32.PACK_AB R9, R9, R243 ;  /* 0x000000f30909723e */ /* 0x000fe400000000ff */
[----:B------:R-:W-:Y:S01]  /*45730*/  F2FP.F16.F32.PACK_AB R10, R76, R73 ;  /* 0x000000494c0a723e */ /* 0x000fe200000000ff */
[----:B------:R-:W-:Y:S06]  /*45740*/  BAR.SYNC.DEFER_BLOCKING 0x0 ;  /* 0x0000000000007b1d */ /* 0x000fec0000010000 */
[----:B------:R-:W-:Y:S02]  /*45750*/  STSM.16.M88.4 [R252], R8 ;  /* 0x00000008fc007844 */ /* 0x000fe40000000200 */
[----:B------:R-:W-:Y:S01]  /*45760*/  BAR.SYNC.DEFER_BLOCKING 0x0 ;  /* 0x0000000000007b1d */ /* 0x000fe20000010000 */
[----:B------:R-:W-:Y:S01]  /*45770*/  ISETP.GE.U32.AND P0, PT, R233, 0x7f800000, PT ;  /* 0x7f800000e900780c */ /* 0x000fe20003f06070 */
[----:B------:R-:W-:Y:S01]  /*45780*/  @!P5 FMUL R228, R228, 16777216 ;  /* 0x4b800000e4e4d820 */ /* 0x000fe20000400000 */
[----:B------:R-:W-:Y:S01]  /*45790*/  @!P5 FMUL R229, R229, 16777216 ;  /* 0x4b800000e5e5d820 */ /* 0x000fe20000400000 */
[----:B------:R-:W-:-:S04]  /*457a0*/  IMAD.HI R4, R4, 0x2, RZ ;  /* 0x0000000204047827 */ /* 0x000fc800078e02ff */
[C---:B------:R-:W-:Y:S01]  /*457b0*/  FMUL R228, R247.reuse, R228 ;  /* 0x000000e4f7e47220 */ /* 0x040fe20000400000 */
[----:B------:R-:W-:Y:S01]  /*457c0*/  FMUL R229, R247, R229 ;  /* 0x000000e5f7e57220 */ /* 0x000fe20000400000 */
[----:B------:R-:W-:Y:S01]  /*457d0*/  IMAD.HI R5, R5, 0x2, RZ ;  /* 0x0000000205057827 */ /* 0x000fe200078e02ff */
[----:B------:R-:W1:Y:S03]  /*457e0*/  LDS.128 R8, [R0] ;  /* 0x0000000000087984 */ /* 0x000e660000000c00 */
[----:B------:R-:W-:Y:S02]  /*457f0*/  @P0 MOV R7, 0x7f800000 ;  /* 0x7f80000000070802 */ /* 0x000fe40000000f00 */
[----:B------:R-:W-:Y:S02]  /*45800*/  IADD3.X R3, R5, R3, R4, P3, P4 ;  /* 0x0000000305037210 */ /* 0x000fe40001fe8404 */
[----:B------:R-:W-:Y:S01]  /*45810*/  F2FP.F16.F32.PACK_AB R4, R228, R229 ;  /* 0x000000e5e404723e */ /* 0x000fe200000000ff */
[----:B------:R-:W-:Y:S01]  /*45820*/  @P0 FFMA.FTZ R14, R233, R7, +INF ;  /* 0x7f800000e90e0423 */ /* 0x000fe20000010007 */
[----:B------:R-:W-:-:S02]  /*45830*/  F2FP.F16.F32.PACK_AB R5, R230, R231 ;  /* 0x000000e7e605723e */ /* 0x000fc400000000ff */
[----:B--2---:R-:W-:Y:S01]  /*45840*/  F2FP.F16.F32.PACK_AB R7, R41, R37 ;  /* 0x000000252907723e */ /* 0x004fe200000000ff */
[----:B------:R-:W-:Y:S06]  /*45850*/  BAR.SYNC.DEFER_BLOCKING 0x0 ;  /* 0x0000000000007b1d */ /* 0x000fec0000010000 */
[----:B------:R-:W-:Y:S02]  /*45860*/  STSM.16.M88.4 [R252], R4 ;  /* 0x00000004fc007844 */ /* 0x000fe40000000200 */
[----:B------:R-:W-:Y:S01]  /*45870*/  BAR.SYNC.DEFER_BLOCKING 0x0 ;  /* 0x0000000000007b1d */ /* 0x000fe20000010000 */
[----:B------:R-:W-:Y:S01]  /*45880*/  @!P5 FMUL R224, R224, 16777216 ;  /* 0x4b800000e0e0d820 */ /* 0x000fe20000400000 */
[----:B------:R-:W-:-:S04]  /*45890*/  @!P5 FMUL R225, R225, 16777216 ;  /* 0x4b800000e1e1d820 */ /* 0x000fc80000400000 */
[----:B------:R2:W-:Y:S04]  /*458a0*/  STL [R1+0x50], R14 ;  /* 0x0000500e01007387 */ /* 0x0005e80000100800 */
[----:B0-----:R-:W-:Y:S04]  /*458b0*/  STL.64 [R1+0x10], R68 ;  /* 0x0000104401007387 */ /* 0x001fe80000100a00 */
[----:B------:R-:W-:Y:S04]  /*458c0*/  STL.64 [R1+0x18], R70 ;  /* 0x0000184601007387 */ /* 0x000fe80000100a00 */
[----:B------:R-:W2:Y:S04]  /*458d0*/  LDL.LU R41, [R1+0x84] ;  /* 0x0000840001297983 */ /* 0x000ea80000300800 */
[----:B------:R-:W0:Y:S04]  /*458e0*/  LDS.128 R4, [R0] ;  /* 0x0000000000047984 */ /* 0x000e280000000c00 */
[----:B------:R-:W2:Y:S04]  /*458f0*/  LDL.LU R37, [R1+0x7c] ;  /* 0x00007c0001257983 */ /* 0x000ea80000300800 */
[----:B-1----:R-:W-:Y:S04]  /*45900*/  STL.64 [R1], R8 ;  /* 0x0000000801007387 */ /* 0x002fe80000100a00 */
[----:B------:R-:W-:Y:S01]  /*45910*/  STL.64 [R1+0x8], R10 ;  /* 0x0000080a01007387 */ /* 0x000fe20000100a00 */
[----:B------:R-:W-:Y:S01]  /*45920*/  BAR.SYNC.DEFER_BLOCKING 0x0 ;  /* 0x0000000000007b1d */ /* 0x000fe20000010000 */
[C---:B------:R-:W-:Y:S01]  /*45930*/  FMUL R16, R247.reuse, R224 ;  /* 0x000000e0f7107220 */ /* 0x040fe20000400000 */
[----:B------:R-:W-:-:S04]  /*45940*/  FMUL R225, R247, R225 ;  /* 0x000000e1f7e17220 */ /* 0x000fc80000400000 */
[----:B------:R-:W2:Y:S01]  /*45950*/  LDL.LU R65, [R1+0xf4] ;  /* 0x0000f40001417983 */ /* 0x000ea20000300800 */
[----:B------:R-:W-:Y:S02]  /*45960*/  F2FP.F16.F32.PACK_AB R16, R16, R225 ;  /* 0x000000e11010723e */ /* 0x000fe400000000ff */
[----:B------:R-:W-:Y:S02]  /*45970*/  F2FP.F16.F32.PACK_AB R17, R17, R227 ;  /* 0x000000e31111723e */ /* 0x000fe400000000ff */
[----:B---3--:R-:W-:Y:S02]  /*45980*/  F2FP.F16.F32.PACK_AB R18, R61, R57 ;  /* 0x000000393d12723e */ /* 0x008fe400000000ff */
[----:B------:R-:W3:Y:S01]  /*45990*/  LDL.LU R61, [R1+0xec] ;  /* 0x0000ec00013d7983 */ /* 0x000ee20000300800 */
[----:B----4-:R-:W-:-:S03]  /*459a0*/  F2FP.F16.F32.PACK_AB R19, R49, R45 ;  /* 0x0000002d3113723e */ /* 0x010fc600000000ff */
[----:B------:R-:W4:Y:S04]  /*459b0*/  LDL.LU R49, [R1+0xb4] ;  /* 0x0000b40001317983 */ /* 0x000f280000300800 */
[----:B------:R-:W-:Y:S01]  /*459c0*/  STSM.16.M88.4 [R252], R16 ;  /* 0x00000010fc007844 */ /* 0x000fe20000000200 */
[----:B------:R-:W-:Y:S06]  /*459d0*/  BAR.SYNC.DEFER_BLOCKING 0x0 ;  /* 0x0000000000007b1d */ /* 0x000fec0000010000 */
[----:B------:R-:W4:Y:S04]  /*459e0*/  LDL.LU R45, [R1+0xac] ;  /* 0x0000ac00012d7983 */ /* 0x000f280000300800 */
[----:B------:R-:W1:Y:S01]  /*459f0*/  LDS.128 R8, [R0] ;  /* 0x0000000000087984 */ /* 0x000e620000000c00 */
[----:B--2---:R-:W-:-:S03]  /*45a00*/  F2FP.F16.F32.PACK_AB R14, R33, R29 ;  /* 0x0000001d210e723e */ /* 0x004fc600000000ff */
[----:B------:R-:W2:Y:S04]  /*45a10*/  LDL.LU R33, [R1+0x114] ;  /* 0x0001140001217983 */ /* 0x000ea80000300800 */
[----:B------:R-:W2:Y:S04]  /*45a20*/  LDL.LU R29, [R1+0x104] ;  /* 0x00010400011d7983 */ /* 0x000ea80000300800 */
[----:B0-----:R-:W-:Y:S04]  /*45a30*/  STL [R1+0x1abc], R4 ;  /* 0x001abc0401007387 */ /* 0x001fe80000100800 */
[----:B------:R-:W-:Y:S04]  /*45a40*/  STL [R1+0x1ad8], R4 ;  /* 0x001ad80401007387 */ /* 0x000fe80000100800 */
[----:B------:R-:W-:Y:S04]  /*45a50*/  STL [R1+0x1ab8], R5 ;  /* 0x001ab80501007387 */ /* 0x000fe80000100800 */
[----:B------:R-:W-:Y:S01]  /*45a60*/  STL.64 [R1+0x1aa8], R6 ;  /* 0x001aa80601007387 */ /* 0x000fe20000100a00 */
[----:B------:R-:W-:-:S03]  /*45a70*/  F2FP.F16.F32.PACK_AB R15, R53, R25 ;  /* 0x00000019350f723e */ /* 0x000fc600000000ff */
[----:B-1----:R-:W-:Y:S04]  /*45a80*/  STL.64 [R1+0x1ac0], R8 ;  /* 0x001ac00801007387 */ /* 0x002fe80000100a00 */
[----:B------:R-:W-:Y:S04]  /*45a90*/  STL.64 [R1+0x1ab0], R10 ;  /* 0x001ab00a01007387 */ /* 0x000fe80000100a00 */
[----:B------:R-:W2:Y:S04]  /*45aa0*/  LDL.LU R73, [R1+0xcc] ;  /* 0x0000cc0001497983 */ /* 0x000ea80000300800 */
[----:B------:R-:W2:Y:S04]  /*45ab0*/  LDL.LU R72, [R1+0xc4] ;  /* 0x0000c40001487983 */ /* 0x000ea80000300800 */
[----:B------:R-:W2:Y:S04]  /*45ac0*/  LDL.LU R69, [R1+0x154] ;  /* 0x0001540001457983 */ /* 0x000ea80000300800 */
[----:B------:R-:W2:Y:S04]  /*45ad0*/  LDL.LU R68, [R1+0x144] ;  /* 0x0001440001447983 */ /* 0x000ea80000300800 */
[----:B------:R-:W2:Y:S04]  /*45ae0*/  LDL.LU R57, [R1+0xe4] ;  /* 0x0000e40001397983 */ /* 0x000ea80000300800 */
[----:B------:R-:W2:Y:S01]  /*45af0*/  LDL.LU R53, [R1+0xdc] ;  /* 0x0000dc0001357983 */ /* 0x000ea20000300800 */
[----:B------:R-:W-:Y:S01]  /*45b00*/  @!P5 FMUL R220, R220, 16777216 ;  /* 0x4b800000dcdcd820 */ /* 0x000fe20000400000 */
[----:B------:R-:W-:-:S03]  /*45b10*/  @!P5 FMUL R221, R221, 16777216 ;  /* 0x4b800000ddddd820 */ /* 0x000fc60000400000 */
[C---:B------:R-:W-:Y:S01]  /*45b20*/  FMUL R12, R247.reuse, R220 ;  /* 0x000000dcf70c7220 */ /* 0x040fe20000400000 */
[----:B------:R-:W-:Y:S01]  /*45b30*/  FMUL R221, R247, R221 ;  /* 0x000000ddf7dd7220 */ /* 0x000fe20000400000 */
[----:B------:R-:W-:-:S04]  /*45b40*/  F2FP.F16.F32.PACK_AB R13, R13, R223 ;  /* 0x000000df0d0d723e */ /* 0x000fc800000000ff */
[----:B------:R-:W-:Y:S01]  /*45b50*/  F2FP.F16.F32.PACK_AB R12, R12, R221 ;  /* 0x000000dd0c0c723e */ /* 0x000fe200000000ff */
[----:B------:R-:W-:Y:S06]  /*45b60*/  BAR.SYNC.DEFER_BLOCKING 0x0 ;  /* 0x0000000000007b1d */ /* 0x000fec0000010000 */
[----:B------:R-:W-:Y:S02]  /*45b70*/  STSM.16.M88.4 [R252], R12 ;  /* 0x0000000cfc007844 */ /* 0x000fe40000000200 */
        /* <DEDUP_REMOVED lines=8> */
[----:B------:R-:W-:-:S02]  /*45c00*/  F2FP.F16.F32.PACK_AB R22, R41, R37 ;  /* 0x000000252916723e */ /* 0x000fc400000000ff */
[----:B------:R-:W2:Y:S04]  /*45c10*/  LDL.LU R41, [R1+0x164] ;  /* 0x0001640001297983 */ /* 0x000ea80000300800 */
[----:B------:R-:W2:Y:S04]  /*45c20*/  LDL.LU R37, [R1+0x15c] ;  /* 0x00015c0001257983 */ /* 0x000ea80000300800 */
[----:B------:R-:W2:Y:S04]  /*45c30*/  LDL.LU R81, [R1+0xfc] ;  /* 0x0000fc0001517983 */ /* 0x000ea80000300800 */
[----:B------:R-:W2:Y:S04]  /*45c40*/  LDL.LU R80, [R1+0xf8] ;  /* 0x0000f80001507983 */ /* 0x000ea80000300800 */
[----:B------:R-:W2:Y:S04]  /*45c50*/  LDL.LU R77, [R1+0x1d8] ;  /* 0x0001d800014d7983 */ /* 0x000ea80000300800 */
[----:B------:R-:W2:Y:S01]  /*45c60*/  LDL.LU R76, [R1+0x190] ;  /* 0x00019000014c7983 */ /* 0x000ea20000300800 */
[----:B---3--:R-:W-:Y:S01]  /*45c70*/  F2FP.F16.F32.PACK_AB R23, R65, R61 ;  /* 0x0000003d4117723e */ /* 0x008fe200000000ff */
[----:B------:R-:W-:Y:S06]  /*45c80*/  BAR.SYNC.DEFER_BLOCKING 0x0 ;  /* 0x0000000000007b1d */ /* 0x000fec0000010000 */
[----:B------:R-:W3:Y:S04]  /*45c90*/  LDL.LU R65, [R1+0x10c] ;  /* 0x00010c0001417983 */ /* 0x000ee80000300800 */
[----:B------:R-:W3:Y:S04]  /*45ca0*/  LDL.LU R61, [R1+0x108] ;  /* 0x00010800013d7983 */ /* 0x000ee80000300800 */
[----:B------:R-:W-:Y:S01]  /*45cb0*/  STSM.16.M88.4 [R252], R20 ;  /* 0x00000014fc007844 */ /* 0x000fe20000000200 */
[----:B------:R-:W-:Y:S06]  /*45cc0*/  BAR.SYNC.DEFER_BLOCKING 0x0 ;  /* 0x0000000000007b1d */ /* 0x000fec0000010000 */
[----:B------:R-:W1:Y:S01]  /*45cd0*/  LDS.128 R16, [R0] ;  /* 0x0000000000107984 */ /* 0x000e620000000c00 */
[----:B----4-:R-:W-:-:S03]  /*45ce0*/  F2FP.F16.F32.PACK_AB R26, R49, R45 ;  /* 0x0000002d311a723e */ /* 0x010fc600000000ff */
[----:B------:R-:W4:Y:S04]  /*45cf0*/  LDL.LU R49, [R1+0x1e8] ;  /* 0x0001e80001317983 */ /* 0x000f280000300800 */
[----:B------:R-:W4:Y:S04]  /*45d00*/  LDL.LU R45, [R1+0x1dc] ;  /* 0x0001dc00012d7983 */ /* 0x000f280000300800 */
[----:B0-----:R-:W-:Y:S04]  /*45d10*/  STL.64 [R1+0x1ad0], R12 ;  /* 0x001ad00c01007387 */ /* 0x001fe80000100a00 */
[----:B------:R-:W-:Y:S04]  /*45d20*/  STL [R1+0x1ac8], R15 ;  /* 0x001ac80f01007387 */ /* 0x000fe80000100800 */
[----:B------:R-:W-:Y:S04]  /*45d30*/  STL [R1+0x1ae8], R14 ;  /* 0x001ae80e01007387 */ /* 0x000fe80000100800 */
[----:B-1----:R-:W-:Y:S04]  /*45d40*/  STL.64 [R1+0x1ae0], R18 ;  /* 0x001ae01201007387 */ /* 0x002fe80000100a00 */
[----:B------:R-:W4:Y:S04]  /*45d50*/  LDL.LU R88, [R1+0x11c] ;  /* 0x00011c0001587983 */ /* 0x000f280000300800 */
[----:B------:R-:W4:Y:S01]  /*45d60*/  LDL.LU R85, [R1+0x118] ;  /* 0x0001180001557983 */ /* 0x000f220000300800 */
[----:B--2---:R-:W-:-:S02]  /*45d70*/  F2FP.F16.F32.PACK_AB R30, R73, R72 ;  /* 0x00000048491e723e */ /* 0x004fc400000000ff */
[----:B------:R-:W-:Y:S01]  /*45d80*/  F2FP.F16.F32.PACK_AB R31, R69, R68 ;  /* 0x00000044451f723e */ /* 0x000fe200000000ff */
[----:B------:R-:W2:Y:S04]  /*45d90*/  LDL.LU R73, [R1+0x1fc] ;  /* 0x0001fc0001497983 */ /* 0x000ea80000300800 */
[----:B------:R-:W2:Y:S04]  /*45da0*/  LDL.LU R72, [R1+0x1f8] ;  /* 0x0001f80001487983 */ /* 0x000ea80000300800 */
[----:B------:R-:W2:Y:S01]  /*45db0*/  LDL.LU R69, [R1+0x12c] ;  /* 0x00012c0001457983 */ /* 0x000ea20000300800 */
[----:B------:R-:W-:-:S03]  /*45dc0*/  F2FP.F16.F32.PACK_AB R34, R57, R53 ;  /* 0x000000353922723e */ /* 0x000fc600000000ff */
[----:B------:R-:W2:Y:S04]  /*45dd0*/  LDL.LU R68, [R1+0x124] ;  /* 0x0001240001447983 */ /* 0x000ea80000300800 */
[----:B------:R-:W2:Y:S04]  /*45de0*/  LDL.LU R57, [R1+0x204] ;  /* 0x0002040001397983 */ /* 0x000ea80000300800 */
[----:B------:R-:W2:Y:S04]  /*45df0*/  LDL.LU R53, [R1+0x200] ;  /* 0x0002000001357983 */ /* 0x000ea80000300800 */
[----:B------:R-:W2:Y:S04]  /*45e00*/  LDL.LU R104, [R1+0x13c] ;  /* 0x00013c0001687983 */ /* 0x000ea80000300800 */
[----:B------:R-:W2:Y:S01]  /*45e10*/  LDL.LU R96, [R1+0x134] ;  /* 0x0001340001607983 */ /* 0x000ea20000300800 */
[----:B------:R-:W-:-:S03]  /*45e20*/  F2FP.F16.F32.PACK_AB R38, R81, R80 ;  /* 0x000000505126723e */ /* 0x000fc600000000ff */
[----:B------:R-:W2:Y:S04]  /*45e30*/  LDL.LU R81, [R1+0x22c] ;  /* 0x00022c0001517983 */ /* 0x000ea80000300800 */
[----:B------:R-:W2:Y:S01]  /*45e40*/  LDL.LU R80, [R1+0x228] ;  /* 0x0002280001507983 */ /* 0x000ea20000300800 */
[----:B------:R-:W-:-:S03]  /*45e50*/  F2FP.F16.F32.PACK_AB R39, R77, R76 ;  /* 0x0000004c4d27723e */ /* 0x000fc600000000ff */
[----:B------:R-:W2:Y:S04]  /*45e60*/  LDL.LU R77, [R1+0x14c] ;  /* 0x00014c00014d7983 */ /* 0x000ea80000300800 */
[----:B------:R-:W2:Y:S01]  /*45e70*/  LDL.LU R76, [R1+0x148] ;  /* 0x00014800014c7983 */ /* 0x000ea20000300800 */
[----:B---3--:R-:W-:-:S03]  /*45e80*/  F2FP.F16.F32.PACK_AB R42, R65, R61 ;  /* 0x0000003d412a723e */ /* 0x008fc600000000ff */
[----:B------:R-:W3:Y:S04]  /*45e90*/  LDL.LU R65, [R1+0x234] ;  /* 0x0002340001417983 */ /* 0x000ee80000300800 */
[----:B------:R-:W3:Y:S04]  /*45ea0*/  LDL.LU R61, [R1+0x230] ;  /* 0x00023000013d7983 */ /* 0x000ee80000300800 */
[----:B------:R-:W3:Y:S04]  /*45eb0*/  LDL.LU R100, [R1+0x160] ;  /* 0x0001600001647983 */ /* 0x000ee80000300800 */
[----:B------:R-:W3:Y:S01]  /*45ec0*/  LDL.LU R89, [R1+0x158] ;  /* 0x0001580001597983 */ /* 0x000ee20000300800 */
[----:B----4-:R-:W-:-:S03]  /*45ed0*/  F2FP.F16.F32.PACK_AB R46, R88, R85 ;  /* 0x00000055582e723e */ /* 0x010fc600000000ff */
[----:B------:R-:W4:Y:S04]  /*45ee0*/  LDL.LU R88, [R1+0x264] ;  /* 0x0002640001587983 */ /* 0x000f280000300800 */
[----:B------:R-:W4:Y:S01]  /*45ef0*/  LDL.LU R85, [R1+0x260] ;  /* 0x0002600001557983 */ /* 0x000f220000300800 */
[----:B--2---:R-:W-:-:S03]  /*45f00*/  F2FP.F16.F32.PACK_AB R47, R73, R72 ;  /* 0x00000048492f723e */ /* 0x004fc600000000ff */
[----:B------:R-:W2:Y:S04]  /*45f10*/  LDL.LU R73, [R1+0x16c] ;  /* 0x00016c0001497983 */ /* 0x000ea80000300800 */
[----:B------:R-:W2:Y:S01]  /*45f20*/  LDL.LU R72, [R1+0x168] ;  /* 0x0001680001487983 */ /* 0x000ea20000300800 */
[----:B------:R-:W-:-:S03]  /*45f30*/  F2FP.F16.F32.PACK_AB R50, R69, R68 ;  /* 0x000000444532723e */ /* 0x000fc600000000ff */
[----:B------:R-:W2:Y:S04]  /*45f40*/  LDL.LU R69, [R1+0x26c] ;  /* 0x00026c0001457983 */ /* 0x000ea80000300800 */
[----:B------:R-:W2:Y:S04]  /*45f50*/  LDL.LU R68, [R1+0x268] ;  /* 0x0002680001447983 */ /* 0x000ea80000300800 */
[----:B------:R-:W2:Y:S04]  /*45f60*/  LDL.LU R70, [R1+0x178] ;  /* 0x0001780001467983 */ /* 0x000ea80000300800 */
[----:B------:R-:W2:Y:S01]  /*45f70*/  LDL.LU R108, [R1+0x174] ;  /* 0x00017400016c7983 */ /* 0x000ea20000300800 */
[----:B------:R-:W-:-:S03]  /*45f80*/  F2FP.F16.F32.PACK_AB R54, R104, R96 ;  /* 0x000000606836723e */ /* 0x000fc600000000ff */
[----:B------:R-:W2:Y:S04]  /*45f90*/  LDL.LU R104, [R1+0x2a4] ;  /* 0x0002a40001687983 */ /* 0x000ea80000300800 */
[----:B------:R-:W2:Y:S01]  /*45fa0*/  LDL.LU R96, [R1+0x2a0] ;  /* 0x0002a00001607983 */ /* 0x000ea20000300800 */
[----:B------:R-:W-:Y:S01]  /*45fb0*/  @!P5 FMUL R168, R168, 16777216 ;  /* 0x4b800000a8a8d820 */ /* 0x000fe20000400000 */
[----:B------:R-:W-:Y:S01]  /*45fc0*/  @!P5 FMUL R169, R169, 16777216 ;  /* 0x4b800000a9a9d820 */ /* 0x000fe20000400000 */
[----:B------:R-:W-:Y:S01]  /*45fd0*/  @!P5 FMUL R67, R67, 16777216 ;  /* 0x4b8000004343d820 */ /* 0x000fe20000400000 */
[----:B------:R-:W-:Y:S01]  /*45fe0*/  @!P5 FMUL R79, R79, 16777216 ;  /* 0x4b8000004f4fd820 */ /* 0x000fe20000400000 */
[C---:B------:R-:W-:Y:S01]  /*45ff0*/  FMUL R168, R247.reuse, R168 ;  /* 0x000000a8f7a87220 */ /* 0x040fe20000400000 */
[C---:B------:R-:W-:Y:S01]  /*46000*/  FMUL R169, R247.reuse, R169 ;  /* 0x000000a9f7a97220 */ /* 0x040fe20000400000 */
[----:B------:R-:W-:Y:S01]  /*46010*/  @!P5 FMUL R78, R78, 16777216 ;  /* 0x4b8000004e4ed820 */ /* 0x000fe20000400000 */
[C---:B------:R-:W-:Y:S01]  /*46020*/  FMUL R251, R247.reuse, R67 ;  /* 0x00000043f7fb7220 */ /* 0x040fe20000400000 */
[----:B------:R-:W-:-:S02]  /*46030*/  FMUL R244, R247, R79 ;  /* 0x0000004ff7f47220 */ /* 0x000fc40000400000 */
[----:B------:R-:W-:Y:S01]  /*46040*/  F2FP.F16.F32.PACK_AB R168, R168, R169 ;  /* 0x000000a9a8a8723e */ /* 0x000fe200000000ff */
[----:B------:R-:W-:Y:S01]  /*46050*/  FMUL R245, R247, R78 ;  /* 0x0000004ef7f57220 */ /* 0x000fe20000400000 */
[----:B------:R-:W-:Y:S01]  /*46060*/  F2FP.F16.F32.PACK_AB R169, R170, R171 ;  /* 0x000000abaaa9723e */ /* 0x000fe200000000ff */
[----:B------:R-:W-:Y:S01]  /*46070*/  @!P5 FMUL R212, R212, 16777216 ;  /* 0x4b800000d4d4d820 */ /* 0x000fe20000400000 */
[----:B------:R-:W-:-:S03]  /*46080*/  @!P5 FMUL R213, R213, 16777216 ;  /* 0x4b800000d5d5d820 */ /* 0x000fc60000400000 */
[C---:B------:R-:W-:Y:S01]  /*46090*/  FMUL R24, R247.reuse, R212 ;  /* 0x000000d4f7187220 */ /* 0x040fe20000400000 */
[----:B------:R-:W-:Y:S01]  /*460a0*/  FMUL R213, R247, R213 ;  /* 0x000000d5f7d57220 */ /* 0x000fe20000400000 */
[----:B------:R-:W-:Y:S02]  /*460b0*/  F2FP.F16.F32.PACK_AB R25, R214, R215 ;  /* 0x000000d7d619723e */ /* 0x000fe400000000ff */
[----:B------:R-:W-:Y:S02]  /*460c0*/  F2FP.F16.F32.PACK_AB R27, R33, R29 ;  /* 0x0000001d211b723e */ /* 0x000fe400000000ff */
[----:B------:R-:W-:Y:S01]  /*460d0*/  F2FP.F16.F32.PACK_AB R24, R24, R213 ;  /* 0x000000d51818723e */ /* 0x000fe200000000ff */
[----:B------:R-:W-:Y:S01]  /*460e0*/  BAR.SYNC.DEFER_BLOCKING 0x0 ;  /* 0x0000000000007b1d */ /* 0x000fe20000010000 */
[----:B------:R-:W-:-:S05]  /*460f0*/  F2FP.F16.F32.PACK_AB R55, R81, R80 ;  /* 0x000000505137723e */ /* 0x000fca00000000ff */
        /* <DEDUP_REMOVED lines=8> */
[----:B------:R-:W-:Y:S01]  /*46180*/  STSM.16.M88.4 [R252], R24 ;  /* 0x00000018fc007844 */ /* 0x000fe20000000200 */
[----:B------:R-:W-:Y:S01]  /*46190*/  BAR.SYNC.DEFER_BLOCKING 0x0 ;  /* 0x0000000000007b1d */ /* 0x000fe20000010000 */
[----:B----4-:R-:W-:-:S05]  /*461a0*/  F2FP.F16.F32.PACK_AB R63, R88, R85 ;  /* 0x00000055583f723e */ /* 0x010fca00000000ff */
[----:B------:R-:W0:Y:S04]  /*461b0*/  LDS.128 R20, [R0] ;  /* 0x0000000000147984 */ /* 0x000e280000000c00 */
[----:B------:R-:W4:Y:S04]  /*461c0*/  LDL.LU R88, [R1+0x2e4] ;  /* 0x0002e40001587983 */ /* 0x000f280000300800 */
[----:B------:R-:W4:Y:S01]  /*461d0*/  LDL.LU R85, [R1+0x2e0] ;  /* 0x0002e00001557983 */ /* 0x000f220000300800 */
[----:B--2---:R-:W-:-:S03]  /*461e0*/  F2FP.F16.F32.PACK_AB R66, R73, R72 ;  /* 0x000000484942723e */ /* 0x004fc600000000ff */
[----:B------:R-:W2:Y:S01]  /*461f0*/  LDL.LU R73, [R1+0x1b0] ;  /* 0x0001b00001497983 */ /* 0x000ea20000300800 */
[----:B------:R-:W-:-:S03]  /*46200*/  F2FP.F16.F32.PACK_AB R67, R69, R68 ;  /* 0x000000444543723e */ /* 0x000fc600000000ff */
[----:B------:R-:W2:Y:S04]  /*46210*/  LDL.LU R72, [R1+0x1a8] ;  /* 0x0001a80001487983 */ /* 0x000ea80000300800 */
[----:B------:R-:W2:Y:S04]  /*46220*/  LDL.LU R69, [R1+0x2ec] ;  /* 0x0002ec0001457983 */ /* 0x000ea80000300800 */
[----:B------:R-:W2:Y:S01]  /*46230*/  LDL.LU R68, [R1+0x2e8] ;  /* 0x0002e80001447983 */ /* 0x000ea20000300800 */
[----:B------:R-:W-:-:S03]  /*46240*/  F2FP.F16.F32.PACK_AB R170, R70, R108 ;  /* 0x0000006c46aa723e */ /* 0x000fc600000000ff */
[----:B------:R-:W2:Y:S01]  /*46250*/  LDL.LU R79, [R1+0x1c0] ;  /* 0x0001c000014f7983 */ /* 0x000ea20000300800 */
[----:B------:R-:W-:-:S03]  /*46260*/  F2FP.F16.F32.PACK_AB R171, R104, R96 ;  /* 0x0000006068ab723e */ /* 0x000fc600000000ff */
[----:B------:R-:W2:Y:S04]  /*46270*/  LDL.LU R78, [R1+0x1b8] ;  /* 0x0001b800014e7983 */ /* 0x000ea80000300800 */
[----:B------:R-:W2:Y:S04]  /*46280*/  LDL.LU R108, [R1+0x324] ;  /* 0x00032400016c7983 */ /* 0x000ea80000300800 */
[----:B------:R-:W2:Y:S01]  /*46290*/  LDL.LU R96, [R1+0x320] ;  /* 0x0003200001607983 */ /* 0x000ea20000300800 */
[----:B------:R-:W-:Y:S01]  /*462a0*/  BAR.SYNC.DEFER_BLOCKING 0x0 ;  /* 0x0000000000007b1d */ /* 0x000fe20000010000 */
[----:B------:R-:W-:Y:S01]  /*462b0*/  @!P5 FMUL R208, R208, 16777216 ;  /* 0x4b800000d0d0d820 */ /* 0x000fe20000400000 */
[----:B------:R-:W-:-:S03]  /*462c0*/  @!P5 FMUL R209, R209, 16777216 ;  /* 0x4b800000d1d1d820 */ /* 0x000fc60000400000 */
[C---:B------:R-:W-:Y:S01]  /*462d0*/  FMUL R28, R247.reuse, R208 ;  /* 0x000000d0f71c7220 */ /* 0x040fe20000400000 */
[----:B------:R-:W-:Y:S01]  /*462e0*/  FMUL R209, R247, R209 ;  /* 0x000000d1f7d17220 */ /* 0x000fe20000400000 */
[----:B------:R-:W-:-:S04]  /*462f0*/  F2FP.F16.F32.PACK_AB R29, R210, R211 ;  /* 0x000000d3d21d723e */ /* 0x000fc800000000ff */
[----:B------:R-:W-:-:S05]  /*46300*/  F2FP.F16.F32.PACK_AB R28, R28, R209 ;  /* 0x000000d11c1c723e */ /* 0x000fca00000000ff */
[----:B------:R-:W-:Y:S01]  /*46310*/  STSM.16.M88.4 [R252], R28 ;  /* 0x0000001cfc007844 */ /* 0x000fe20000000200 */
[----:B------:R-:W-:Y:S01]  /*46320*/  BAR.SYNC.DEFER_BLOCKING 0x0 ;  /* 0x0000000000007b1d */ /* 0x000fe20000010000 */
[----:B------:R-:W-:Y:S01]  /*46330*/  @!P5 FMUL R204, R204, 16777216 ;  /* 0x4b800000ccccd820 */ /* 0x000fe20000400000 */
[----:B------:R-:W-:-:S03]  /*46340*/  @!P5 FMUL R205, R205, 16777216 ;  /* 0x4b800000cdcdd820 */ /* 0x000fc60000400000 */
[C---:B------:R-:W-:Y:S01]  /*46350*/  FMUL R32, R247.reuse, R204 ;  /* 0x000000ccf7207220 */ /* 0x040fe20000400000 */
[----:B------:R-:W-:Y:S01]  /*46360*/  FMUL R205, R247, R205 ;  /* 0x000000cdf7cd7220 */ /* 0x000fe20000400000 */
[----:B------:R-:W1:Y:S04]  /*46370*/  LDS.128 R24, [R0] ;  /* 0x0000000000187984 */ /* 0x000e680000000c00 */
[----:B------:R-:W-:Y:S02]  /*46380*/  F2FP.F16.F32.PACK_AB R32, R32, R205 ;  /* 0x000000cd2020723e */ /* 0x000fe400000000ff */
[----:B------:R-:W-:Y:S02]  /*46390*/  F2FP.F16.F32.PACK_AB R33, R206, R207 ;  /* 0x000000cfce21723e */ /* 0x000fe400000000ff */
        /* <DEDUP_REMOVED lines=8> */
[----:B------:R-:W1:Y:S04]  /*46420*/  LDS.128 R28, [R0] ;  /* 0x00000000001c7984 */ /* 0x000e680000000c00 */
        /* <DEDUP_REMOVED lines=13> */
[----:B------:R-:W-:Y:S01]  /*46500*/  BAR.SYNC.DEFER_BLOCKING 0x0 ;  /* 0x0000000000007b1d */ /* 0x000fe20000010000 */
[----:B------:R-:W-:Y:S01]  /*46510*/  @!P5 FMUL R164, R164, 16777216 ;  /* 0x4b800000a4a4d820 */ /* 0x000fe20000400000 */
[----:B------:R-:W-:-:S04]  /*46520*/  @!P5 FMUL R165, R165, 16777216 ;  /* 0x4b800000a5a5d820 */ /* 0x000fc80000400000 */
[----:B------:R-:W-:Y:S02]  /*46530*/  STSM.16.M88.4 [R252], R40 ;  /* 0x00000028fc007844 */ /* 0x000fe40000000200 */
[----:B------:R-:W-:Y:S01]  /*46540*/  BAR.SYNC.DEFER_BLOCKING 0x0 ;  /* 0x0000000000007b1d */ /* 0x000fe20000010000 */
[C---:B------:R-:W-:Y:S01]  /*46550*/  FMUL R164, R247.reuse, R164 ;  /* 0x000000a4f7a47220 */ /* 0x040fe20000400000 */
[----:B------:R-:W-:Y:S01]  /*46560*/  FMUL R165, R247, R165 ;  /* 0x000000a5f7a57220 */ /* 0x000fe20000400000 */
[----:B------:R-:W-:Y:S01]  /*46570*/  @!P5 FMUL R160, R160, 16777216 ;  /* 0x4b800000a0a0d820 */ /* 0x000fe20000400000 */
[----:B------:R-:W-:Y:S01]  /*46580*/  @!P5 FMUL R161, R161, 16777216 ;  /* 0x4b800000a1a1d820 */ /* 0x000fe20000400000 */
[----:B------:R-:W-:Y:S02]  /*46590*/  @!P5 FMUL R90, R90, 16777216 ;  /* 0x4b8000005a5ad820 */ /* 0x000fe40000400000 */
[----:B------:R-:W-:Y:S01]  /*465a0*/  F2FP.F16.F32.PACK_AB R164, R164, R165 ;  /* 0x000000a5a4a4723e */ /* 0x000fe200000000ff */
[----:B------:R-:W-:Y:S01]  /*465b0*/  @!P5 FMUL R87, R87, 16777216 ;  /* 0x4b8000005757d820 */ /* 0x000fe20000400000 */
[----:B------:R-:W-:Y:S01]  /*465c0*/  F2FP.F16.F32.PACK_AB R165, R166, R167 ;  /* 0x000000a7a6a5723e */ /* 0x000fe200000000ff */
[----:B------:R-:W-:Y:S01]  /*465d0*/  @!P5 FMUL R86, R86, 16777216 ;  /* 0x4b8000005656d820 */ /* 0x000fe20000400000 */
[----:B------:R-:W-:Y:S01]  /*465e0*/  F2FP.F16.F32.PACK_AB R166, R81, R80 ;  /* 0x0000005051a6723e */ /* 0x000fe200000000ff */
[C---:B------:R-:W-:Y:S01]  /*465f0*/  FMUL R160, R247.reuse, R160 ;  /* 0x000000a0f7a07220 */ /* 0x040fe20000400000 */
[----:B------:R-:W-:Y:S01]  /*46600*/  FMUL R161, R247, R161 ;  /* 0x000000a1f7a17220 */ /* 0x000fe20000400000 */
[----:B------:R-:W2:Y:S01]  /*46610*/  LDL.LU R81, [R1+0x1cc] ;  /* 0x0001cc0001517983 */ /* 0x000ea20000300800 */
[----:B------:R-:W-:Y:S01]  /*46620*/  F2FP.F16.F32.PACK_AB R167, R77, R76 ;  /* 0x0000004c4da7723e */ /* 0x000fe200000000ff */
[----:B------:R-:W-:-:S02]  /*46630*/  FMUL R143, R247, R90 ;  /* 0x0000005af78f7220 */ /* 0x000fc40000400000 */
[----:B------:R-:W2:Y:S04]  /*46640*/  LDL.LU R80, [R1+0x1c8] ;  /* 0x0001c80001507983 */ /* 0x000ea80000300800 */
[----:B------:R-:W1:Y:S01]  /*46650*/  LDS.128 R36, [R0] ;  /* 0x0000000000247984 */ /* 0x000e620000000c00 */
[----:B------:R-:W-:-:S03]  /*46660*/  FMUL R222, R247, R87 ;  /* 0x00000057f7de7220 */ /* 0x000fc60000400000 */
[----:B------:R-:W2:Y:S01]  /*46670*/  LDL.LU R77, [R1+0x32c] ;  /* 0x00032c00014d7983 */ /* 0x000ea20000300800 */
[----:B------:R-:W-:Y:S01]  /*46680*/  FMUL R226, R247, R86 ;  /* 0x00000056f7e27220 */ /* 0x000fe20000400000 */
[----:B------:R-:W-:Y:S02]  /*46690*/  F2FP.F16.F32.PACK_AB R160, R160, R161 ;  /* 0x000000a1a0a0723e */ /* 0x000fe400000000ff */
[----:B------:R-:W2:Y:S01]  /*466a0*/  LDL.LU R76, [R1+0x328] ;  /* 0x00032800014c7983 */ /* 0x000ea20000300800 */
[----:B------:R-:W-:Y:S01]  /*466b0*/  @!P5 FMUL R111, R111, 16777216 ;  /* 0x4b8000006f6fd820 */ /* 0x000fe20000400000 */
[----:B------:R-:W-:Y:S02]  /*466c0*/  F2FP.F16.F32.PACK_AB R161, R162, R163 ;  /* 0x000000a3a2a1723e */ /* 0x000fe400000000ff */
[----:B------:R-:W2:Y:S01]  /*466d0*/  LDL.LU R90, [R1+0x1e4] ;  /* 0x0001e400015a7983 */ /* 0x000ea20000300800 */
[----:B------:R-:W-:Y:S01]  /*466e0*/  @!P5 FMUL R102, R102, 16777216 ;  /* 0x4b8000006666d820 */ /* 0x000fe20000400000 */
[----:B------:R-:W-:-:S02]  /*466f0*/  @!P5 FMUL R192, R192, 16777216 ;  /* 0x4b800000c0c0d820 */ /* 0x000fc40000400000 */
[----:B------:R-:W2:Y:S01]  /*46700*/  LDL.LU R87, [R1+0x1e0] ;  /* 0x0001e00001577983 */ /* 0x000ea20000300800 */
[----:B------:R-:W-:Y:S01]  /*46710*/  @!P5 FMUL R193, R193, 16777216 ;  /* 0x4b800000c1c1d820 */ /* 0x000fe20000400000 */
[----:B---3--:R-:W-:Y:S02]  /*46720*/  F2FP.F16.F32.PACK_AB R162, R100, R89 ;  /* 0x0000005964a2723e */ /* 0x008fe400000000ff */
[----:B------:R-:W3:Y:S04]  /*46730*/  LDL.LU R86, [R1+0x35c] ;  /* 0x00035c0001567983 */ /* 0x000ee80000300800 */
[----:B------:R-:W3:Y:S01]  /*46740*/  LDL.LU R104, [R1+0x358] ;  /* 0x0003580001687983 */ /* 0x000ee20000300800 */
[----:B------:R-:W-:-:S03]  /*46750*/  FMUL R119, R247, R111 ;  /* 0x0000006ff7777220 */ /* 0x000fc60000400000 */
[----:B------:R-:W3:Y:S01]  /*46760*/  LDL.LU R100, [R1+0x1f4] ;  /* 0x0001f40001647983 */ /* 0x000ee20000300800 */
[C---:B------:R-:W-:Y:S01]  /*46770*/  FMUL R44, R247.reuse, R192 ;  /* 0x000000c0f72c7220 */ /* 0x040fe20000400000 */
[C---:B------:R-:W-:Y:S02]  /*46780*/  FMUL R193, R247.reuse, R193 ;  /* 0x000000c1f7c17220 */ /* 0x040fe40000400000 */
[----:B------:R-:W3:Y:S01]  /*46790*/  LDL.LU R89, [R1+0x1ec] ;  /* 0x0001ec0001597983 */ /* 0x000ee20000300800 */
[----:B------:R-:W-:Y:S01]  /*467a0*/  FMUL R126, R247, R102 ;  /* 0x00000066f77e7220 */ /* 0x000fe20000400000 */
[----:B------:R-:W-:Y:S01]  /*467b0*/  @!P5 FMUL R152, R152, 16777216 ;  /* 0x4b8000009898d820 */ /* 0x000fe20000400000 */
[----:B------:R-:W-:Y:S01]  /*467c0*/  @!P5 FMUL R153, R153, 16777216 ;  /* 0x4b8000009999d820 */ /* 0x000fe20000400000 */
[----:B----4-:R-:W-:Y:S01]  /*467d0*/  F2FP.F16.F32.PACK_AB R163, R88, R85 ;  /* 0x0000005558a3723e */ /* 0x010fe200000000ff */
[----:B------:R-:W-:Y:S01]  /*467e0*/  BAR.SYNC.DEFER_BLOCKING 0x0 ;  /* 0x0000000000007b1d */ /* 0x000fe20000010000 */
[----:B------:R-:W-:Y:S01]  /*467f0*/  @!P5 FMUL R107, R107, 16777216 ;  /* 0x4b8000006b6bd820 */ /* 0x000fe20000400000 */
[----:B------:R-:W-:-:S04]  /*46800*/  @!P5 FMUL R103, R103, 16777216 ;  /* 0x4b8000006767d820 */ /* 0x000fc80000400000 */
[----:B------:R-:W4:Y:S04]  /*46810*/  LDL.LU R88, [R1+0x364] ;  /* 0x0003640001587983 */ /* 0x000f280000300800 */
[----:B------:R-:W4:Y:S04]  /*46820*/  LDL.LU R85, [R1+0x360] ;  /* 0x0003600001557983 */ /* 0x000f280000300800 */
[----:B------:R-:W3:Y:S01]  /*46830*/  LDL.LU R111, [R1+0x20c] ;  /* 0x00020c00016f7983 */ /* 0x000ee20000300800 */
[----:B------:R-:W-:-:S03]  /*46840*/  F2FP.F16.F32.PACK_AB R44, R44, R193 ;  /* 0x000000c12c2c723e */ /* 0x000fc600000000ff */
[----:B------:R-:W3:Y:S01]  /*46850*/  LDL.LU R102, [R1+0x208] ;  /* 0x0002080001667983 */ /* 0x000ee20000300800 */
[----:B------:R-:W-:Y:S01]  /*46860*/  F2FP.F16.F32.PACK_AB R45, R194, R195 ;  /* 0x000000c3c22d723e */ /* 0x000fe200000000ff */
[----:B------:R-:W-:Y:S01]  /*46870*/  @!P5 FMUL R106, R106, 16777216 ;  /* 0x4b8000006a6ad820 */ /* 0x000fe20000400000 */
[----:B------:R-:W-:Y:S01]  /*46880*/  @!P5 FMUL R95, R95, 16777216 ;  /* 0x4b8000005f5fd820 */ /* 0x000fe20000400000 */
[C---:B------:R-:W-:Y:S01]  /*46890*/  FMUL R152, R247.reuse, R152 ;  /* 0x00000098f7987220 */ /* 0x040fe20000400000 */
[C---:B------:R-:W-:Y:S01]  /*468a0*/  FMUL R153, R247.reuse, R153 ;  /* 0x00000099f7997220 */ /* 0x040fe20000400000 */
[----:B------:R-:W-:Y:S01]  /*468b0*/  @!P5 FMUL R94, R94, 16777216 ;  /* 0x4b8000005e5ed820 */ /* 0x000fe20000400000 */
[C---:B------:R-:W-:Y:S01]  /*468c0*/  FMUL R131, R247.reuse, R107 ;  /* 0x0000006bf7837220 */ /* 0x040fe20000400000 */
[----:B------:R-:W-:Y:S01]  /*468d0*/  @!P5 FMUL R176, R176, 16777216 ;  /* 0x4b800000b0b0d820 */ /* 0x000fe20000400000 */
[C---:B------:R-:W-:Y:S01]  /*468e0*/  FMUL R127, R247.reuse, R103 ;  /* 0x00000067f77f7220 */ /* 0x040fe20000400000 */
[----:B------:R-:W-:Y:S01]  /*468f0*/  STSM.16.M88.4 [R252], R44 ;  /* 0x0000002cfc007844 */ /* 0x000fe20000000200 */
[----:B------:R-:W-:Y:S01]  /*46900*/  @!P5 FMUL R172, R172, 16777216 ;  /* 0x4b800000acacd820 */ /* 0x000fe20000400000 */
[----:B------:R-:W-:-:S02]  /*46910*/  FMUL R130, R247, R106 ;  /* 0x0000006af7827220 */ /* 0x000fc40000400000 */
[----:B------:R-:W4:Y:S01]  /*46920*/  LDL.LU R107, [R1+0x38c] ;  /* 0x00038c00016b7983 */ /* 0x000f220000300800 */
[----:B------:R-:W-:Y:S01]  /*46930*/  @!P5 FMUL R110, R110, 16777216 ;  /* 0x4b8000006e6ed820 */ /* 0x000fe20000400000 */
[C---:B------:R-:W-:Y:S01]  /*46940*/  FMUL R138, R247.reuse, R95 ;  /* 0x0000005ff78a7220 */ /* 0x040fe20000400000 */
[----:B------:R-:W-:Y:S01]  /*46950*/  F2FP.F16.F32.PACK_AB R152, R152, R153 ;  /* 0x000000999898723e */ /* 0x000fe200000000ff */
[----:B------:R-:W-:Y:S01]  /*46960*/  BAR.SYNC.DEFER_BLOCKING 0x0 ;  /* 0x0000000000007b1d */ /* 0x000fe20000010000 */
[C---:B------:R-:W-:Y:S01]  /*46970*/  FMUL R139, R247.reuse, R94 ;  /* 0x0000005ef78b7220 */ /* 0x040fe20000400000 */
[----:B------:R-:W-:Y:S01]  /*46980*/  F2FP.F16.F32.PACK_AB R153, R154, R155 ;  /* 0x0000009b9a99723e */ /* 0x000fe200000000ff */
[C---:B------:R-:W-:Y:S01]  /*46990*/  FMUL R60, R247.reuse, R176 ;  /* 0x000000b0f73c7220 */ /* 0x040fe20000400000 */
[----:B--2---:R-:W-:Y:S02]  /*469a0*/  F2FP.F16.F32.PACK_AB R155, R108, R96 ;  /* 0x000000606c9b723e */ /* 0x004fe400000000ff */
[----:B------:R-:W2:Y:S04]  /*469b0*/  LDL.LU R103, [R1+0x388] ;  /* 0x0003880001677983 */ /* 0x000ea80000300800 */
[----:B------:R-:W2:Y:S01]  /*469c0*/  LDL.LU R106, [R1+0x224] ;  /* 0x00022400016a7983 */ /* 0x000ea20000300800 */
[----:B------:R-:W-:-:S03]  /*469d0*/  FMUL R64, R247, R172 ;  /* 0x000000acf7407220 */ /* 0x000fc60000400000 */
[----:B------:R-:W2:Y:S01]  /*469e0*/  LDL.LU R95, [R1+0x21c] ;  /* 0x00021c00015f7983 */ /* 0x000ea20000300800 */
[----:B------:R-:W-:-:S03]  /*469f0*/  FMUL R118, R247, R110 ;  /* 0x0000006ef7767220 */ /* 0x000fc60000400000 */
[----:B------:R-:W2:Y:S04]  /*46a00*/  LDL.LU R94, [R1+0x394] ;  /* 0x00039400015e7983 */ /* 0x000ea80000300800 */
[----:B------:R-:W2:Y:S04]  /*46a10*/  LDL.LU R108, [R1+0x390] ;  /* 0x00039000016c7983 */ /* 0x000ea80000300800 */
[----:B------:R-:W4:Y:S04]  /*46a20*/  LDL.LU R176, [R1+0x68] ;  /* 0x0000680001b07983 */ /* 0x000f280000300800 */
[----:B------:R-:W2:Y:S04]  /*46a30*/  LDL.LU R172, [R1+0x23c] ;  /* 0x00023c0001ac7983 */ /* 0x000ea80000300800 */
[----:B------:R-:W2:Y:S04]  /*46a40*/  LDL.LU R110, [R1+0x238] ;  /* 0x00023800016e7983 */ /* 0x000ea80000300800 */
[----:B------:R-:W1:Y:S01]  /*46a50*/  LDS.128 R40, [R0] ;  /* 0x0000000000287984 */ /* 0x000e620000000c00 */
[----:B------:R-:W-:Y:S01]  /*46a60*/  @!P5 FMUL R188, R188, 16777216 ;  /* 0x4b800000bcbcd820 */ /* 0x000fe20000400000 */
[----:B------:R-:W-:Y:S01]  /*46a70*/  @!P5 FMUL R189, R189, 16777216 ;  /* 0x4b800000bdbdd820 */ /* 0x000fe20000400000 */
[----:B------:R-:W-:Y:S01]  /*46a80*/  F2FP.F16.F32.PACK_AB R49, R190, R191 ;  /* 0x000000bfbe31723e */ /* 0x000fe200000000ff */
[----:B------:R-:W-:Y:S01]  /*46a90*/  @!P5 FMUL R184, R184, 16777216 ;  /* 0x4b800000b8b8d820 */ /* 0x000fe20000400000 */
[C---:B------:R-:W-:Y:S01]  /*46aa0*/  FMUL R48, R247.reuse, R188 ;  /* 0x000000bcf7307220 */ /* 0x040fe20000400000 */
[----:B------:R-:W-:Y:S01]  /*46ab0*/  FMUL R189, R247, R189 ;  /* 0x000000bdf7bd7220 */ /* 0x000fe20000400000 */
[----:B------:R-:W-:Y:S01]  /*46ac0*/  F2FP.F16.F32.PACK_AB R51, R57, R53 ;  /* 0x000000353933723e */ /* 0x000fe200000000ff */
[----:B------:R-:W-:Y:S01]  /*46ad0*/  @!P5 FMUL R185, R185, 16777216 ;  /* 0x4b800000b9b9d820 */ /* 0x000fe20000400000 */
[----:B------:R-:W-:Y:S01]  /*46ae0*/  @!P5 FMUL R180, R180, 16777216 ;  /* 0x4b800000b4b4d820 */ /* 0x000fe20000400000 */
[----:B------:R-:W-:Y:S01]  /*46af0*/  @!P5 FMUL R181, R181, 16777216 ;  /* 0x4b800000b5b5d820 */ /* 0x000fe20000400000 */
[----:B------:R-:W-:Y:S01]  /*46b00*/  F2FP.F16.F32.PACK_AB R48, R48, R189 ;  /* 0x000000bd3030723e */ /* 0x000fe200000000ff */
[----:B------:R-:W-:Y:S01]  /*46b10*/  BAR.SYNC.DEFER_BLOCKING 0x0 ;  /* 0x0000000000007b1d */ /* 0x000fe20000010000 */
[----:B------:R-:W-:Y:S01]  /*46b20*/  F2FP.F16.F32.PACK_AB R59, R65, R61 ;  /* 0x0000003d413b723e */ /* 0x000fe200000000ff */
[----:B------:R-:W-:Y:S01]  /*46b30*/  @!P5 FMUL R177, R177, 16777216 ;  /* 0x4b800000b1b1d820 */ /* 0x000fe20000400000 */
[----:B------:R-:W-:Y:S01]  /*46b40*/  @!P5 FMUL R173, R173, 16777216 ;  /* 0x4b800000adadd820 */ /* 0x000fe20000400000 */
[----:B------:R-:W-:Y:S01]  /*46b50*/  @!P5 FMUL R114, R114, 16777216 ;  /* 0x4b8000007272d820 */ /* 0x000fe20000400000 */
[----:B------:R-:W-:Y:S01]  /*46b60*/  @!P5 FMUL R115, R115, 16777216 ;  /* 0x4b8000007373d820 */ /* 0x000fe20000400000 */
[----:B------:R-:W2:Y:S04]  /*46b70*/  LDL.LU R212, [R1+0x3bc] ;  /* 0x0003bc0001d47983 */ /* 0x000ea80000300800 */
[----:B------:R-:W-:Y:S01]  /*46b80*/  STSM.16.M88.4 [R252], R48 ;  /* 0x00000030fc007844 */ /* 0x000fe20000000200 */
[----:B------:R-:W-:Y:S01]  /*46b90*/  BAR.SYNC.DEFER_BLOCKING 0x0 ;  /* 0x0000000000007b1d */ /* 0x000fe20000010000 */
[C---:B------:R-:W-:Y:S01]  /*46ba0*/  FMUL R52, R247.reuse, R184 ;  /* 0x000000b8f7347220 */ /* 0x040fe20000400000 */
[----:B------:R-:W-:Y:S01]  /*46bb0*/  FMUL R185, R247, R185 ;  /* 0x000000b9f7b97220 */ /* 0x000fe20000400000 */
[----:B------:R-:W-:-:S03]  /*46bc0*/  F2FP.F16.F32.PACK_AB R53, R186, R187 ;  /* 0x000000bbba35723e */ /* 0x000fc600000000ff */
[----:B------:R-:W1:Y:S01]  /*46bd0*/  LDS.128 R44, [R0] ;  /* 0x00000000002c7984 */ /* 0x000e620000000c00 */
[----:B------:R-:W-:Y:S01]  /*46be0*/  F2FP.F16.F32.PACK_AB R52, R52, R185 ;  /* 0x000000b93434723e */ /* 0x000fe200000000ff */
[----:B------:R-:W-:Y:S06]  /*46bf0*/  BAR.SYNC.DEFER_BLOCKING 0x0 ;  /* 0x0000000000007b1d */ /* 0x000fec0000010000 */
[----:B------:R-:W-:Y:S02]  /*46c00*/  STSM.16.M88.4 [R252], R52 ;  /* 0x00000034fc007844 */ /* 0x000fe40000000200 */
        /* <DEDUP_REMOVED lines=9> */
[----:B------:R-:W-:Y:S01]  /*46ca0*/  FMUL R177, R247, R177 ;  /* 0x000000b1f7b17220 */ /* 0x000fe20000400000 */
[----:B------:R-:W-:-:S04]  /*46cb0*/  F2FP.F16.F32.PACK_AB R61, R178, R179 ;  /* 0x000000b3b23d723e */ /* 0x000fc800000000ff */
        /* <DEDUP_REMOVED lines=12> */
[----:B---3--:R-:W-:Y:S01]  /*46d80*/  F2FP.F16.F32.PACK_AB R102, R111, R102 ;  /* 0x000000666f66723e */ /* 0x008fe200000000ff */
[C---:B------:R-:W-:Y:S01]  /*46d90*/  FMUL R122, R247.reuse, R114 ;  /* 0x00000072f77a7220 */ /* 0x040fe20000400000 */
[----:B------:R-:W-:-:S03]  /*46da0*/  FMUL R123, R247, R115 ;  /* 0x00000073f77b7220 */ /* 0x000fc60000400000 */
[----:B------:R-:W3:Y:S04]  /*46db0*/  LDL.LU R111, [R1+0x3b8] ;  /* 0x0003b800016f7983 */ /* 0x000ee80000300800 */
[----:B------:R-:W3:Y:S04]  /*46dc0*/  LDL.LU R208, [R1+0x244] ;  /* 0x0002440001d07983 */ /* 0x000ee80000300800 */
[----:B------:R-:W3:Y:S01]  /*46dd0*/  LDL.LU R114, [R1+0x240] ;  /* 0x0002400001727983 */ /* 0x000ee20000300800 */
[----:B------:R-:W-:-:S03]  /*46de0*/  @!P5 FMUL R74, R74, 16777216 ;  /* 0x4b8000004a4ad820 */ /* 0x000fc60000400000 */
[----:B------:R-:W3:Y:S04]  /*46df0*/  LDL.LU R204, [R1+0x3c4] ;  /* 0x0003c40001cc7983 */ /* 0x000ee80000300800 */
[----:B------:R-:W1:Y:S01]  /*46e00*/  LDS.128 R60, [R0] ;  /* 0x00000000003c7984 */ /* 0x000e620000000c00 */
[----:B------:R-:W-:Y:S01]  /*46e10*/  BAR.SYNC.DEFER_BLOCKING 0x0 ;  /* 0x0000000000007b1d */ /* 0x000fe20000010000 */
[----:B------:R-:W-:Y:S01]  /*46e20*/  @!P5 FMUL R75, R75, 16777216 ;  /* 0x4b8000004b4bd820 */ /* 0x000fe20000400000 */
[----:B------:R-:W-:Y:S01]  /*46e30*/  @!P5 FMUL R82, R82, 16777216 ;  /* 0x4b8000005252d820 */ /* 0x000fe20000400000 */
[----:B------:R-:W-:Y:S01]  /*46e40*/  @!P5 FMUL R83, R83, 16777216 ;  /* 0x4b8000005353d820 */ /* 0x000fe20000400000 */
[----:B------:R-:W-:Y:S01]  /*46e50*/  @!P5 FMUL R91, R91, 16777216 ;  /* 0x4b8000005b5bd820 */ /* 0x000fe20000400000 */
[----:B------:R-:W-:Y:S01]  /*46e60*/  @!P5 FMUL R98, R98, 16777216 ;  /* 0x4b8000006262d820 */ /* 0x000fe20000400000 */
[----:B------:R-:W-:Y:S01]  /*46e70*/  @!P5 FMUL R99, R99, 16777216 ;  /* 0x4b8000006363d820 */ /* 0x000fe20000400000 */
[----:B------:R-:W3:Y:S01]  /*46e80*/  LDL.LU R115, [R1+0x3c0] ;  /* 0x0003c00001737983 */ /* 0x000ee20000300800 */
[----:B------:R-:W-:Y:S01]  /*46e90*/  @!P5 FMUL R116, R116, 16777216 ;  /* 0x4b8000007474d820 */ /* 0x000fe20000400000 */
[----:B------:R-:W-:Y:S01]  /*46ea0*/  @!P5 FMUL R117, R117, 16777216 ;  /* 0x4b8000007575d820 */ /* 0x000fe20000400000 */
[----:B------:R-:W-:Y:S01]  /*46eb0*/  @!P5 FMUL R120, R120, 16777216 ;  /* 0x4b8000007878d820 */ /* 0x000fe20000400000 */
        /* <DEDUP_REMOVED lines=18> */
[----:B------:R-:W3:Y:S01]  /*46fe0*/  LDL.LU R196, [R1+0x74] ;  /* 0x0000740001c47983 */ /* 0x000ee20000300800 */
[----:B------:R-:W-:-:S03]  /*46ff0*/  FMUL R248, R247, R74 ;  /* 0x0000004af7f87220 */ /* 0x000fc60000400000 */
[----:B------:R-:W-:Y:S01]  /*47000*/  STSM.16.M88.4 [R252], R168 ;  /* 0x000000a8fc007844 */ /* 0x000fe20000000200 */
[----:B------:R-:W-:-:S03]  /*47010*/  FMUL R246, R247, R75 ;  /* 0x0000004bf7f67220 */ /* 0x000fc60000400000 */
[----:B------:R-:W3:Y:S01]  /*47020*/  LDL.LU R192, [R1+0x88] ;  /* 0x0000880001c07983 */ /* 0x000ee20000300800 */
[C---:B------:R-:W-:Y:S01]  /*47030*/  FMUL R242, R247.reuse, R82 ;  /* 0x00000052f7f27220 */ /* 0x040fe20000400000 */
[C---:B------:R-:W-:Y:S01]  /*47040*/  FMUL R241, R247.reuse, R83 ;  /* 0x00000053f7f17220 */ /* 0x040fe20000400000 */
[----:B------:R-:W-:Y:S01]  /*47050*/  BAR.SYNC.DEFER_BLOCKING 0x0 ;  /* 0x0000000000007b1d */ /* 0x000fe20000010000 */
[C---:B------:R-:W-:Y:S01]  /*47060*/  FMUL R142, R247.reuse, R91 ;  /* 0x0000005bf78e7220 */ /* 0x040fe20000400000 */
[C---:B------:R-:W-:Y:S01]  /*47070*/  FMUL R134, R247.reuse, R98 ;  /* 0x00000062f7867220 */ /* 0x040fe20000400000 */
[C---:B------:R-:W-:Y:S01]  /*47080*/  FMUL R135, R247.reuse, R99 ;  /* 0x00000063f7877220 */ /* 0x040fe20000400000 */
[C---:B------:R-:W-:Y:S01]  /*47090*/  FMUL R116, R247.reuse, R116 ;  /* 0x00000074f7747220 */ /* 0x040fe20000400000 */
[C---:B------:R-:W-:Y:S01]  /*470a0*/  FMUL R117, R247.reuse, R117 ;  /* 0x00000075f7757220 */ /* 0x040fe20000400000 */
[C---:B------:R-:W-:Y:S01]  /*470b0*/  FMUL R120, R247.reuse, R120 ;  /* 0x00000078f7787220 */ /* 0x040fe20000400000 */
[----:B------:R-:W3:Y:S01]  /*470c0*/  LDL.LU R188, [R1+0x80] ;  /* 0x0000800001bc7983 */ /* 0x000ee20000300800 */
[C---:B------:R-:W-:Y:S01]  /*470d0*/  FMUL R121, R247.reuse, R121 ;  /* 0x00000079f7797220 */ /* 0x040fe20000400000 */
[C---:B------:R-:W-:Y:S01]  /*470e0*/  FMUL R124, R247.reuse, R124 ;  /* 0x0000007cf77c7220 */ /* 0x040fe20000400000 */
[C---:B------:R-:W-:Y:S01]  /*470f0*/  FMUL R125, R247.reuse, R125 ;  /* 0x0000007df77d7220 */ /* 0x040fe20000400000 */
[----:B------:R-:W3:Y:S01]  /*47100*/  LDL.LU R184, [R1+0x274] ;  /* 0x0002740001b87983 */ /* 0x000ee20000300800 */
        /* <DEDUP_REMOVED lines=14> */
[----:B------:R-:W3:Y:S01]  /*471f0*/  LDL.LU R180, [R1+0x270] ;  /* 0x0002700001b47983 */ /* 0x000ee20000300800 */
[----:B----4-:R-:W-:-:S03]  /*47200*/  F2FP.F16.F32.PACK_AB R113, R176, R113 ;  /* 0x00000071b071723e */ /* 0x010fc600000000ff */
[----:B------:R-:W4:Y:S01]  /*47210*/  LDL.LU R247, [R1+0x3ec] ;  /* 0x0003ec0001f77983 */ /* 0x000f220000300800 */
[----:B--2---:R-:W-:-:S03]  /*47220*/  F2FP.F16.F32.PACK_AB R110, R172, R110 ;  /* 0x0000006eac6e723e */ /* 0x004fc600000000ff */
[----:B------:R-:W4:Y:S04]  /*47230*/  LDL.LU R234, [R1+0x3e8] ;  /* 0x0003e80001ea7983 */ /* 0x000f280000300800 */
[----:B------:R-:W2:Y:S04]  /*47240*/  LDL.LU R224, [R1+0x284] ;  /* 0x0002840001e07983 */ /* 0x000ea80000300800 */
[----:B------:R-:W2:Y:S04]  /*47250*/  LDL.LU R220, [R1+0x278] ;  /* 0x0002780001dc7983 */ /* 0x000ea80000300800 */
[----:B------:R-:W4:Y:S04]  /*47260*/  LDL.LU R176, [R1+0x3f4] ;  /* 0x0003f40001b07983 */ /* 0x000f280000300800 */
[----:B------:R-:W4:Y:S04]  /*47270*/  LDL.LU R172, [R1+0x3f0] ;  /* 0x0003f00001ac7983 */ /* 0x000f280000300800 */
[----:B------:R-:W1:Y:S01]  /*47280*/  LDS.128 R64, [R0] ;  /* 0x0000000000407984 */ /* 0x000e620000000c00 */
[----:B------:R-:W-:Y:S01]  /*47290*/  BAR.SYNC.DEFER_BLOCKING 0x0 ;  /* 0x0000000000007b1d */ /* 0x000fe20000010000 */
[----:B------:R-:W-:-:S02]  /*472a0*/  F2FP.F16.F32.PACK_AB R156, R156, R157 ;  /* 0x0000009d9c9c723e */ /* 0x000fc400000000ff */
[----:B------:R-:W-:Y:S02]  /*472b0*/  F2FP.F16.F32.PACK_AB R148, R148, R149 ;  /* 0x000000959494723e */ /* 0x000fe400000000ff */
[----:B------:R-:W-:Y:S02]  /*472c0*/  F2FP.F16.F32.PACK_AB R154, R79, R78 ;  /* 0x0000004e4f9a723e */ /* 0x000fe400000000ff */
[----:B------:R-:W-:Y:S01]  /*472d0*/  F2FP.F16.F32.PACK_AB R144, R144, R145 ;  /* 0x000000919090723e */ /* 0x000fe200000000ff */
[----:B------:R-:W2:Y:S04]  /*472e0*/  LDL.LU R216, [R1+0xa4] ;  /* 0x0000a40001d87983 */ /* 0x000ea80000300800 */
[----:B------:R-:W-:Y:S01]  /*472f0*/  STSM.16.M88.4 [R252], R164 ;  /* 0x000000a4fc007844 */ /* 0x000fe20000000200 */
[----:B------:R-:W-:-:S02]  /*47300*/  F2FP.F16.F32.PACK_AB R157, R158, R159 ;  /* 0x0000009f9e9d723e */ /* 0x000fc400000000ff */
[----:B------:R-:W-:Y:S01]  /*47310*/  F2FP.F16.F32.PACK_AB R159, R69, R68 ;  /* 0x00000044459f723e */ /* 0x000fe200000000ff */
[----:B------:R-:W-:Y:S06]  /*47320*/  BAR.SYNC.DEFER_BLOCKING 0x0 ;  /* 0x0000000000007b1d */ /* 0x000fec0000010000 */
[----:B------:R-:W1:Y:S02]  /*47330*/  LDS.128 R68, [R0] ;  /* 0x0000000000447984 */ /* 0x000e640000000c00 */
[----:B------:R-:W-:Y:S06]  /*47340*/  BAR.SYNC.DEFER_BLOCKING 0x0 ;  /* 0x0000000000007b1d */ /* 0x000fec0000010000 */
[----:B------:R-:W-:Y:S01]  /*47350*/  STSM.16.M88.4 [R252], R160 ;  /* 0x000000a0fc007844 */ /* 0x000fe20000000200 */
[----:B------:R-:W-:Y:S01]  /*47360*/  F2FP.F16.F32.PACK_AB R158, R73, R72 ;  /* 0x00000048499e723e */ /* 0x000fe200000000ff */
[----:B------:R-:W-:Y:S06]  /*47370*/  BAR.SYNC.DEFER_BLOCKING 0x0 ;  /* 0x0000000000007b1d */ /* 0x000fec0000010000 */
[----:B------:R-:W1:Y:S02]  /*47380*/  LDS.128 R72, [R0] ;  /* 0x0000000000487984 */ /* 0x000e640000000c00 */
[----:B------:R-:W-:Y:S01]  /*47390*/  BAR.SYNC.DEFER_BLOCKING 0x0 ;  /* 0x0000000000007b1d */ /* 0x000fe20000010000 */
[----:B------:R-:W-:-:S05]  /*473a0*/  F2FP.F16.F32.PACK_AB R149, R150, R151 ;  /* 0x000000979695723e */ /* 0x000fca00000000ff */
[----:B------:R-:W-:Y:S01]  /*473b0*/  STSM.16.M88.4 [R252], R156 ;  /* 0x0000009cfc007844 */ /* 0x000fe20000000200 */
        /* <DEDUP_REMOVED lines=10> */
[----:B------:R0:W-:Y:S01]  /*47460*/  STSM.16.M88.4 [R252], R148 ;  /* 0x00000094fc007844 */ /* 0x0001e20000000200 */
[----:B------:R-:W-:Y:S02]  /*47470*/  F2FP.F16.F32.PACK_AB R97, R84, R97 ;  /* 0x000000615461723e */ /* 0x000fe400000000ff */
[----:B------:R-:W-:Y:S02]  /*47480*/  F2FP.F16.F32.PACK_AB R146, R90, R87 ;  /* 0x000000575a92723e */ /* 0x000fe400000000ff */
[----:B------:R-:W-:Y:S01]  /*47490*/  F2FP.F16.F32.PACK_AB R147, R86, R104 ;  /* 0x000000685693723e */ /* 0x000fe200000000ff */
[----:B------:R-:W-:Y:S01]  /*474a0*/  BAR.SYNC.DEFER_BLOCKING 0x0 ;  /* 0x0000000000007b1d */ /* 0x000fe20000010000 */
[----:B------:R-:W-:-:S05]  /*474b0*/  F2FP.F16.F32.PACK_AB R99, R88, R85 ;  /* 0x000000555863723e */ /* 0x000fca00000000ff */
[----:B------:R-:W1:Y:S02]  /*474c0*/  LDS.128 R84, [R0] ;  /* 0x0000000000547984 */ /* 0x000e640000000c00 */
[----:B------:R-:W-:Y:S01]  /*474d0*/  BAR.SYNC.DEFER_BLOCKING 0x0 ;  /* 0x0000000000007b1d */ /* 0x000fe20000010000 */
[----:B---3--:R-:W-:Y:S02]  /*474e0*/  F2FP.F16.F32.PACK_AB R111, R212, R111 ;  /* 0x0000006fd46f723e */ /* 0x008fe400000000ff */
[----:B------:R-:W-:Y:S02]  /*474f0*/  F2FP.F16.F32.PACK_AB R114, R208, R114 ;  /* 0x00000072d072723e */ /* 0x000fe400000000ff */
[----:B------:R-:W-:Y:S01]  /*47500*/  F2FP.F16.F32.PACK_AB R115, R204, R115 ;  /* 0x00000073cc73723e */ /* 0x000fe200000000ff */
[----:B------:R-:W3:Y:S04]  /*47510*/  LDL.LU R212, [R1+0x9c] ;  /* 0x00009c0001d47983 */ /* 0x000ee80000300800 */
[----:B------:R-:W3:Y:S04]  /*47520*/  LDL.LU R208, [R1+0xb0] ;  /* 0x0000b00001d07983 */ /* 0x000ee80000300800 */
[----:B------:R-:W3:Y:S01]  /*47530*/  LDL.LU R204, [R1+0xa8] ;  /* 0x0000a80001cc7983 */ /* 0x000ee20000300800 */
[----:B0-----:R-:W-:-:S03]  /*47540*/  F2FP.F16.F32.PACK_AB R149, R192, R188 ;  /* 0x000000bcc095723e */ /* 0x001fc600000000ff */
[----:B------:R0:W-:Y:S01]  /*47550*/  STSM.16.M88.4 [R252], R144 ;  /* 0x00000090fc007844 */ /* 0x0001e20000000200 */
[----:B----4-:R-:W-:Y:S02]  /*47560*/  F2FP.F16.F32.PACK_AB R151, R176, R172 ;  /* 0x000000acb097723e */ /* 0x010fe400000000ff */
[----:B0-----:R-:W-:Y:S02]  /*47570*/  F2FP.F16.F32.PACK_AB R145, R200, R196 ;  /* 0x000000c4c891723e */ /* 0x001fe400000000ff */
[----:B------:R-:W4:Y:S04]  /*47580*/  LDL.LU R200, [R1+0x2b4] ;  /* 0x0002b40001c87983 */ /* 0x000f280000300800 */
[----:B------:R-:W4:Y:S01]  /*47590*/  LDL.LU R196, [R1+0x2b0] ;  /* 0x0002b00001c47983 */ /* 0x000f220000300800 */
[----:B------:R-:W-:-:S03]  /*475a0*/  F2FP.F16.F32.PACK_AB R146, R184, R180 ;  /* 0x000000b4b892723e */ /* 0x000fc600000000ff */
        /* <DEDUP_REMOVED lines=8> */
[----:B------:R-:W-:Y:S01]  /*47630*/  F2FP.F16.F32.PACK_AB R98, R100, R89 ;  /* 0x000000596462723e */ /* 0x000fe200000000ff */
[----:B------:R-:W-:Y:S01]  /*47640*/  BAR.SYNC.DEFER_BLOCKING 0x0 ;  /* 0x0000000000007b1d */ /* 0x000fe20000010000 */
[----:B------:R-:W-:-:S05]  /*47650*/  F2FP.F16.F32.PACK_AB R96, R140, R141 ;  /* 0x0000008d8c60723e */ /* 0x000fca00000000ff */
[----:B------:R-:W0:Y:S02]  /*47660*/  LDS.128 R88, [R0] ;  /* 0x0000000000587984 */ /* 0x000e240000000c00 */
[----:B------:R-:W-:Y:S01]  /*47670*/  BAR.SYNC.DEFER_BLOCKING 0x0 ;  /* 0x0000000000007b1d */ /* 0x000fe20000010000 */
[----:B------:R-:W-:-:S05]  /*47680*/  F2FP.F16.F32.PACK_AB R103, R107, R103 ;  /* 0x000000676b67723e */ /* 0x000fca00000000ff */
[----:B------:R-:W-:Y:S02]  /*47690*/  STSM.16.M88.4 [R252], R96 ;  /* 0x00000060fc007844 */ /* 0x000fe40000000200 */
[----:B------:R-:W-:Y:S01]  /*476a0*/  BAR.SYNC.DEFER_BLOCKING 0x0 ;  /* 0x0000000000007b1d */ /* 0x000fe20000010000 */
[----:B------:R-:W-:Y:S02]  /*476b0*/  F2FP.F16.F32.PACK_AB R101, R92, R101 ;  /* 0x000000655c65723e */ /* 0x000fe400000000ff */
[----:B------:R-:W-:Y:S02]  /*476c0*/  F2FP.F16.F32.PACK_AB R105, R93, R105 ;  /* 0x000000695d69723e */ /* 0x000fe400000000ff */
[----:B------:R-:W-:Y:S02]  /*476d0*/  F2FP.F16.F32.PACK_AB R106, R106, R95 ;  /* 0x0000005f6a6a723e */ /* 0x000fe400000000ff */
[----:B------:R-:W-:Y:S02]  /*476e0*/  F2FP.F16.F32.PACK_AB R107, R94, R108 ;  /* 0x0000006c5e6b723e */ /* 0x000fe400000000ff */
[----:B------:R-:W0:Y:S01]  /*476f0*/  LDS.128 R92, [R0] ;  /* 0x00000000005c7984 */ /* 0x000e220000000c00 */
[----:B------:R-:W-:Y:S01]  /*47700*/  F2FP.F16.F32.PACK_AB R100, R136, R137 ;  /* 0x000000898864723e */ /* 0x000fe200000000ff */
[----:B------:R-:W-:Y:S06]  /*47710*/  BAR.SYNC.DEFER_BLOCKING 0x0 ;  /* 0x0000000000007b1d */ /* 0x000fec0000010000 */
[----:B------:R-:W-:Y:S02]  /*47720*/  STSM.16.M88.4 [R252], R100 ;  /* 0x00000064fc007844 */ /* 0x000fe40000000200 */
[----:B------:R-:W-:Y:S01]  /*47730*/  BAR.SYNC.DEFER_BLOCKING 0x0 ;  /* 0x0000000000007b1d */ /* 0x000fe20000010000 */
[----:B------:R-:W-:-:S05]  /*47740*/  F2FP.F16.F32.PACK_AB R104, R132, R133 ;  /* 0x000000858468723e */ /* 0x000fca00000000ff */
[----:B------:R-:W0:Y:S02]  /*47750*/  LDS.128 R96, [R0] ;  /* 0x0000000000607984 */ /* 0x000e240000000c00 */
[----:B------:R-:W-:Y:S06]  /*47760*/  BAR.SYNC.DEFER_BLOCKING 0x0 ;  /* 0x0000000000007b1d */ /* 0x000fec0000010000 */
[----:B------:R-:W-:Y:S02]  /*47770*/  STSM.16.M88.4 [R252], R104 ;  /* 0x00000068fc007844 */ /* 0x000fe40000000200 */
[----:B------:R-:W-:Y:S01]  /*47780*/  BAR.SYNC.DEFER_BLOCKING 0x0 ;  /* 0x0000000000007b1d */ /* 0x000fe20000010000 */
[----:B------:R-:W-:-:S02]  /*47790*/  F2FP.F16.F32.PACK_AB R108, R128, R129 ;  /* 0x00000081806c723e */ /* 0x000fc400000000ff */
[----:B------:R-:W-:-:S03]  /*477a0*/  F2FP.F16.F32.PACK_AB R109, R112, R109 ;  /* 0x0000006d706d723e */ /* 0x000fc600000000ff */
[----:B------:R-:W0:Y:S02]  /*477b0*/  LDS.128 R100, [R0] ;  /* 0x0000000000647984 */ /* 0x000e240000000c00 */
        /* <DEDUP_REMOVED lines=9> */
[----:B--2---:R-:W-:Y:S02]  /*47850*/  F2FP.F16.F32.PACK_AB R150, R224, R220 ;  /* 0x000000dce096723e */ /* 0x004fe400000000ff */
[----:B---3--:R-:W-:Y:S01]  /*47860*/  F2FP.F16.F32.PACK_AB R153, R216, R212 ;  /* 0x000000d4d899723e */ /* 0x008fe200000000ff */
[----:B------:R-:W2:Y:S04]  /*47870*/  LDL.LU R247, [R1+0xe0] ;  /* 0x0000e00001f77983 */ /* 0x000ea80000300800 */
[----:B------:R-:W2:Y:S01]  /*47880*/  LDL.LU R234, [R1+0xd8] ;  /* 0x0000d80001ea7983 */ /* 0x000ea20000300800 */
[----:B------:R-:W-:-:S03]  /*47890*/  F2FP.F16.F32.PACK_AB R157, R208, R204 ;  /* 0x000000ccd09d723e */ /* 0x000fc600000000ff */
[----:B------:R-:W3:Y:S04]  /*478a0*/  LDL.LU R224, [R1+0x2f4] ;  /* 0x0002f40001e07983 */ /* 0x000ee80000300800 */
[----:B------:R-:W3:Y:S04]  /*478b0*/  LDL.LU R220, [R1+0x2f0] ;  /* 0x0002f00001dc7983 */ /* 0x000ee80000300800 */
[----:B------:R-:W0:Y:S01]  /*478c0*/  LDS.128 R108, [R0] ;  /* 0x00000000006c7984 */ /* 0x000e220000000c00 */
[----:B------:R-:W-:Y:S01]  /*478d0*/  F2FP.F16.F32.PACK_AB R144, R120, R121 ;  /* 0x000000797890723e */ /* 0x000fe200000000ff */
[----:B------:R-:W-:Y:S01]  /*478e0*/  BAR.SYNC.DEFER_BLOCKING 0x0 ;  /* 0x0000000000007b1d */ /* 0x000fe20000010000 */
[----:B----4-:R-:W-:-:S02]  /*478f0*/  F2FP.F16.F32.PACK_AB R154, R200, R196 ;  /* 0x000000c4c89a723e */ /* 0x010fc400000000ff */
[----:B------:R-:W-:-:S03]  /*47900*/  F2FP.F16.F32.PACK_AB R158, R192, R188 ;  /* 0x000000bcc09e723e */ /* 0x000fc600000000ff */
[----:B------:R-:W4:Y:S04]  /*47910*/  LDL.LU R216, [R1+0x44c] ;  /* 0x00044c0001d87983 */ /* 0x000f280000300800 */
[----:B------:R-:W4:Y:S04]  /*47920*/  LDL.LU R212, [R1+0x448] ;  /* 0x0004480001d47983 */ /* 0x000f280000300800 */
[----:B------:R-:W4:Y:S04]  /*47930*/  LDL.LU R208, [R1+0x304] ;  /* 0x0003040001d07983 */ /* 0x000f280000300800 */
[----:B------:R-:W4:Y:S01]  /*47940*/  LDL.LU R204, [R1+0x2f8] ;  /* 0x0002f80001cc7983 */ /* 0x000f220000300800 */
[----:B------:R-:W-:-:S03]  /*47950*/  F2FP.F16.F32.PACK_AB R159, R184, R180 ;  /* 0x000000b4b89f723e */ /* 0x000fc600000000ff */
[----:B------:R-:W4:Y:S04]  /*47960*/  LDL.LU R200, [R1+0x454] ;  /* 0x0004540001c87983 */ /* 0x000f280000300800 */
[----:B------:R-:W4:Y:S04]  /*47970*/  LDL.LU R196, [R1+0x450] ;  /* 0x0004500001c47983 */ /* 0x000f280000300800 */
[----:B------:R-:W4:Y:S04]  /*47980*/  LDL.LU R192, [R1+0xf0] ;  /* 0x0000f00001c07983 */ /* 0x000f280000300800 */
[----:B------:R-:W4:Y:S04]  /*47990*/  LDL.LU R188, [R1+0xe8] ;  /* 0x0000e80001bc7983 */ /* 0x000f280000300800 */
[----:B------:R1:W-:Y:S04]  /*479a0*/  STSM.16.M88.4 [R252], R144 ;  /* 0x00000090fc007844 */ /* 0x0003e80000000200 */
[----:B------:R-:W4:Y:S04]  /*479b0*/  LDL.LU R184, [R1+0x120] ;  /* 0x0001200001b87983 */ /* 0x000f280000300800 */
[----:B------:R-:W4:Y:S01]  /*479c0*/  LDL.LU R180, [R1+0x100] ;  /* 0x0001000001b47983 */ /* 0x000f220000300800 */
[----:B------:R-:W-:Y:S01]  /*479d0*/  BAR.SYNC.DEFER_BLOCKING 0x0 ;  /* 0x0000000000007b1d */ /* 0x000fe20000010000 */
[----:B-1----:R-:W-:-:S05]  /*479e0*/  F2FP.F16.F32.PACK_AB R145, R176, R172 ;  /* 0x000000acb091723e */ /* 0x002fca00000000ff */
[----:B------:R-:W4:Y:S04]  /*479f0*/  LDL.LU R176, [R1+0x334] ;  /* 0x0003340001b07983 */ /* 0x000f280000300800 */
[----:B------:R-:W4:Y:S04]  /*47a00*/  LDL.LU R172, [R1+0x330] ;  /* 0x0003300001ac7983 */ /* 0x000f280000300800 */
[----:B------:R-:W1:Y:S01]  /*47a10*/  LDS.128 R112, [R0] ;  /* 0x0000000000707984 */ /* 0x000e620000000c00 */
[----:B------:R-:W-:Y:S01]  /*47a20*/  F2FP.F16.F32.PACK_AB R148, R116, R117 ;  /* 0x000000757494723e */ /* 0x000fe200000000ff */
[----:B------:R-:W-:Y:S06]  /*47a30*/  BAR.SYNC.DEFER_BLOCKING 0x0 ;  /* 0x0000000000007b1d */ /* 0x000fec0000010000 */
[----:B------:R2:W-:Y:S01]  /*47a40*/  STSM.16.M88.4 [R252], R148 ;  /* 0x00000094fc007844 */ /* 0x0005e20000000200 */
[----:B------:R-:W-:Y:S01]  /*47a50*/  F2FP.F16.F32.PACK_AB R156, R118, R119 ;  /* 0x00000077769c723e */ /* 0x000fe200000000ff */
[----:B------:R-:W-:Y:S01]  /*47a60*/  BAR.SYNC.DEFER_BLOCKING 0x0 ;  /* 0x0000000000007b1d */ /* 0x000fe20000010000 */
[----:B------:R-:W-:-:S02]  /*47a70*/  F2FP.F16.F32.PACK_AB R152, R122, R123 ;  /* 0x0000007b7a98723e */ /* 0x000fc400000000ff */
[----:B------:R-:W-:-:S03]  /*47a80*/  F2FP.F16.F32.PACK_AB R155, R239, R238 ;  /* 0x000000eeef9b723e */ /* 0x000fc600000000ff */
[----:B------:R-:W4:Y:S04]  /*47a90*/  LDL.LU R239, [R1+0x47c] ;  /* 0x00047c0001ef7983 */ /* 0x000f280000300800 */
[----:B------:R-:W4:Y:S04]  /*47aa0*/  LDL.LU R238, [R1+0x478] ;  /* 0x0004780001ee7983 */ /* 0x000f280000300800 */
[----:B------:R-:W1:Y:S01]  /*47ab0*/  LDS.128 R116, [R0] ;  /* 0x0000000000747984 */ /* 0x000e620000000c00 */
[----:B------:R-:W-:Y:S06]  /*47ac0*/  BAR.SYNC.DEFER_BLOCKING 0x0 ;  /* 0x0000000000007b1d */ /* 0x000fec0000010000 */
[----:B------:R0:W-:Y:S02]  /*47ad0*/  STSM.16.M88.4 [R252], R152 ;  /* 0x00000098fc007844 */ /* 0x0001e40000000200 */
[----:B------:R-:W-:Y:S06]  /*47ae0*/  BAR.SYNC.DEFER_BLOCKING 0x0 ;  /* 0x0000000000007b1d */ /* 0x000fec0000010000 */
[----:B------:R-:W-:Y:S02]  /*47af0*/  LDS.128 R120, [R0] ;  /* 0x0000000000787984 */ /* 0x000fe40000000c00 */
[----:B------:R-:W-:Y:S06]  /*47b00*/  BAR.SYNC.DEFER_BLOCKING 0x0 ;  /* 0x0000000000007b1d */ /* 0x000fec0000010000 */
[----:B------:R0:W-:Y:S01]  /*47b10*/  STSM.16.M88.4 [R252], R156 ;  /* 0x0000009cfc007844 */ /* 0x0001e20000000200 */
[----:B--2---:R-:W-:-:S03]  /*47b20*/  F2FP.F16.F32.PACK_AB R149, R247, R234 ;  /* 0x000000eaf795723e */ /* 0x004fc600000000ff */
[----:B------:R-:W2:Y:S04]  /*47b30*/  LDL.LU R247, [R1+0x344] ;  /* 0x0003440001f77983 */ /* 0x000ea80000300800 */
[----:B------:R-:W2:Y:S01]  /*47b40*/  LDL.LU R234, [R1+0x338] ;  /* 0x0003380001ea7983 */ /* 0x000ea20000300800 */
[----:B---3--:R-:W-:-:S03]  /*47b50*/  F2FP.F16.F32.PACK_AB R146, R224, R220 ;  /* 0x000000dce092723e */ /* 0x008fc600000000ff */
[----:B------:R-:W3:Y:S04]  /*47b60*/  LDL.LU R224, [R1+0x484] ;  /* 0x0004840001e07983 */ /* 0x000ee80000300800 */
[----:B------:R-:W3:Y:S01]  /*47b70*/  LDL.LU R220, [R1+0x480] ;  /* 0x0004800001dc7983 */ /* 0x000ee20000300800 */
[----:B----4-:R-:W-:-:S03]  /*47b80*/  F2FP.F16.F32.PACK_AB R147, R216, R212 ;  /* 0x000000d4d893723e */ /* 0x010fc600000000ff */
[----:B------:R-:W4:Y:S04]  /*47b90*/  LDL.LU R216, [R1+0x140] ;  /* 0x0001400001d87983 */ /* 0x000f280000300800 */
[----:B------:R-:W4:Y:S01]  /*47ba0*/  LDL.LU R212, [R1+0x130] ;  /* 0x0001300001d47983 */ /* 0x000f220000300800 */
[----:B------:R-:W-:-:S03]  /*47bb0*/  F2FP.F16.F32.PACK_AB R150, R208, R204 ;  /* 0x000000ccd096723e */ /* 0x000fc600000000ff */
[----:B------:R-:W4:Y:S04]  /*47bc0*/  LDL.LU R208, [R1+0x184] ;  /* 0x0001840001d07983 */ /* 0x000f280000300800 */
[----:B------:R-:W4:Y:S01]  /*47bd0*/  LDL.LU R204, [R1+0x170] ;  /* 0x0001700001cc7983 */ /* 0x000f220000300800 */
[----:B------:R-:W-:-:S03]  /*47be0*/  F2FP.F16.F32.PACK_AB R151, R200, R196 ;  /* 0x000000c4c897723e */ /* 0x000fc600000000ff */
[----:B------:R-:W4:Y:S04]  /*47bf0*/  LDL.LU R200, [R1+0x36c] ;  /* 0x00036c0001c87983 */ /* 0x000f280000300800 */
[----:B------:R-:W4:Y:S01]  /*47c00*/  LDL.LU R196, [R1+0x368] ;  /* 0x0003680001c47983 */ /* 0x000f220000300800 */
[----:B0-----:R-:W-:-:S03]  /*47c10*/  F2FP.F16.F32.PACK_AB R153, R192, R188 ;  /* 0x000000bcc099723e */ /* 0x001fc600000000ff */
        /* <DEDUP_REMOVED lines=8> */
[----:B------:R-:W-:Y:S01]  /*47ca0*/  F2FP.F16.F32.PACK_AB R148, R126, R127 ;  /* 0x0000007f7e94723e */ /* 0x000fe200000000ff */
[----:B------:R-:W-:Y:S01]  /*47cb0*/  BAR.SYNC.DEFER_BLOCKING 0x0 ;  /* 0x0000000000007b1d */ /* 0x000fe20000010000 */
[----:B------:R-:W-:Y:S02]  /*47cc0*/  F2FP.F16.F32.PACK_AB R144, R130, R131 ;  /* 0x000000838290723e */ /* 0x000fe400000000ff */
[----:B------:R-:W-:Y:S02]  /*47cd0*/  FSETP.NEU.AND P6, PT, R233, RZ, PT ;  /* 0x000000ffe900720b */ /* 0x000fe40003fcd000 */
[----:B------:R-:W-:Y:S01]  /*47ce0*/  FSETP.NEU.AND P5, PT, R232, RZ, PT ;  /* 0x000000ffe800720b */ /* 0x000fe20003fad000 */
[----:B------:R-:W4:Y:S01]  /*47cf0*/  LDL.LU R235, [R1+0x1a4] ;  /* 0x0001a40001eb7983 */ /* 0x000f220000300800 */
[----:B------:R-:W-:-:S03]  /*47d00*/  FSETP.NEU.AND P2, PT, R237, RZ, PT ;  /* 0x000000ffed00720b */ /* 0x000fc60003f4d000 */
[----:B------:R-:W4:Y:S01]  /*47d10*/  LDL.LU R233, [R1+0x194] ;  /* 0x0001940001e97983 */ /* 0x000f220000300800 */
[----:B------:R-:W-:-:S03]  /*47d20*/  FSETP.NEU.AND P1, PT, R236, RZ, PT ;  /* 0x000000ffec00720b */ /* 0x000fc60003f2d000 */
[----:B------:R-:W4:Y:S04]  /*47d30*/  LDL.LU R232, [R1+0x1c4] ;  /* 0x0001c40001e87983 */ /* 0x000f280000300800 */
[----:B------:R-:W4:Y:S04]  /*47d40*/  LDL.LU R237, [R1+0x1b4] ;  /* 0x0001b40001ed7983 */ /* 0x000f280000300800 */
[----:B------:R-:W-:Y:S01]  /*47d50*/  LDS.128 R124, [R0] ;  /* 0x00000000007c7984 */ /* 0x000fe20000000c00 */
[----:B------:R-:W-:Y:S06]  /*47d60*/  BAR.SYNC.DEFER_BLOCKING 0x0 ;  /* 0x0000000000007b1d */ /* 0x000fec0000010000 */
[----:B------:R-:W4:Y:S04]  /*47d70*/  LDL.LU R236, [R1+0x39c] ;  /* 0x00039c0001ec7983 */ /* 0x000f280000300800 */
[----:B------:R-:W4:Y:S04]  /*47d80*/  LDL.LU R240, [R1+0x398] ;  /* 0x0003980001f07983 */ /* 0x000f280000300800 */
[----:B------:R-:W-:Y:S01]  /*47d90*/  STSM.16.M88.4 [R252], R144 ;  /* 0x00000090fc007844 */ /* 0x000fe20000000200 */
[----:B------:R-:W-:Y:S01]  /*47da0*/  BAR.SYNC.DEFER_BLOCKING 0x0 ;  /* 0x0000000000007b1d */ /* 0x000fe20000010000 */
[----:B------:R-:W-:-:S05]  /*47db0*/  F2FP.F16.F32.PACK_AB R155, R239, R238 ;  /* 0x000000eeef9b723e */ /* 0x000fca00000000ff */
[----:B------:R-:W4:Y:S04]  /*47dc0*/  LDL.LU R239, [R1+0x4c4] ;  /* 0x0004c40001ef7983 */ /* 0x000f280000300800 */
[----:B------:R-:W4:Y:S04]  /*47dd0*/  LDL.LU R238, [R1+0x4c0] ;  /* 0x0004c00001ee7983 */ /* 0x000f280000300800 */
[----:B------:R-:W-:Y:S01]  /*47de0*/  LDS.128 R128, [R0] ;  /* 0x0000000000807984 */ /* 0x000fe20000000c00 */
        /* <DEDUP_REMOVED lines=9> */
[----:B------:R-:W4:Y:S01]  /*47e80*/  LDL.LU R216, [R1+0x248] ;  /* 0x0002480001d87983 */ /* 0x000f220000300800 */
[----:B------:R-:W-:Y:S02]  /*47e90*/  F2FP.F16.F32.PACK_AB R161, R208, R204 ;  /* 0x000000ccd0a1723e */ /* 0x000fe400000000ff */
[----:B------:R-:W-:Y:S02]  /*47ea0*/  F2FP.F16.F32.PACK_AB R150, R200, R196 ;  /* 0x000000c4c896723e */ /* 0x000fe400000000ff */
[----:B------:R-:W-:Y:S02]  /*47eb0*/  F2FP.F16.F32.PACK_AB R151, R192, R188 ;  /* 0x000000bcc097723e */ /* 0x000fe400000000ff */
[----:B------:R-:W-:Y:S02]  /*47ec0*/  F2FP.F16.F32.PACK_AB R162, R184, R180 ;  /* 0x000000b4b8a2723e */ /* 0x000fe400000000ff */
[----:B------:R-:W-:Y:S02]  /*47ed0*/  F2FP.F16.F32.PACK_AB R163, R176, R172 ;  /* 0x000000acb0a3723e */ /* 0x000fe400000000ff */
        /* <DEDUP_REMOVED lines=12> */
[----:B------:R-:W-:Y:S06]  /*47fa0*/  BAR.SYNC.DEFER_BLOCKING 0x0 ;  /* 0x0000000000007b1d */ /* 0x000fec0000010000 */
[----:B------:R-:W-:Y:S02]  /*47fb0*/  LDS.128 R132, [R0] ;  /* 0x0000000000847984 */ /* 0x000fe40000000c00 */
[----:B------:R-:W-:Y:S06]  /*47fc0*/  BAR.SYNC.DEFER_BLOCKING 0x0 ;  /* 0x0000000000007b1d */ /* 0x000fec0000010000 */
[----:B------:R-:W-:Y:S02]  /*47fd0*/  STSM.16.M88.4 [R252], R152 ;  /* 0x00000098fc007844 */ /* 0x000fe40000000200 */
[----:B------:R-:W-:Y:S01]  /*47fe0*/  BAR.SYNC.DEFER_BLOCKING 0x0 ;  /* 0x0000000000007b1d */ /* 0x000fe20000010000 */
[----:B------:R-:W-:-:S05]  /*47ff0*/  F2FP.F16.F32.PACK_AB R156, R139, R138 ;  /* 0x0000008a8b9c723e */ /* 0x000fca00000000ff */
[----:B------:R-:W-:Y:S02]  /*48000*/  LDS.128 R136, [R0] ;  /* 0x0000000000887984 */ /* 0x000fe40000000c00 */
[----:B------:R-:W-:Y:S01]  /*48010*/  BAR.SYNC.DEFER_BLOCKING 0x0 ;  /* 0x0000000000007b1d */ /* 0x000fe20000010000 */
[----:B------:R-:W-:-:S05]  /*48020*/  F2FP.F16.F32.PACK_AB R165, R232, R237 ;  /* 0x000000ede8a5723e */ /* 0x000fca00000000ff */
[----:B------:R0:W-:Y:S02]  /*48030*/  STSM.16.M88.4 [R252], R156 ;  /* 0x0000009cfc007844 */ /* 0x0001e40000000200 */
[----:B0-----:R-:W-:Y:S02]  /*48040*/  F2FP.F16.F32.PACK_AB R157, R235, R233 ;  /* 0x000000e9eb9d723e */ /* 0x001fe400000000ff */
[----:B------:R-:W-:Y:S02]  /*48050*/  F2FP.F16.F32.PACK_AB R158, R236, R240 ;  /* 0x000000f0ec9e723e */ /* 0x000fe400000000ff */
[----:B------:R-:W-:Y:S02]  /*48060*/  F2FP.F16.F32.PACK_AB R159, R239, R238 ;  /* 0x000000eeef9f723e */ /* 0x000fe400000000ff */
[----:B--2---:R-:W-:Y:S02]  /*48070*/  F2FP.F16.F32.PACK_AB R166, R247, R234 ;  /* 0x000000eaf7a6723e */ /* 0x004fe400000000ff */
[----:B---3--:R-:W-:-:S02]  /*48080*/  F2FP.F16.F32.PACK_AB R167, R224, R220 ;  /* 0x000000dce0a7723e */ /* 0x008fc400000000ff */
[----:B----4-:R-:W-:Y:S02]  /*48090*/  F2FP.F16.F32.PACK_AB R169, R216, R172 ;  /* 0x000000acd8a9723e */ /* 0x010fe400000000ff */
[----:B------:R-:W-:Y:S02]  /*480a0*/  F2FP.F16.F32.PACK_AB R173, R212, R208 ;  /* 0x000000d0d4ad723e */ /* 0x000fe400000000ff */
[----:B------:R-:W-:Y:S02]  /*480b0*/  F2FP.F16.F32.PACK_AB R175, R180, R176 ;  /* 0x000000b0b4af723e */ /* 0x000fe400000000ff */
[----:B------:R-:W2:Y:S04]  /*480c0*/  LDL.LU R176, [R1+0x60] ;  /* 0x0000600001b07983 */ /* 0x000ea80000300800 */
[----:B------:R-:W3:Y:S04]  /*480d0*/  LDL.LU R221, [R1+0x288] ;  /* 0x0002880001dd7983 */ /* 0x000ee80000300800 */
[----:B------:R-:W3:Y:S04]  /*480e0*/  LDL.LU R227, [R1+0x27c] ;  /* 0x00027c0001e37983 */ /* 0x000ee80000300800 */
[----:B------:R-:W4:Y:S04]  /*480f0*/  LDL.LU R225, [R1+0x6c] ;  /* 0x00006c0001e17983 */ /* 0x000f280000300800 */
[----:B------:R-:W4:Y:S04]  /*48100*/  LDL.LU R180, [R1+0x64] ;  /* 0x0000640001b47983 */ /* 0x000f280000300800 */
[----:B------:R-:W2:Y:S04]  /*48110*/  LDL.LU R231, [R1+0x298] ;  /* 0x0002980001e77983 */ /* 0x000ea80000300800 */
[----:B------:R-:W2:Y:S04]  /*48120*/  LDL.LU R230, [R1+0x290] ;  /* 0x0002900001e67983 */ /* 0x000ea80000300800 */
[----:B------:R-:W2:Y:S04]  /*48130*/  LDL.LU R229, [R1+0x3fc] ;  /* 0x0003fc0001e57983 */ /* 0x000ea80000300800 */
[----:B------:R-:W2:Y:S04]  /*48140*/  LDL.LU R228, [R1+0x3f8] ;  /* 0x0003f80001e47983 */ /* 0x000ea80000300800 */
        /* <DEDUP_REMOVED lines=25> */
[----:B------:R-:W2:Y:S01]  /*482e0*/  LDL.LU R9, [R1+0xa0] ;  /* 0x0000a00001097983 */ /* 0x000ea20000300800 */
        /* <DEDUP_REMOVED lines=9> */
[----:B---3--:R-:W-:Y:S02]  /*48380*/  F2FP.F16.F32.PACK_AB R177, R221, R227 ;  /* 0x000000e3ddb1723e */ /* 0x008fe400000000ff */
[----:B----4-:R-:W-:Y:S02]  /*48390*/  F2FP.F16.F32.PACK_AB R180, R225, R180 ;  /* 0x000000b4e1b4723e */ /* 0x010fe400000000ff */
[----:B--2---:R-:W-:Y:S02]  /*483a0*/  F2FP.F16.F32.PACK_AB R181, R231, R230 ;  /* 0x000000e6e7b5723e */ /* 0x004fe400000000ff */
[----:B------:R-:W-:Y:S02]  /*483b0*/  F2FP.F16.F32.PACK_AB R178, R229, R228 ;  /* 0x000000e4e5b2723e */ /* 0x000fe400000000ff */
[----:B------:R-:W-:-:S02]  /*483c0*/  F2FP.F16.F32.PACK_AB R179, R243, R235 ;  /* 0x000000ebf3b3723e */ /* 0x000fc400000000ff */
[----:B------:R-:W-:Y:S02]  /*483d0*/  F2FP.F16.F32.PACK_AB R182, R233, R232 ;  /* 0x000000e8e9b6723e */ /* 0x000fe400000000ff */
[----:B------:R-:W-:Y:S02]  /*483e0*/  F2FP.F16.F32.PACK_AB R183, R237, R236 ;  /* 0x000000ecedb7723e */ /* 0x000fe400000000ff */
[----:B------:R-:W-:Y:S02]  /*483f0*/  F2FP.F16.F32.PACK_AB R184, R240, R184 ;  /* 0x000000b8f0b8723e */ /* 0x000fe400000000ff */
[----:B------:R-:W-:Y:S02]  /*48400*/  F2FP.F16.F32.PACK_AB R185, R239, R238 ;  /* 0x000000eeefb9723e */ /* 0x000fe400000000ff */
[----:B------:R-:W-:Y:S02]  /*48410*/  F2FP.F16.F32.PACK_AB R188, R247, R188 ;  /* 0x000000bcf7bc723e */ /* 0x000fe400000000ff */
[----:B------:R-:W-:-:S02]  /*48420*/  F2FP.F16.F32.PACK_AB R189, R234, R224 ;  /* 0x000000e0eabd723e */ /* 0x000fc400000000ff */
[----:B------:R-:W-:Y:S02]  /*48430*/  F2FP.F16.F32.PACK_AB R187, R212, R208 ;  /* 0x000000d0d4bb723e */ /* 0x000fe400000000ff */
[----:B------:R-:W-:Y:S02]  /*48440*/  F2FP.F16.F32.PACK_AB R191, R196, R192 ;  /* 0x000000c0c4bf723e */ /* 0x000fe400000000ff */
[----:B------:R-:W2:Y:S04]  /*48450*/  LDL.LU R192, [R1+0x98] ;  /* 0x0000980001c07983 */ /* 0x000ea80000300800 */
[----:B------:R-:W3:Y:S04]  /*48460*/  LDL.LU R7, [R1+0x308] ;  /* 0x0003080001077983 */ /* 0x000ee80000300800 */
        /* <DEDUP_REMOVED lines=31> */
[----:B------:R-:W-:Y:S01]  /*48660*/  STSM.16.M88.4 [R252], R160 ;  /* 0x000000a0fc007844 */ /* 0x000fe20000000200 */
[----:B------:R-:W-:Y:S01]  /*48670*/  BAR.SYNC.DEFER_BLOCKING 0x0 ;  /* 0x0000000000007b1d */ /* 0x000fe20000010000 */
[----:B------:R-:W-:-:S02]  /*48680*/  F2FP.F16.F32.PACK_AB R156, R242, R241 ;  /* 0x000000f1f29c723e */ /* 0x000fc400000000ff */
[----:B------:R-:W-:Y:S02]  /*48690*/  F2FP.F16.F32.PACK_AB R164, R245, R244 ;  /* 0x000000f4f5a4723e */ /* 0x000fe400000000ff */
[----:B------:R-:W-:Y:S02]  /*486a0*/  F2FP.F16.F32.PACK_AB R168, R248, R246 ;  /* 0x000000f6f8a8723e */ /* 0x000fe400000000ff */
[----:B------:R-:W-:Y:S01]  /*486b0*/  F2FP.F16.F32.PACK_AB R172, R250, R249 ;  /* 0x000000f9faac723e */ /* 0x000fe200000000ff */
[----:B------:R-:W4:Y:S04]  /*486c0*/  LDL.LU R217, [R1+0x150] ;  /* 0x0001500001d97983 */ /* 0x000f280000300800 */
[----:B------:R-:W-:Y:S01]  /*486d0*/  LDS.128 R148, [R0] ;  /* 0x0000000000947984 */ /* 0x000fe20000000c00 */
[----:B------:R-:W-:Y:S06]  /*486e0*/  BAR.SYNC.DEFER_BLOCKING 0x0 ;  /* 0x0000000000007b1d */ /* 0x000fec0000010000 */
[----:B------:R-:W-:Y:S02]  /*486f0*/  STSM.16.M88.4 [R252], R156 ;  /* 0x0000009cfc007844 */ /* 0x000fe40000000200 */
[----:B------:R-:W-:Y:S06]  /*48700*/  BAR.SYNC.DEFER_BLOCKING 0x0 ;  /* 0x0000000000007b1d */ /* 0x000fec0000010000 */
[----:B------:R-:W0:Y:S02]  /*48710*/  LDS.128 R152, [R0] ;  /* 0x0000000000987984 */ /* 0x000e240000000c00 */
        /* <DEDUP_REMOVED lines=8> */
[----:B------:R-:W-:Y:S01]  /*487a0*/  BAR.SYNC.DEFER_BLOCKING 0x0 ;  /* 0x0000000000007b1d */ /* 0x000fe20000010000 */
[----:B--2---:R-:W-:-:S02]  /*487b0*/  F2FP.F16.F32.PACK_AB R192, R9, R192 ;  /* 0x000000c009c0723e */ /* 0x004fc400000000ff */
[----:B---3--:R-:W-:Y:S02]  /*487c0*/  F2FP.F16.F32.PACK_AB R193, R7, R5 ;  /* 0x0000000507c1723e */ /* 0x008fe400000000ff */
[----:B----4-:R-:W-:Y:S02]  /*487d0*/  F2FP.F16.F32.PACK_AB R196, R4, R196 ;  /* 0x000000c404c4723e */ /* 0x010fe400000000ff */
[----:B------:R-:W-:Y:S01]  /*487e0*/  F2FP.F16.F32.PACK_AB R197, R223, R221 ;  /* 0x000000dddfc5723e */ /* 0x000fe200000000ff */
[----:B------:R-:W-:Y:S01]  /*487f0*/  STSM.16.M88.4 [R252], R172 ;  /* 0x000000acfc007844 */ /* 0x000fe20000000200 */
[----:B------:R-:W-:Y:S01]  /*48800*/  BAR.SYNC.DEFER_BLOCKING 0x0 ;  /* 0x0000000000007b1d */ /* 0x000fe20000010000 */
[----:B------:R-:W-:Y:S02]  /*48810*/  F2FP.F16.F32.PACK_AB R194, R227, R225 ;  /* 0x000000e1e3c2723e */ /* 0x000fe400000000ff */
[----:B------:R-:W-:Y:S02]  /*48820*/  F2FP.F16.F32.PACK_AB R195, R231, R230 ;  /* 0x000000e6e7c3723e */ /* 0x000fe400000000ff */
[----:B------:R-:W-:-:S02]  /*48830*/  F2FP.F16.F32.PACK_AB R198, R229, R228 ;  /* 0x000000e4e5c6723e */ /* 0x000fc400000000ff */
[----:B------:R-:W-:Y:S02]  /*48840*/  F2FP.F16.F32.PACK_AB R199, R243, R235 ;  /* 0x000000ebf3c7723e */ /* 0x000fe400000000ff */
[----:B------:R-:W-:Y:S02]  /*48850*/  F2FP.F16.F32.PACK_AB R212, R233, R212 ;  /* 0x000000d4e9d4723e */ /* 0x000fe400000000ff */
[----:B------:R-:W-:Y:S01]  /*48860*/  F2FP.F16.F32.PACK_AB R213, R232, R237 ;  /* 0x000000ede8d5723e */ /* 0x000fe200000000ff */
[----:B------:R-:W2:Y:S01]  /*48870*/  LDS.128 R164, [R0] ;  /* 0x0000000000a47984 */ /* 0x000ea20000000c00 */
[----:B------:R-:W-:Y:S02]  /*48880*/  F2FP.F16.F32.PACK_AB R200, R236, R200 ;  /* 0x000000c8ecc8723e */ /* 0x000fe400000000ff */
[----:B------:R-:W-:Y:S02]  /*48890*/  F2FP.F16.F32.PACK_AB R201, R240, R239 ;  /* 0x000000eff0c9723e */ /* 0x000fe400000000ff */
[----:B------:R-:W-:-:S02]  /*488a0*/  F2FP.F16.F32.PACK_AB R203, R208, R204 ;  /* 0x000000ccd0cb723e */ /* 0x000fc400000000ff */
[----:B------:R-:W3:Y:S04]  /*488b0*/  LDL.LU R204, [R1+0x138] ;  /* 0x0001380001cc7983 */ /* 0x000ee80000300800 */
[----:B------:R-:W4:Y:S04]  /*488c0*/  LDL.LU R10, [R1+0x37c] ;  /* 0x00037c00010a7983 */ /* 0x000f280000300800 */
[----:B------:R-:W4:Y:S04]  /*488d0*/  LDL.LU R11, [R1+0x374] ;  /* 0x00037400010b7983 */ /* 0x000f280000300800 */
[----:B------:R-:W2:Y:S04]  /*488e0*/  LDL.LU R8, [R1+0x18c] ;  /* 0x00018c0001087983 */ /* 0x000ea80000300800 */
[----:B------:R-:W2:Y:S04]  /*488f0*/  LDL.LU R208, [R1+0x17c] ;  /* 0x00017c0001d07983 */ /* 0x000ea80000300800 */
[----:B------:R-:W2:Y:S04]  /*48900*/  LDL.LU R9, [R1+0x384] ;  /* 0x0003840001097983 */ /* 0x000ea80000300800 */
[----:B------:R-:W2:Y:S04]  /*48910*/  LDL.LU R7, [R1+0x380] ;  /* 0x0003800001077983 */ /* 0x000ea80000300800 */
[----:B------:R-:W3:Y:S04]  /*48920*/  LDL.LU R5, [R1+0x4b4] ;  /* 0x0004b40001057983 */ /* 0x000ee80000300800 */
[----:B------:R-:W3:Y:S04]  /*48930*/  LDL.LU R4, [R1+0x4b0] ;  /* 0x0004b00001047983 */ /* 0x000ee80000300800 */
[----:B------:R-:W4:Y:S04]  /*48940*/  LDL.LU R223, [R1+0x57c] ;  /* 0x00057c0001df7983 */ /* 0x000f280000300800 */
[----:B------:R-:W4:Y:S04]  /*48950*/  LDL.LU R221, [R1+0x578] ;  /* 0x0005780001dd7983 */ /* 0x000f280000300800 */
[----:B------:R-:W2:Y:S04]  /*48960*/  LDL.LU R227, [R1+0x4bc] ;  /* 0x0004bc0001e37983 */ /* 0x000ea80000300800 */
[----:B------:R-:W2:Y:S04]  /*48970*/  LDL.LU R225, [R1+0x4b8] ;  /* 0x0004b80001e17983 */ /* 0x000ea80000300800 */
[----:B------:R-:W3:Y:S04]  /*48980*/  LDL.LU R231, [R1+0x584] ;  /* 0x0005840001e77983 */ /* 0x000ee80000300800 */
[----:B------:R-:W3:Y:S04]  /*48990*/  LDL.LU R230, [R1+0x580] ;  /* 0x0005800001e67983 */ /* 0x000ee80000300800 */
[----:B------:R-:W3:Y:S01]  /*489a0*/  LDL.LU R229, [R1+0x1ac] ;  /* 0x0001ac0001e57983 */ /* 0x000ee20000300800 */
[----:B------:R-:W-:-:S03]  /*489b0*/  F2FP.F16.F32.PACK_AB R202, R220, R216 ;  /* 0x000000d8dcca723e */ /* 0x000fc600000000ff */
[----:B------:R-:W3:Y:S04]  /*489c0*/  LDL.LU R228, [R1+0x19c] ;  /* 0x00019c0001e47983 */ /* 0x000ee80000300800 */
[----:B------:R-:W3:Y:S04]  /*489d0*/  LDL.LU R243, [R1+0x3ac] ;  /* 0x0003ac0001f37983 */ /* 0x000ee80000300800 */
[----:B------:R-:W3:Y:S01]  /*489e0*/  LDL.LU R235, [R1+0x3a4] ;  /* 0x0003a40001eb7983 */ /* 0x000ee20000300800 */
[----:B------:R-:W-:Y:S01]  /*489f0*/  BAR.SYNC.DEFER_BLOCKING 0x0 ;  /* 0x0000000000007b1d */ /* 0x000fe20000010000 */
[----:B------:R-:W-:-:S05]  /*48a00*/  F2FP.F16.F32.PACK_AB R214, R238, R247 ;  /* 0x000000f7eed6723e */ /* 0x000fca00000000ff */
[----:B------:R-:W3:Y:S04]  /*48a10*/  LDL.LU R233, [R1+0x1d0] ;  /* 0x0001d00001e97983 */ /* 0x000ee80000300800 */
[----:B------:R-:W3:Y:S04]  /*48a20*/  LDL.LU R216, [R1+0x1bc] ;  /* 0x0001bc0001d87983 */ /* 0x000ee80000300800 */
[----:B------:R-:W3:Y:S04]  /*48a30*/  LDL.LU R232, [R1+0x3b4] ;  /* 0x0003b40001e87983 */ /* 0x000ee80000300800 */
[----:B------:R-:W3:Y:S04]  /*48a40*/  LDL.LU R237, [R1+0x3b0] ;  /* 0x0003b00001ed7983 */ /* 0x000ee80000300800 */
[----:B------:R-:W3:Y:S01]  /*48a50*/  LDL.LU R236, [R1+0x4d4] ;  /* 0x0004d40001ec7983 */ /* 0x000ee20000300800 */
[----:B------:R-:W-:-:S03]  /*48a60*/  F2FP.F16.F32.PACK_AB R215, R234, R224 ;  /* 0x000000e0ead7723e */ /* 0x000fc600000000ff */
[----:B------:R-:W3:Y:S04]  /*48a70*/  LDL.LU R240, [R1+0x4d0] ;  /* 0x0004d00001f07983 */ /* 0x000ee80000300800 */
[----:B------:R-:W3:Y:S04]  /*48a80*/  LDL.LU R239, [R1+0x58c] ;  /* 0x00058c0001ef7983 */ /* 0x000ee80000300800 */
[----:B------:R-:W3:Y:S04]  /*48a90*/  LDL.LU R238, [R1+0x588] ;  /* 0x0005880001ee7983 */ /* 0x000ee80000300800 */
[----:B------:R-:W3:Y:S04]  /*48aa0*/  LDL.LU R247, [R1+0x4dc] ;  /* 0x0004dc0001f77983 */ /* 0x000ee80000300800 */
[----:B------:R-:W3:Y:S04]  /*48ab0*/  LDL.LU R234, [R1+0x4d8] ;  /* 0x0004d80001ea7983 */ /* 0x000ee80000300800 */
[----:B------:R-:W2:Y:S04]  /*48ac0*/  LDL.LU R224, [R1+0x594] ;  /* 0x0005940001e07983 */ /* 0x000ea80000300800 */
[----:B------:R-:W2:Y:S01]  /*48ad0*/  LDL.LU R220, [R1+0x590] ;  /* 0x0005900001dc7983 */ /* 0x000ea20000300800 */
[----:B------:R-:W-:-:S03]  /*48ae0*/  F2FP.F16.F32.PACK_AB R176, R176, R251 ;  /* 0x000000fbb0b0723e */ /* 0x000fc600000000ff */
[----:B------:R-:W3:Y:S04]  /*48af0*/  LDL.LU R14, [R1+0x24c] ;  /* 0x00024c00010e7983 */ /* 0x000ee80000300800 */
[----:B------:R-:W-:Y:S01]  /*48b00*/  STSM.16.M88.4 [R252], R176 ;  /* 0x000000b0fc007844 */ /* 0x000fe20000000200 */
        /* <DEDUP_REMOVED lines=20> */
[----:B------:R-:W-:Y:S01]  /*48c50*/  BAR.SYNC.DEFER_BLOCKING 0x0 ;  /* 0x0000000000007b1d */ /* 0x000fe20000010000 */
[----:B----4-:R-:W-:-:S02]  /*48c60*/  F2FP.F16.F32.PACK_AB R207, R223, R221 ;  /* 0x000000dddfcf723e */ /* 0x010fc400000000ff */
[----:B--2---:R-:W-:-:S03]  /*48c70*/  F2FP.F16.F32.PACK_AB R219, R224, R220 ;  /* 0x000000dce0db723e */ /* 0x004fc600000000ff */
[----:B------:R-:W2:Y:S04]  /*48c80*/  LDL.LU R220, [R1+0x1f0] ;  /* 0x0001f00001dc7983 */ /* 0x000ea80000300800 */
[----:B------:R-:W4:Y:S01]  /*48c90*/  LDL.LU R15, [R1+0x3dc] ;  /* 0x0003dc00010f7983 */ /* 0x000f220000300800 */
[----:B------:R-:W-:-:S03]  /*48ca0*/  F2FP.F16.F32.PACK_AB R210, R227, R225 ;  /* 0x000000e1e3d2723e */ /* 0x000fc600000000ff */
[----:B------:R-:W4:Y:S01]  /*48cb0*/  LDL.LU R221, [R1+0x3d4] ;  /* 0x0003d40001dd7983 */ /* 0x000f220000300800 */
[----:B------:R-:W-:-:S03]  /*48cc0*/  F2FP.F16.F32.PACK_AB R205, R10, R11 ;  /* 0x0000000b0acd723e */ /* 0x000fc600000000ff */
[----:B------:R-:W4:Y:S04]  /*48cd0*/  LDL.LU R12, [R1+0x25c] ;  /* 0x00025c00010c7983 */ /* 0x000f280000300800 */
[----:B------:R-:W0:Y:S01]  /*48ce0*/  LDS.128 R188, [R0] ;  /* 0x0000000000bc7984 */ /* 0x000e220000000c00 */
[----:B------:R-:W-:Y:S01]  /*48cf0*/  BAR.SYNC.DEFER_BLOCKING 0x0 ;  /* 0x0000000000007b1d */ /* 0x000fe20000010000 */
[----:B---3--:R-:W-:-:S05]  /*48d00*/  F2FP.F16.F32.PACK_AB R206, R5, R4 ;  /* 0x0000000405ce723e */ /* 0x008fca00000000ff */
[----:B------:R-:W3:Y:S04]  /*48d10*/  LDL.LU R224, [R1+0x254] ;  /* 0x0002540001e07983 */ /* 0x000ee80000300800 */
[----:B------:R-:W3:Y:S04]  /*48d20*/  LDL.LU R13, [R1+0x3e4] ;  /* 0x0003e400010d7983 */ /* 0x000ee80000300800 */
[----:B------:R-:W3:Y:S04]  /*48d30*/  LDL.LU R225, [R1+0x3e0] ;  /* 0x0003e00001e17983 */ /* 0x000ee80000300800 */
[----:B------:R-:W2:Y:S01]  /*48d40*/  LDL.LU R10, [R1+0x4f4] ;  /* 0x0004f400010a7983 */ /* 0x000ea20000300800 */
[----:B------:R-:W-:-:S03]  /*48d50*/  F2FP.F16.F32.PACK_AB R204, R217, R204 ;  /* 0x000000ccd9cc723e */ /* 0x000fc600000000ff */
[----:B------:R-:W2:Y:S01]  /*48d60*/  LDL.LU R11, [R1+0x4f0] ;  /* 0x0004f000010b7983 */ /* 0x000ea20000300800 */
[----:B------:R-:W-:-:S03]  /*48d70*/  F2FP.F16.F32.PACK_AB R216, R233, R216 ;  /* 0x000000d8e9d8723e */ /* 0x000fc600000000ff */
[----:B------:R-:W4:Y:S01]  /*48d80*/  LDL.LU R5, [R1+0x59c] ;  /* 0x00059c0001057983 */ /* 0x000f220000300800 */
[----:B------:R-:W-:-:S03]  /*48d90*/  F2FP.F16.F32.PACK_AB R217, R232, R237 ;  /* 0x000000ede8d9723e */ /* 0x000fc600000000ff */
[----:B------:R-:W4:Y:S04]  /*48da0*/  LDL.LU R223, [R1+0x598] ;  /* 0x0005980001df7983 */ /* 0x000f280000300800 */
[----:B------:R-:W3:Y:S04]  /*48db0*/  LDL.LU R227, [R1+0x4fc] ;  /* 0x0004fc0001e37983 */ /* 0x000ee80000300800 */
[----:B------:R1:W-:Y:S04]  /*48dc0*/  STSM.16.M88.4 [R252], R212 ;  /* 0x000000d4fc007844 */ /* 0x0003e80000000200 */
[----:B------:R-:W3:Y:S04]  /*48dd0*/  LDL.LU R233, [R1+0x4f8] ;  /* 0x0004f80001e97983 */ /* 0x000ee80000300800 */
[----:B------:R-:W3:Y:S01]  /*48de0*/  LDL.LU R232, [R1+0x5a4] ;  /* 0x0005a40001e87983 */ /* 0x000ee20000300800 */
[----:B------:R-:W-:Y:S01]  /*48df0*/  BAR.SYNC.DEFER_BLOCKING 0x0 ;  /* 0x0000000000007b1d */ /* 0x000fe20000010000 */
[----:B-1----:R-:W-:-:S05]  /*48e00*/  F2FP.F16.F32.PACK_AB R214, R236, R240 ;  /* 0x000000f0ecd6723e */ /* 0x002fca00000000ff */
[----:B------:R-:W3:Y:S04]  /*48e10*/  LDL.LU R236, [R1+0x5a0] ;  /* 0x0005a00001ec7983 */ /* 0x000ee80000300800 */
[----:B------:R-:W1:Y:S01]  /*48e20*/  LDS.128 R192, [R0] ;  /* 0x0000000000c07984 */ /* 0x000e620000000c00 */
[----:B------:R-:W-:Y:S06]  /*48e30*/  BAR.SYNC.DEFER_BLOCKING 0x0 ;  /* 0x0000000000007b1d */ /* 0x000fec0000010000 */
[----:B------:R-:W-:Y:S02]  /*48e40*/  STSM.16.M88.4 [R252], R200 ;  /* 0x000000c8fc007844 */ /* 0x000fe40000000200 */
[----:B------:R-:W-:Y:S01]  /*48e50*/  BAR.SYNC.DEFER_BLOCKING 0x0 ;  /* 0x0000000000007b1d */ /* 0x000fe20000010000 */
[----:B------:R-:W-:-:S02]  /*48e60*/  F2FP.F16.F32.PACK_AB R208, R8, R208 ;  /* 0x000000d008d0723e */ /* 0x000fc400000000ff */
[----:B------:R-:W-:Y:S02]  /*48e70*/  F2FP.F16.F32.PACK_AB R212, R229, R228 ;  /* 0x000000e4e5d4723e */ /* 0x000fe400000000ff */
[----:B------:R-:W-:Y:S01]  /*48e80*/  F2FP.F16.F32.PACK_AB R209, R9, R7 ;  /* 0x0000000709d1723e */ /* 0x000fe200000000ff */
[----:B------:R-:W3:Y:S04]  /*48e90*/  LDL.LU R8, [R1+0x28c] ;  /* 0x00028c0001087983 */ /* 0x000ee80000300800 */
[----:B------:R-:W3:Y:S04]  /*48ea0*/  LDL.LU R228, [R1+0x280] ;  /* 0x0002800001e47983 */ /* 0x000ee80000300800 */
[----:B------:R-:W3:Y:S01]  /*48eb0*/  LDL.LU R9, [R1+0x408] ;  /* 0x0004080001097983 */ /* 0x000ee20000300800 */
[----:B------:R-:W-:-:S03]  /*48ec0*/  F2FP.F16.F32.PACK_AB R211, R231, R230 ;  /* 0x000000e6e7d3723e */ /* 0x000fc600000000ff */
[----:B------:R-:W3:Y:S04]  /*48ed0*/  LDL.LU R229, [R1+0x400] ;  /* 0x0004000001e57983 */ /* 0x000ee80000300800 */
[----:B------:R-:W1:Y:S01]  /*48ee0*/  LDS.128 R196, [R0] ;  /* 0x0000000000c47984 */ /* 0x000e620000000c00 */
[----:B------:R-:W-:Y:S01]  /*48ef0*/  BAR.SYNC.DEFER_BLOCKING 0x0 ;  /* 0x0000000000007b1d */ /* 0x000fe20000010000 */
[----:B------:R-:W-:-:S05]  /*48f00*/  F2FP.F16.F32.PACK_AB R213, R243, R235 ;  /* 0x000000ebf3d5723e */ /* 0x000fca00000000ff */
        /* <DEDUP_REMOVED lines=8> */
[----:B------:R-:W-:Y:S01]  /*48f90*/  STSM.16.M88.4 [R252], R204 ;  /* 0x000000ccfc007844 */ /* 0x000fe20000000200 */
[----:B------:R-:W-:Y:S01]  /*48fa0*/  BAR.SYNC.DEFER_BLOCKING 0x0 ;  /* 0x0000000000007b1d */ /* 0x000fe20000010000 */
[----:B------:R-:W-:-:S02]  /*48fb0*/  F2FP.F16.F32.PACK_AB R215, R239, R238 ;  /* 0x000000eeefd7723e */ /* 0x000fc400000000ff */
[----:B------:R-:W-:-:S03]  /*48fc0*/  F2FP.F16.F32.PACK_AB R218, R247, R234 ;  /* 0x000000eaf7da723e */ /* 0x000fc600000000ff */
[----:B------:R-:W3:Y:S04]  /*48fd0*/  LDL.LU R239, [R1+0x51c] ;  /* 0x00051c0001ef7983 */ /* 0x000ee80000300800 */
[----:B------:R-:W3:Y:S04]  /*48fe0*/  LDL.LU R238, [R1+0x518] ;  /* 0x0005180001ee7983 */ /* 0x000ee80000300800 */
[----:B------:R-:W3:Y:S04]  /*48ff0*/  LDL.LU R247, [R1+0x5b4] ;  /* 0x0005b40001f77983 */ /* 0x000ee80000300800 */
[----:B------:R-:W3:Y:S04]  /*49000*/  LDL.LU R234, [R1+0x5b0] ;  /* 0x0005b00001ea7983 */ /* 0x000ee80000300800 */
[----:B------:R-:W1:Y:S01]  /*49010*/  LDS.128 R200, [R0] ;  /* 0x0000000000c87984 */ /* 0x000e620000000c00 */
[----:B------:R-:W-:Y:S06]  /*49020*/  BAR.SYNC.DEFER_BLOCKING 0x0 ;  /* 0x0000000000007b1d */ /* 0x000fec0000010000 */
[----:B------:R-:W-:Y:S02]  /*49030*/  STSM.16.M88.4 [R252], R208 ;  /* 0x000000d0fc007844 */ /* 0x000fe40000000200 */
[----:B------:R-:W-:Y:S06]  /*49040*/  BAR.SYNC.DEFER_BLOCKING 0x0 ;  /* 0x0000000000007b1d */ /* 0x000fec0000010000 */
[----:B------:R-:W1:Y:S02]  /*49050*/  LDS.128 R204, [R0] ;  /* 0x0000000000cc7984 */ /* 0x000e640000000c00 */
[----:B------:R-:W-:Y:S01]  /*49060*/  BAR.SYNC.DEFER_BLOCKING 0x0 ;  /* 0x0000000000007b1d */ /* 0x000fe20000010000 */
[----:B--2---:R-:W-:-:S05]  /*49070*/  F2FP.F16.F32.PACK_AB R222, R10, R11 ;  /* 0x0000000b0ade723e */ /* 0x004fca00000000ff */
[----:B------:R-:W2:Y:S01]  /*49080*/  LDL.LU R10, [R1+0x2cc] ;  /* 0x0002cc00010a7983 */ /* 0x000ea20000300800 */
[----:B----4-:R-:W-:Y:S02]  /*49090*/  F2FP.F16.F32.PACK_AB R223, R5, R223 ;  /* 0x000000df05df723e */ /* 0x010fe400000000ff */
[----:B---3--:R-:W-:Y:S02]  /*490a0*/  F2FP.F16.F32.PACK_AB R226, R227, R233 ;  /* 0x000000e9e3e2723e */ /* 0x008fe400000000ff */
[----:B------:R-:W-:Y:S02]  /*490b0*/  F2FP.F16.F32.PACK_AB R227, R232, R236 ;  /* 0x000000ece8e3723e */ /* 0x000fe400000000ff */
[----:B------:R-:W2:Y:S04]  /*490c0*/  LDL.LU R232, [R1+0x2c0] ;  /* 0x0002c00001e87983 */ /* 0x000ea80000300800 */
[----:B------:R-:W3:Y:S04]  /*490d0*/  LDL.LU R11, [R1+0x43c] ;  /* 0x00043c00010b7983 */ /* 0x000ee80000300800 */
[----:B------:R-:W3:Y:S04]  /*490e0*/  LDL.LU R233, [R1+0x434] ;  /* 0x0004340001e97983 */ /* 0x000ee80000300800 */
[----:B------:R-:W4:Y:S04]  /*490f0*/  LDL.LU R5, [R1+0x2dc] ;  /* 0x0002dc0001057983 */ /* 0x000f280000300800 */
[----:B------:R-:W4:Y:S04]  /*49100*/  LDL.LU R236, [R1+0x2d4] ;  /* 0x0002d40001ec7983 */ /* 0x000f280000300800 */
[----:B------:R-:W-:Y:S01]  /*49110*/  STSM.16.M88.4 [R252], R212 ;  /* 0x000000d4fc007844 */ /* 0x000fe20000000200 */
[----:B------:R-:W-:Y:S06]  /*49120*/  BAR.SYNC.DEFER_BLOCKING 0x0 ;  /* 0x0000000000007b1d */ /* 0x000fec0000010000 */
[----:B------:R-:W1:Y:S02]  /*49130*/  LDS.128 R208, [R0] ;  /* 0x0000000000d07984 */ /* 0x000e640000000c00 */
[----:B------:R-:W-:Y:S06]  /*49140*/  BAR.SYNC.DEFER_BLOCKING 0x0 ;  /* 0x0000000000007b1d */ /* 0x000fec0000010000 */
[----:B------:R-:W-:Y:S02]  /*49150*/  STSM.16.M88.4 [R252], R216 ;  /* 0x000000d8fc007844 */ /* 0x000fe40000000200 */
[----:B------:R-:W-:Y:S01]  /*49160*/  BAR.SYNC.DEFER_BLOCKING 0x0 ;  /* 0x0000000000007b1d */ /* 0x000fe20000010000 */
[----:B------:R-:W-:-:S02]  /*49170*/  F2FP.F16.F32.PACK_AB R220, R14, R220 ;  /* 0x000000dc0edc723e */ /* 0x000fc400000000ff */
[----:B------:R-:W-:-:S03]  /*49180*/  F2FP.F16.F32.PACK_AB R221, R15, R221 ;  /* 0x000000dd0fdd723e */ /* 0x000fc600000000ff */
        /* <DEDUP_REMOVED lines=12> */
[----:B------:R-:W1:Y:S01]  /*49250*/  LDS.128 R220, [R0] ;  /* 0x0000000000dc7984 */ /* 0x000e620000000c00 */
[----:B------:R-:W-:Y:S02]  /*49260*/  F2FP.F16.F32.PACK_AB R229, R9, R229 ;  /* 0x000000e509e5723e */ /* 0x000fe400000000ff */
[----:B------:R-:W-:Y:S01]  /*49270*/  F2FP.F16.F32.PACK_AB R230, R230, R243 ;  /* 0x000000f3e6e6723e */ /* 0x000fe200000000ff */
[----:B------:R-:W4:Y:S01]  /*49280*/  LDL.LU R8, [R1+0x444] ;  /* 0x0004440001087983 */ /* 0x000f220000300800 */
[----:B------:R-:W-:Y:S01]  /*49290*/  F2FP.F16.F32.PACK_AB R231, R235, R237 ;  /* 0x000000edebe7723e */ /* 0x000fe200000000ff */
[----:B------:R-:W-:Y:S01]  /*492a0*/  BAR.SYNC.DEFER_BLOCKING 0x0 ;  /* 0x0000000000007b1d */ /* 0x000fe20000010000 */
[----:B------:R-:W-:Y:S02]  /*492b0*/  F2FP.F16.F32.PACK_AB R243, R247, R234 ;  /* 0x000000eaf7f3723e */ /* 0x000fe400000000ff */
[----:B------:R-:W-:-:S03]  /*492c0*/  F2FP.F16.F32.PACK_AB R240, R7, R240 ;  /* 0x000000f007f0723e */ /* 0x000fc600000000ff */
[----:B------:R-:W4:Y:S04]  /*492d0*/  LDL.LU R237, [R1+0x440] ;  /* 0x0004400001ed7983 */ /* 0x000f280000300800 */
[----:B------:R-:W4:Y:S01]  /*492e0*/  LDL.LU R9, [R1+0x534] ;  /* 0x0005340001097983 */ /* 0x000f220000300800 */
[----:B------:R-:W-:-:S03]  /*492f0*/  F2FP.F16.F32.PACK_AB R242, R239, R238 ;  /* 0x000000eeeff2723e */ /* 0x000fc600000000ff */
[----:B------:R-:W4:Y:S04]  /*49300*/  LDL.LU R234, [R1+0x530] ;  /* 0x0005300001ea7983 */ /* 0x000f280000300800 */
[----:B------:R-:W4:Y:S04]  /*49310*/  LDL.LU R7, [R1+0x5bc] ;  /* 0x0005bc0001077983 */ /* 0x000f280000300800 */
[----:B------:R-:W-:Y:S01]  /*49320*/  STSM.16.M88.4 [R252], R228 ;  /* 0x000000e4fc007844 */ /* 0x000fe20000000200 */
[----:B------:R-:W-:Y:S06]  /*49330*/  BAR.SYNC.DEFER_BLOCKING 0x0 ;  /* 0x0000000000007b1d */ /* 0x000fec0000010000 */
[----:B------:R-:W4:Y:S04]  /*49340*/  LDL.LU R235, [R1+0x5b8] ;  /* 0x0005b80001eb7983 */ /* 0x000f280000300800 */
[----:B------:R-:W4:Y:S04]  /*49350*/  LDL.LU R4, [R1+0x53c] ;  /* 0x00053c0001047983 */ /* 0x000f280000300800 */
[----:B------:R-:W4:Y:S04]  /*49360*/  LDL.LU R238, [R1+0x538] ;  /* 0x0005380001ee7983 */ /* 0x000f280000300800 */
[----:B------:R-:W4:Y:S04]  /*49370*/  LDL.LU R239, [R1+0x5c4] ;  /* 0x0005c40001ef7983 */ /* 0x000f280000300800 */
[----:B------:R-:W1:Y:S01]  /*49380*/  LDS.128 R224, [R0] ;  /* 0x0000000000e07984 */ /* 0x000e620000000c00 */
[----:B------:R-:W-:Y:S06]  /*49390*/  BAR.SYNC.DEFER_BLOCKING 0x0 ;  /* 0x0000000000007b1d */ /* 0x000fec0000010000 */
[----:B------:R-:W4:Y:S04]  /*493a0*/  LDL.LU R247, [R1+0x5c0] ;  /* 0x0005c00001f77983 */ /* 0x000f280000300800 */
[----:B------:R0:W-:Y:S01]  /*493b0*/  STSM.16.M88.4 [R252], R240 ;  /* 0x000000f0fc007844 */ /* 0x0001e20000000200 */
[----:B--2---:R-:W-:-:S02]  /*493c0*/  F2FP.F16.F32.PACK_AB R232, R10, R232 ;  /* 0x000000e80ae8723e */ /* 0x004fc400000000ff */
[----:B---3--:R-:W-:Y:S01]  /*493d0*/  F2FP.F16.F32.PACK_AB R233, R11, R233 ;  /* 0x000000e90be9723e */ /* 0x008fe200000000ff */
[----:B------:R-:W-:Y:S06]  /*493e0*/  BAR.SYNC.DEFER_BLOCKING 0x0 ;  /* 0x0000000000007b1d */ /* 0x000fec0000010000 */
[----:B0-----:R-:W2:Y:S04]  /*493f0*/  LDL.LU R240, [R1+0x30c] ;  /* 0x00030c0001f07983 */ /* 0x001ea80000300800 */
[----:B------:R-:W2:Y:S04]  /*49400*/  LDL.LU R241, [R1+0x300] ;  /* 0x0003000001f17983 */ /* 0x000ea80000300800 */
[----:B------:R-:W3:Y:S04]  /*49410*/  LDL.LU R242, [R1+0x46c] ;  /* 0x00046c0001f27983 */ /* 0x000ee80000300800 */
[----:B------:R-:W3:Y:S04]  /*49420*/  LDL.LU R243, [R1+0x464] ;  /* 0x0004640001f37983 */ /* 0x000ee80000300800 */
[----:B------:R-:W3:Y:S01]  /*49430*/  LDL.LU R251, [R1+0x31c] ;  /* 0x00031c0001fb7983 */ /* 0x000ee20000300800 */
[----:B----4-:R-:W-:-:S03]  /*49440*/  F2FP.F16.F32.PACK_AB R236, R5, R236 ;  /* 0x000000ec05ec723e */ /* 0x010fc600000000ff */
        /* <DEDUP_REMOVED lines=15> */
[----:B------:R-:W0:Y:S01]  /*49540*/  LDS.128 R228, [R0] ;  /* 0x0000000000e47984 */ /* 0x000e220000000c00 */
[----:B------:R-:W-:-:S02]  /*49550*/  F2FP.F16.F32.PACK_AB R237, R8, R237 ;  /* 0x000000ed08ed723e */ /* 0x000fc400000000ff */
[----:B------:R-:W-:Y:S02]  /*49560*/  F2FP.F16.F32.PACK_AB R234, R9, R234 ;  /* 0x000000ea09ea723e */ /* 0x000fe400000000ff */
[----:B------:R-:W-:Y:S01]  /*49570*/  F2FP.F16.F32.PACK_AB R235, R7, R235 ;  /* 0x000000eb07eb723e */ /* 0x000fe200000000ff */
[----:B------:R-:W-:Y:S01]  /*49580*/  BAR.SYNC.DEFER_BLOCKING 0x0 ;  /* 0x0000000000007b1d */ /* 0x000fe20000010000 */
[----:B------:R-:W-:-:S05]  /*49590*/  F2FP.F16.F32.PACK_AB R238, R4, R238 ;  /* 0x000000ee04ee723e */ /* 0x000fca00000000ff */
[----:B------:R-:W4:Y:S04]  /*495a0*/  LDL.LU R7, [R1+0x574] ;  /* 0x0005740001077983 */ /* 0x000f280000300800 */
[----:B------:R-:W4:Y:S04]  /*495b0*/  LDL.LU R4, [R1+0x570] ;  /* 0x0005700001047983 */ /* 0x000f280000300800 */
[----:B------:R-:W4:Y:S04]  /*495c0*/  LDL.LU R8, [R1+0x5dc] ;  /* 0x0005dc0001087983 */ /* 0x000f280000300800 */
[----:B------:R-:W4:Y:S01]  /*495d0*/  LDL.LU R9, [R1+0x5d8] ;  /* 0x0005d80001097983 */ /* 0x000f220000300800 */
[----:B--2---:R-:W-:-:S02]  /*495e0*/  F2FP.F16.F32.PACK_AB R240, R240, R241 ;  /* 0x000000f1f0f0723e */ /* 0x004fc400000000ff */
[----:B---3--:R-:W-:Y:S02]  /*495f0*/  F2FP.F16.F32.PACK_AB R241, R242, R243 ;  /* 0x000000f3f2f1723e */ /* 0x008fe400000000ff */
[----:B----4-:R-:W-:Y:S02]  /*49600*/  F2FP.F16.F32.PACK_AB R242, R246, R5 ;  /* 0x00000005f6f2723e */ /* 0x010fe400000000ff */
[----:B------:R-:W2:Y:S04]  /*49610*/  LDL.LU R5, [R1+0x10] ;  /* 0x0000100001057983 */ /* 0x000ea80000300800 */
[----:B------:R-:W-:Y:S01]  /*49620*/  STSM.16.M88.4 [R252], R232 ;  /* 0x000000e8fc007844 */ /* 0x000fe20000000200 */
[----:B------:R-:W-:Y:S01]  /*49630*/  BAR.SYNC.DEFER_BLOCKING 0x0 ;  /* 0x0000000000007b1d */ /* 0x000fe20000010000 */
[----:B------:R-:W-:-:S02]  /*49640*/  F2FP.F16.F32.PACK_AB R239, R239, R247 ;  /* 0x000000f7efef723e */ /* 0x000fc400000000ff */
[----:B------:R-:W-:Y:S02]  /*49650*/  F2FP.F16.F32.PACK_AB R243, R244, R245 ;  /* 0x000000f5f4f3723e */ /* 0x000fe400000000ff */
[----:B------:R-:W-:-:S03]  /*49660*/  F2FP.F16.F32.PACK_AB R248, R251, R248 ;  /* 0x000000f8fbf8723e */ /* 0x000fc600000000ff */
[----:B------:R-:W3:Y:S01]  /*49670*/  LDC R247, c[0x0][0x278] ;  /* 0x00009e00fff77b82 */ /* 0x000ee20000000800 */
[----:B------:R-:W4:Y:S07]  /*49680*/  LDS.128 R232, [R0] ;  /* 0x0000000000e87984 */ /* 0x000f2e0000000c00 */
[----:B------:R-:W-:Y:S06]  /*49690*/  BAR.SYNC.DEFER_BLOCKING 0x0 ;  /* 0x0000000000007b1d */ /* 0x000fec0000010000 */
[----:B------:R-:W-:Y:S02]  /*496a0*/  STSM.16.M88.4 [R252], R236 ;  /* 0x000000ecfc007844 */ /* 0x000fe40000000200 */
[----:B------:R-:W-:Y:S06]  /*496b0*/  BAR.SYNC.DEFER_BLOCKING 0x0 ;  /* 0x0000000000007b1d */ /* 0x000fec0000010000 */
[----:B------:R-:W4:Y:S02]  /*496c0*/  LDS.128 R236, [R0] ;  /* 0x0000000000ec7984 */ /* 0x000f240000000c00 */
[----:B------:R-:W-:Y:S06]  /*496d0*/  BAR.SYNC.DEFER_BLOCKING 0x0 ;  /* 0x0000000000007b1d */ /* 0x000fec0000010000 */
[----:B------:R-:W-:Y:S02]  /*496e0*/  STSM.16.M88.4 [R252], R240 ;  /* 0x000000f0fc007844 */ /* 0x000fe40000000200 */
[----:B------:R-:W-:Y:S01]  /*496f0*/  BAR.SYNC.DEFER_BLOCKING 0x0 ;  /* 0x0000000000007b1d */ /* 0x000fe20000010000 */
[----:B------:R-:W-:-:S02]  /*49700*/  F2FP.F16.F32.PACK_AB R249, R249, R250 ;  /* 0x000000faf9f9723e */ /* 0x000fc400000000ff */
[----:B------:R-:W-:Y:S02]  /*49710*/  F2FP.F16.F32.PACK_AB R250, R18, R19 ;  /* 0x0000001312fa723e */ /* 0x000fe400000000ff */
[----:B------:R-:W-:-:S03]  /*49720*/  F2FP.F16.F32.PACK_AB R251, R14, R10 ;  /* 0x0000000a0efb723e */ /* 0x000fc600000000ff */
[----:B------:R-:W1:Y:S01]  /*49730*/  LDC R19, c[0x0][0x278] ;  /* 0x00009e00ff137b82 */ /* 0x000e620000000800 */
[----:B------:R-:W-:Y:S02]  /*49740*/  F2FP.F16.F32.PACK_AB R245, R13, R11 ;  /* 0x0000000b0df5723e */ /* 0x000fe400000000ff */
[----:B------:R-:W4:Y:S01]  /*49750*/  LDL.LU R11, [R1+0x14] ;  /* 0x00001400010b7983 */ /* 0x000f220000300800 */
[----:B------:R-:W-:-:S04]  /*49760*/  F2FP.F16.F32.PACK_AB R244, R15, R12 ;  /* 0x0000000c0ff4723e */ /* 0x000fc800000000ff */
[----:B------:R-:W0:Y:S08]  /*49770*/  LDC R10, c[0x0][0x278] ;  /* 0x00009e00ff0a7b82 */ /* 0x000e300000000800 */
[----:B------:R-:W1:Y:S01]  /*49780*/  LDC R14, c[0x0][0x278] ;  /* 0x00009e00ff0e7b82 */ /* 0x000e620000000800 */
[----:B------:R-:W4:Y:S07]  /*49790*/  LDS.128 R240, [R0] ;  /* 0x0000000000f07984 */ /* 0x000f2e0000000c00 */
[----:B------:R-:W-:Y:S08]  /*497a0*/  BAR.SYNC.DEFER_BLOCKING 0x0 ;  /* 0x0000000000007b1d */ /* 0x000ff00000010000 */
[----:B------:R-:W1:Y:S01]  /*497b0*/  LDC R15, c[0x0][0x278] ;  /* 0x00009e00ff0f7b82 */ /* 0x000e620000000800 */
[----:B------:R-:W-:Y:S07]  /*497c0*/  STSM.16.M88.4 [R252], R248 ;  /* 0x000000f8fc007844 */ /* 0x000fee0000000200 */
[----:B------:R-:W-:Y:S06]  /*497d0*/  BAR.SYNC.DEFER_BLOCKING 0x0 ;  /* 0x0000000000007b1d */ /* 0x000fec0000010000 */
[----:B------:R-:W4:Y:S01]  /*497e0*/  LDS.128 R248, [R0] ;  /* 0x0000000000f87984 */ /* 0x000f220000000c00 */
[----:B------:R-:W-:-:S02]  /*497f0*/  F2FP.F16.F32.PACK_AB R246, R7, R4 ;  /* 0x0000000407f6723e */ /* 0x000fc400000000ff */
[----:B---3--:R-:W-:Y:S01]  /*49800*/  SHF.L.U32 R4, R247, 0x1, RZ ;  /* 0x00000001f7047819 */ /* 0x008fe200000006ff */
[----:B------:R-:W3:Y:S01]  /*49810*/  LDC R7, c[0x0][0x278] ;  /* 0x00009e00ff077b82 */ /* 0x000ee20000000800 */
[----:B------:R-:W-:-:S07]  /*49820*/  F2FP.F16.F32.PACK_AB R247, R8, R9 ;  /* 0x0000000908f7723e */ /* 0x000fce00000000ff */
[----:B------:R-:W-:Y:S08]  /*49830*/  BAR.SYNC.DEFER_BLOCKING 0x0 ;  /* 0x0000000000007b1d */ /* 0x000ff00000010000 */
[----:B------:R-:W3:Y:S01]  /*49840*/  LDC R8, c[0x0][0x278] ;  /* 0x00009e00ff087b82 */ /* 0x000ee20000000800 */
[----:B------:R-:W4:Y:S04]  /*49850*/  LDL.LU R9, [R1+0x18] ;  /* 0x0000180001097983 */ /* 0x000f280000300800 */
[----:B------:R1:W-:Y:S03]  /*49860*/  STSM.16.M88.4 [R252], R244 ;  /* 0x000000f4fc007844 */ /* 0x0003e60000000200 */
[----:B------:R-:W-:Y:S01]  /*49870*/  BAR.SYNC.DEFER_BLOCKING 0x0 ;  /* 0x0000000000007b1d */ /* 0x000fe20000010000 */
[----:B------:R-:W-:-:S04]  /*49880*/  IADD3 R12, P0, R4, R2, RZ ;  /* 0x00000002040c7210 */ /* 0x000fc80007f1e0ff */
[-C--:B0-----:R-:W-:Y:S02]  /*49890*/  LEA.HI.X.SX32 R13, R10, R3.reuse, 0x1, P0 ;  /* 0x000000030a0d7211 */ /* 0x081fe400000f0eff */
[----:B-1----:R-:W-:Y:S01]  /*498a0*/  LEA R14, P0, R14, R2, 0x2 ;  /* 0x000000020e0e7211 */ /* 0x002fe200078010ff */
[----:B------:R-:W0:Y:S01]  /*498b0*/  LDC R10, c[0x0][0x278] ;  /* 0x00009e00ff0a7b82 */ /* 0x000e220000000800 */
[----:B------:R-:W-:Y:S02]  /*498c0*/  SHF.L.U32 R18, R15, 0x2, RZ ;  /* 0x000000020f127819 */ /* 0x000fe400000006ff */
[----:B------:R-:W-:-:S05]  /*498d0*/  LEA.HI.X.SX32 R15, R4, R3, 0x1, P0 ;  /* 0x00000003040f7211 */ /* 0x000fca00000f0eff */
[----:B------:R-:W1:Y:S01]  /*498e0*/  LDC R247, c[0x0][0x278] ;  /* 0x00009e00fff77b82 */ /* 0x000e620000000800 */
[----:B--2---:R-:W-:Y:S01]  /*498f0*/  PRMT R244, R5, 0x7632, R244 ;  /* 0x0000763205f47816 */ /* 0x004fe200000000f4 */
[----:B------:R2:W-:Y:S04]  /*49900*/  STG.E.U16 desc[UR4][R2.64], R5 ;  /* 0x0000000502007986 */ /* 0x0005e8000c101504 */
[----:B------:R3:W-:Y:S02]  /*49910*/  STG.E.U16 desc[UR4][R12.64], R244 ;  /* 0x000000f40c007986 */ /* 0x0007e4000c101504 */
[----:B--2---:R-:W2:Y:S01]  /*49920*/  LDC R5, c[0x0][0x278] ;  /* 0x00009e00ff057b82 */ /* 0x004ea20000000800 */
[----:B---3--:R-:W-:-:S07]  /*49930*/  IMAD R244, R7, 0x6, RZ ;  /* 0x0000000607f47824 */ /* 0x008fce00078e02ff */
[----:B------:R-:W3:Y:S01]  /*49940*/  LDC R13, c[0x0][0x278] ;  /* 0x00009e00ff0d7b82 */ /* 0x000ee20000000800 */
[-C--:B------:R-:W-:Y:S02]  /*49950*/  IADD3 R246, P3, R244, R2.reuse, RZ ;  /* 0x00000002f4f67210 */ /* 0x080fe40007f7e0ff */
[----:B------:R-:W-:Y:S02]  /*49960*/  LEA R244, P4, R8, R2, 0x3 ;  /* 0x0000000208f47211 */ /* 0x000fe400078818ff */
[----:B------:R-:W3:Y:S01]  /*49970*/  LDL.LU R8, [R1+0x1c] ;  /* 0x00001c0001087983 */ /* 0x000ee20000300800 */
[----:B-1----:R-:W-:Y:S02]  /*49980*/  IMAD R245, R247, 0x3, RZ ;  /* 0x00000003f7f57824 */ /* 0x002fe400078e02ff */
[----:B------:R-:W1:Y:S01]  /*49990*/  LDC R12, c[0x0][0x278] ;  /* 0x00009e00ff0c7b82 */ /* 0x000e620000000800 */
[----:B------:R-:W3:Y:S02]  /*499a0*/  LDL.LU R4, [R1] ;  /* 0x0000000001047983 */ /* 0x000ee40000300800 */
[----:B------:R-:W-:-:S02]  /*499b0*/  LEA.HI.X.SX32 R247, R245, R3, 0x1, P3 ;  /* 0x00000003f5f77211 */ /* 0x000fc400018f0eff */
[----:B------:R-:W-:Y:S01]  /*499c0*/  LEA.HI.X.SX32 R245, R18, R3, 0x1, P4 ;  /* 0x0000000312f57211 */ /* 0x000fe200020f0eff */
[----:B--2---:R-:W-:Y:S02]  /*499d0*/  IMAD R18, R5, 0xa, RZ ;  /* 0x0000000a05127824 */ /* 0x004fe400078e02ff */
[----:B------:R-:W2:Y:S03]  /*499e0*/  LDC R5, c[0x0][0x278] ;  /* 0x00009e00ff057b82 */ /* 0x000ea60000000800 */
[----:B------:R-:W-:Y:S02]  /*499f0*/  IADD3 R18, P3, R18, R2, RZ ;  /* 0x0000000212127210 */ /* 0x000fe40007f7e0ff */
[----:B0-----:R-:W-:Y:S01]  /*49a00*/  SHF.L.U32 R10, R10, 0x3, RZ ;  /* 0x000000030a0a7819 */ /* 0x001fe200000006ff */
[----:B-1----:R-:W-:-:S05]  /*49a10*/  IMAD R12, R12, 0xc, RZ ;  /* 0x0000000c0c0c7824 */ /* 0x002fca00078e02ff */
[----:B------:R-:W-:Y:S01]  /*49a20*/  IADD3 R12, P0, R12, R2, RZ ;  /* 0x000000020c0c7210 */ /* 0x000fe20007f1e0ff */
[----:B--2---:R-:W-:Y:S01]  /*49a30*/  IMAD R5, R5, 0x16, RZ ;  /* 0x0000001605057824 */ /* 0x004fe200078e02ff */
[----:B----4-:R-:W-:Y:S01]  /*49a40*/  PRMT R252, R11, 0x7632, R252 ;  /* 0x000076320bfc7816 */ /* 0x010fe200000000fc */
[----:B------:R0:W-:Y:S04]  /*49a50*/  STG.E.U16 desc[UR4][R14.64], R11 ;  /* 0x0000000b0e007986 */ /* 0x0001e8000c101504 */
[----:B------:R3:W-:Y:S04]  /*49a60*/  STG.E.U16 desc[UR4][R246.64], R252 ;  /* 0x000000fcf6007986 */ /* 0x0007e8000c101504 */
[----:B0-----:R-:W2:Y:S01]  /*49a70*/  LDL.LU R14, [R1+0x1ae8] ;  /* 0x001ae800010e7983 */ /* 0x001ea20000300800 */
[----:B------:R-:W0:Y:S01]  /*49a80*/  LDC R15, c[0x0][0x278] ;  /* 0x00009e00ff0f7b82 */ /* 0x000e220000000800 */
[----:B---3--:R-:W-:-:S02]  /*49a90*/  IMAD R246, R13, 0xe, RZ ;  /* 0x0000000e0df67824 */ /* 0x008fc400078e02ff */
[----:B------:R-:W-:Y:S02]  /*49aa0*/  IMAD R13, R7, 0x6, RZ ;  /* 0x00000006070d7824 */ /* 0x000fe400078e02ff */
[----:B------:R-:W3:Y:S03]  /*49ab0*/  LDL.LU R7, [R1+0x4] ;  /* 0x0000040001077983 */ /* 0x000ee60000300800 */
[----:B------:R-:W1:Y:S01]  /*49ac0*/  LDC R247, c[0x0][0x278] ;  /* 0x00009e00fff77b82 */ /* 0x000e620000000800 */
[----:B------:R-:W-:-:S07]  /*49ad0*/  LEA.HI.X.SX32 R13, R13, R3, 0x1, P0 ;  /* 0x000000030d0d7211 */ /* 0x000fce00000f0eff */
[----:B------:R-:W4:Y:S01]  /*49ae0*/  LDC R11, c[0x0][0x278] ;  /* 0x00009e00ff0b7b82 */ /* 0x000f220000000800 */
[----:B0-----:R-:W-:Y:S02]  /*49af0*/  IMAD R15, R15, 0x14, RZ ;  /* 0x000000140f0f7824 */ /* 0x001fe400078e02ff */
[----:B-1----:R-:W-:Y:S01]  /*49b00*/  IMAD R247, R247, 0x7, RZ ;  /* 0x00000007f7f77824 */ /* 0x002fe200078e02ff */
[----:B------:R0:W-:Y:S02]  /*49b10*/  STG.E.U16 desc[UR4][R244.64], R9 ;  /* 0x00000009f4007986 */ /* 0x0001e4000c101504 */
[----:B0-----:R-:W-:-:S05]  /*49b20*/  IMAD R244, R19, 0x5, RZ ;  /* 0x0000000513f47824 */ /* 0x001fca00078e02ff */
[----:B------:R-:W-:Y:S02]  /*49b30*/  LEA.HI.X.SX32 R19, R244, R3, 0x1, P3 ;  /* 0x00000003f4137211 */ /* 0x000fe400018f0eff */
[----:B------:R-:W0:Y:S01]  /*49b40*/  LDC R244, c[0x0][0x278] ;  /* 0x00009e00fff47b82 */ /* 0x000e220000000800 */
[----:B------:R-:W-:Y:S02]  /*49b50*/  PRMT R245, R9, 0x7632, R245 ;  /* 0x0000763209f57816 */ /* 0x000fe400000000f5 */
[----:B------:R-:W-:-:S03]  /*49b60*/  IADD3 R246, P3, R246, R2, RZ ;  /* 0x00000002f6f67210 */ /* 0x000fc60007f7e0ff */
[----:B------:R1:W-:Y:S01]  /*49b70*/  STG.E.U16 desc[UR4][R18.64], R245 ;  /* 0x000000f512007986 */ /* 0x0003e2000c101504 */
[----:B------:R-:W-:Y:S01]  /*49b80*/  LEA.HI.X.SX32 R247, R247, R3, 0x1, P3 ;  /* 0x00000003f7f77211 */ /* 0x000fe200018f0eff */
[----:B------:R-:W4:Y:S02]  /*49b90*/  LDC R9, c[0x0][0x278] ;  /* 0x00009e00ff097b82 */ /* 0x000f240000000800 */
[----:B-1----:R-:W2:Y:S01]  /*49ba0*/  LDL.LU.64 R18, [R1+0x1ae0] ;  /* 0x001ae00001127983 */ /* 0x002ea20000300a00 */
[----:B0-----:R-:W-:-:S04]  /*49bb0*/  LEA R244, P4, R244, R2, 0x4 ;  /* 0x00000002f4f47211 */ /* 0x001fc800078820ff */
[----:B------:R-:W-:Y:S02]  /*49bc0*/  LEA.HI.X.SX32 R245, R10, R3, 0x1, P4 ;  /* 0x000000030af57211 */ /* 0x000fe400020f0eff */
[----:B------:R-:W-:Y:S01]  /*49bd0*/  PRMT R252, R8, 0x7632, R252 ;  /* 0x0000763208fc7816 */ /* 0x000fe200000000fc */
[----:B------:R-:W-:Y:S04]  /*49be0*/  STG.E.U16 desc[UR4][R12.64], R8 ;  /* 0x000000080c007986 */ /* 0x000fe8000c101504 */
[----:B------:R0:W-:Y:S01]  /*49bf0*/  STG.E.U16 desc[UR4][R246.64], R252 ;  /* 0x000000fcf6007986 */ /* 0x0001e2000c101504 */
[----:B------:R-:W-:-:S03]  /*49c00*/  PRMT R6, R4, 0x7632, R6 ;  /* 0x0000763204067816 */ /* 0x000fc60000000006 */
[----:B------:R1:W-:Y:S01]  /*49c10*/  STG.E.U16 desc[UR4][R244.64], R4 ;  /* 0x00000004f4007986 */ /* 0x0003e2000c101504 */
[----:B----4-:R-:W-:Y:S02]  /*49c20*/  IMAD R10, R9, 0x12, RZ ;  /* 0x00000012090a7824 */ /* 0x010fe400078e02ff */
[----:B------:R-:W4:Y:S01]  /*49c30*/  LDC R9, c[0x0][0x278] ;  /* 0x00009e00ff097b82 */ /* 0x000f220000000800 */
[-C--:B0-----:R-:W-:Y:S02]  /*49c40*/  IADD3 R246, P3, R15, R2.reuse, RZ ;  /* 0x000000020ff67210 */ /* 0x081fe40007f7e0ff */
[----:B------:R-:W2:Y:S05]  /*49c50*/  LDL.LU R15, [R1+0x8] ;  /* 0x00000800010f7983 */ /* 0x000eaa0000300800 */
[----:B------:R-:W0:Y:S01]  /*49c60*/  LDC R247, c[0x0][0x278] ;  /* 0x00009e00fff77b82 */ /* 0x000e220000000800 */
[----:B-1----:R-:W-:-:S02]  /*49c70*/  IADD3 R244, P4, R5, R2, RZ ;  /* 0x0000000205f47210 */ /* 0x002fc40007f9e0ff */
[----:B------:R-:W2:Y:S04]  /*49c80*/  LDL.LU R5, [R1+0xc] ;  /* 0x00000c0001057983 */ /* 0x000ea80000300800 */
[----:B------:R-:W2:Y:S01]  /*49c90*/  LDL.LU R4, [R1+0x1ad8] ;  /* 0x001ad80001047983 */ /* 0x000ea20000300800 */
[----:B------:R-:W-:Y:S01]  /*49ca0*/  IMAD R245, R11, 0x9, RZ ;  /* 0x000000090bf57824 */ /* 0x000fe200078e02ff */
[----:B------:R-:W1:Y:S08]  /*49cb0*/  LDC R12, c[0x0][0x278] ;  /* 0x00009e00ff0c7b82 */ /* 0x000e700000000800 */
[----:B------:R-:W4:Y:S01]  /*49cc0*/  LDC R11, c[0x0][0x278] ;  /* 0x00009e00ff0b7b82 */ /* 0x000f220000000800 */
[----:B------:R-:W-:Y:S01]  /*49cd0*/  IADD3 R10, P0, R10, R2, RZ ;  /* 0x000000020a0a7210 */ /* 0x000fe20007f1e0ff */
[----:B0-----:R-:W-:-:S06]  /*49ce0*/  IMAD R252, R247, 0xb, RZ ;  /* 0x0000000bf7fc7824 */ /* 0x001fcc00078e02ff */
[----:B------:R-:W0:Y:S08]  /*49cf0*/  LDC R8, c[0x0][0x278] ;  /* 0x00009e00ff087b82 */ /* 0x000e300000000800 */
[----:B------:R-:W3:Y:S01]  /*49d00*/  LDC R13, c[0x0][0x278] ;  /* 0x00009e00ff0d7b82 */ /* 0x000ee20000000800 */
[----:B----4-:R-:W-:Y:S01]  /*49d10*/  IMAD R247, R11, 0xa, RZ ;  /* 0x0000000a0bf77824 */ /* 0x010fe200078e02ff */
[----:B------:R-:W-:-:S02]  /*49d20*/  LEA.HI.X.SX32 R11, R245, R3, 0x1, P0 ;  /* 0x00000003f50b7211 */ /* 0x000fc400000f0eff */
[-C--:B------:R-:W-:Y:S02]  /*49d30*/  LEA.HI.X.SX32 R245, R252, R3.reuse, 0x1, P4 ;  /* 0x00000003fcf57211 */ /* 0x080fe400020f0eff */
[----:B------:R-:W-:Y:S01]  /*49d40*/  LEA.HI.X.SX32 R247, R247, R3, 0x1, P3 ;  /* 0x00000003f7f77211 */ /* 0x000fe200018f0eff */
[----:B------:R4:W-:Y:S01]  /*49d50*/  STG.E.U16 desc[UR4][R10.64], R6 ;  /* 0x000000060a007986 */ /* 0x0009e2000c101504 */
[----:B-1----:R-:W-:Y:S02]  /*49d60*/  IMAD R12, R12, 0x18, RZ ;  /* 0x000000180c0c7824 */ /* 0x002fe400078e02ff */
[----:B0-----:R-:W-:-:S03]  /*49d70*/  IMAD R8, R8, 0x1a, RZ ;  /* 0x0000001a08087824 */ /* 0x001fc600078e02ff */
[-C--:B------:R-:W-:Y:S02]  /*49d80*/  IADD3 R12, P3, R12, R2.reuse, RZ ;  /* 0x000000020c0c7210 */ /* 0x080fe40007f7e0ff */
[----:B------:R-:W-:Y:S01]  /*49d90*/  IADD3 R8, P0, R8, R2, RZ ;  /* 0x0000000208087210 */ /* 0x000fe20007f1e0ff */
[----:B----4-:R-:W0:Y:S08]  /*49da0*/  LDC R11, c[0x0][0x278] ;  /* 0x00009e00ff0b7b82 */ /* 0x010e300000000800 */
[----:B------:R-:W1:Y:S08]  /*49db0*/  LDC R6, c[0x0][0x278] ;  /* 0x00009e00ff067b82 */ /* 0x000e700000000800 */
[----:B------:R-:W4:Y:S01]  /*49dc0*/  LDC R10, c[0x0][0x278] ;  /* 0x00009e00ff0a7b82 */ /* 0x000f220000000800 */
[----:B---3--:R-:W-:Y:S01]  /*49dd0*/  PRMT R252, R7, 0x7632, R252 ;  /* 0x0000763207fc7816 */ /* 0x008fe200000000fc */
[----:B------:R3:W-:Y:S04]  /*49de0*/  STG.E.U16 desc[UR4][R246.64], R7 ;  /* 0x00000007f6007986 */ /* 0x0007e8000c101504 */
[----:B------:R3:W-:Y:S02]  /*49df0*/  STG.E.U16 desc[UR4][R244.64], R252 ;  /* 0x000000fcf4007986 */ /* 0x0007e4000c101504 */
[----:B---3--:R-:W-:Y:S01]  /*49e00*/  IMAD R247, R13, 0xd, RZ ;  /* 0x0000000d0df77824 */ /* 0x008fe200078e02ff */
[----:B------:R-:W3:Y:S08]  /*49e10*/  LDC R246, c[0x0][0x278] ;  /* 0x00009e00fff67b82 */ /* 0x000ef00000000800 */
[----:B------:R-:W0:Y:S01]  /*49e20*/  LDC R245, c[0x0][0x278] ;  /* 0x00009e00fff57b82 */ /* 0x000e220000000800 */
[----:B------:R-:W-:Y:S01]  /*49e30*/  IMAD R244, R9, 0x1e, RZ ;  /* 0x0000001e09f47824 */ /* 0x000fe200078e02ff */
[----:B------:R-:W-:-:S06]  /*49e40*/  LEA.HI.X.SX32 R9, R247, R3, 0x1, P0 ;  /* 0x00000003f7097211 */ /* 0x000fcc00000f0eff */
[----:B------:R-:W1:Y:S08]  /*49e50*/  LDC R247, c[0x0][0x278] ;  /* 0x00009e00fff77b82 */ /* 0x000e700000000800 */
[----:B------:R-:W4:Y:S01]  /*49e60*/  LDC R7, c[0x0][0x278] ;  /* 0x00009e00ff077b82 */ /* 0x000f220000000800 */
[----:B0-----:R-:W-:Y:S01]  /*49e70*/  IMAD R13, R245, 0xc, RZ ;  /* 0x0000000cf50d7824 */ /* 0x001fe200078e02ff */
[----:B--2---:R-:W-:Y:S01]  /*49e80*/  PRMT R4, R15, 0x7632, R4 ;  /* 0x000076320f047816 */ /* 0x004fe20000000004 */
[----:B---3--:R-:W-:-:S03]  /*49e90*/  IMAD R246, R246, 0x1c, RZ ;  /* 0x0000001cf6f67824 */ /* 0x008fc600078e02ff */
[----:B------:R-:W-:Y:S02]  /*49ea0*/  LEA.HI.X.SX32 R13, R13, R3, 0x1, P3 ;  /* 0x000000030d0d7211 */ /* 0x000fe400018f0eff */
[----:B------:R-:W0:Y:S03]  /*49eb0*/  LDC R245, c[0x0][0x278] ;  /* 0x00009e00fff57b82 */ /* 0x000e260000000800 */
[----:B------:R2:W-:Y:S04]  /*49ec0*/  STG.E.U16 desc[UR4][R12.64], R15 ;  /* 0x0000000f0c007986 */ /* 0x0005e8000c101504 */
[----:B------:R3:W-:Y:S04]  /*49ed0*/  STG.E.U16 desc[UR4][R8.64], R4 ;  /* 0x0000000408007986 */ /* 0x0007e8000c101504 */
[----:B--2---:R-:W2:Y:S04]  /*49ee0*/  LDL.LU.64 R12, [R1+0x1ad0] ;  /* 0x001ad000010c7983 */ /* 0x004ea80000300a00 */
[----:B------:R-:W2:Y:S04]  /*49ef0*/  LDL.LU R15, [R1+0x1ac8] ;  /* 0x001ac800010f7983 */ /* 0x000ea80000300800 */
[----:B---3--:R-:W3:Y:S04]  /*49f00*/  LDL.LU.64 R8, [R1+0x1ac0] ;  /* 0x001ac00001087983 */ /* 0x008ee80000300a00 */
[----:B------:R-:W2:Y:S01]  /*49f10*/  LDL.LU R4, [R1+0x1abc] ;  /* 0x001abc0001047983 */ /* 0x000ea20000300800 */
[----:B-1----:R-:W-:Y:S01]  /*49f20*/  IMAD R247, R247, 0xe, RZ ;  /* 0x0000000ef7f77824 */ /* 0x002fe200078e02ff */
[----:B------:R-:W-:-:S04]  /*49f30*/  IADD3 R246, P3, R246, R2, RZ ;  /* 0x00000002f6f67210 */ /* 0x000fc80007f7e0ff */
[----:B------:R-:W-:Y:S02]  /*49f40*/  LEA.HI.X.SX32 R247, R247, R3, 0x1, P3 ;  /* 0x00000003f7f77211 */ /* 0x000fe400018f0eff */
[----:B------:R-:W-:-:S03]  /*49f50*/  PRMT R252, R5, 0x7632, R252 ;  /* 0x0000763205fc7816 */ /* 0x000fc600000000fc */
[----:B------:R1:W-:Y:S02]  /*49f60*/  STG.E.U16 desc[UR4][R246.64], R5 ;  /* 0x00000005f6007986 */ /* 0x0003e4000c101504 */
[----:B-1----:R-:W1:Y:S02]  /*49f70*/  LDC R247, c[0x0][0x278] ;  /* 0x00009e00fff77b82 */ /* 0x002e640000000800 */
[----:B------:R-:W3:Y:S01]  /*49f80*/  LDL.LU R5, [R1+0x1ab8] ;  /* 0x001ab80001057983 */ /* 0x000ee20000300800 */
[----:B0-----:R-:W-:Y:S01]  /*49f90*/  IMAD R245, R245, 0xf, RZ ;  /* 0x0000000ff5f57824 */ /* 0x001fe200078e02ff */
[----:B------:R-:W-:-:S04]  /*49fa0*/  IADD3 R244, P4, R244, R2, RZ ;  /* 0x00000002f4f47210 */ /* 0x000fc80007f9e0ff */
[----:B------:R-:W-:-:S05]  /*49fb0*/  LEA.HI.X.SX32 R245, R245, R3, 0x1, P4 ;  /* 0x00000003f5f57211 */ /* 0x000fca00020f0eff */
[----:B------:R1:W-:Y:S02]  /*49fc0*/  STG.E.U16 desc[UR4][R244.64], R252 ;  /* 0x000000fcf4007986 */ /* 0x0003e4000c101504 */
[----:B-1----:R-:W-:Y:S01]  /*49fd0*/  SHF.L.U32 R244, R247, 0x4, RZ ;  /* 0x00000004f7f47819 */ /* 0x002fe200000006ff */
[----:B------:R-:W-:Y:S02]  /*49fe0*/  IMAD R247, R11, 0x11, RZ ;  /* 0x000000110bf77824 */ /* 0x000fe400078e02ff */
[----:B------:R-:W-:Y:S01]  /*49ff0*/  IMAD R6, R6, 0x22, RZ ;  /* 0x0000002206067824 */ /* 0x000fe200078e02ff */
[----:B------:R-:W0:Y:S01]  /*4a000*/  LDC R11, c[0x0][0x278] ;  /* 0x00009e00ff0b7b82 */ /* 0x000e220000000800 */
[----:B----4-:R-:W-:Y:S01]  /*4a010*/  IMAD R246, R7, 0x24, RZ ;  /* 0x0000002407f67824 */ /* 0x010fe200078e02ff */
[-C--:B------:R-:W-:Y:S02]  /*4a020*/  LEA R10, P3, R10, R2.reuse, 0x5 ;  /* 0x000000020a0a7211 */ /* 0x080fe400078628ff */
[----:B------:R-:W-:-:S04]  /*4a030*/  IADD3 R6, P0, R6, R2, RZ ;  /* 0x0000000206067210 */ /* 0x000fc80007f1e0ff */
[----:B------:R-:W1:Y:S01]  /*4a040*/  LDC R245, c[0x0][0x278] ;  /* 0x00009e00fff57b82 */ /* 0x000e620000000800 */
[----:B0-----:R-:W-:Y:S01]  /*4a050*/  IMAD R7, R11, 0x26, RZ ;  /* 0x000000260b077824 */ /* 0x001fe200078e02ff */
[----:B------:R-:W-:-:S04]  /*4a060*/  LEA.HI.X.SX32 R11, R244, R3, 0x1, P3 ;  /* 0x00000003f40b7211 */ /* 0x000fc800018f0eff */
[-C--:B------:R-:W-:Y:S02]  /*4a070*/  IADD3 R244, P4, R7, R2.reuse, RZ ;  /* 0x0000000207f47210 */ /* 0x080fe40007f9e0ff */
[----:B------:R-:W-:Y:S02]  /*4a080*/  LEA.HI.X.SX32 R7, R247, R3, 0x1, P0 ;  /* 0x00000003f7077211 */ /* 0x000fe400000f0eff */
[----:B------:R-:W0:Y:S01]  /*4a090*/  LDC R247, c[0x0][0x278] ;  /* 0x00009e00fff77b82 */ /* 0x000e220000000800 */
[----:B--2---:R-:W-:Y:S01]  /*4a0a0*/  PRMT R252, R4, 0x7632, R252 ;  /* 0x0000763204fc7816 */ /* 0x004fe200000000fc */
[----:B------:R2:W-:Y:S04]  /*4a0b0*/  STG.E.U16 desc[UR4][R10.64], R4 ;  /* 0x000000040a007986 */ /* 0x0005e8000c101504 */
[----:B------:R4:W-:Y:S04]  /*4a0c0*/  STG.E.U16 desc[UR4][R6.64], R252 ;  /* 0x000000fc06007986 */ /* 0x0009e8000c101504 */
[----:B--2---:R-:W2:Y:S04]  /*4a0d0*/  LDL.LU.64 R10, [R1+0x1ab0] ;  /* 0x001ab000010a7983 */ /* 0x004ea80000300a00 */
[----:B----4-:R-:W4:Y:S01]  /*4a0e0*/  LDL.LU.64 R6, [R1+0x1aa8] ;  /* 0x001aa80001067983 */ /* 0x010f220000300a00 */
[----:B0-----:R-:W-:Y:S01]  /*4a0f0*/  IMAD R247, R247, 0x12, RZ ;  /* 0x00000012f7f77824 */ /* 0x001fe200078e02ff */
[----:B------:R-:W-:Y:S01]  /*4a100*/  IADD3 R246, P3, R246, R2, RZ ;  /* 0x00000002f6f67210 */ /* 0x000fe20007f7e0ff */
[----:B-1----:R-:W-:-:S03]  /*4a110*/  IMAD R245, R245, 0x13, RZ ;  /* 0x00000013f5f57824 */ /* 0x002fc600078e02ff */
[-C--:B------:R-:W-:Y:S02]  /*4a120*/  LEA.HI.X.SX32 R247, R247, R3.reuse, 0x1, P3 ;  /* 0x00000003f7f77211 */ /* 0x080fe400018f0eff */
[----:B------:R-:W-:Y:S02]  /*4a130*/  LEA.HI.X.SX32 R245, R245, R3, 0x1, P4 ;  /* 0x00000003f5f57211 */ /* 0x000fe400020f0eff */
[----:B---3--:R-:W-:Y:S01]  /*4a140*/  PRMT R4, R5, 0x7632, R4 ;  /* 0x0000763205047816 */ /* 0x008fe20000000004 */
[----:B------:R0:W-:Y:S04]  /*4a150*/  STG.E.U16 desc[UR4][R246.64], R5 ;  /* 0x00000005f6007986 */ /* 0x0001e8000c101504 */
[----:B------:R1:W-:Y:S01]  /*4a160*/  STG.E.U16 desc[UR4][R244.64], R4 ;  /* 0x00000004f4007986 */ /* 0x0003e2000c101504 */
[----:B0-----:R-:W0:Y:S08]  /*4a170*/  LDC R5, c[0x0][0x278] ;  /* 0x00009e00ff057b82 */ /* 0x001e300000000800 */
[----:B------:R-:W3:Y:S08]  /*4a180*/  LDC R247, c[0x0][0x278] ;  /* 0x00009e00fff77b82 */ /* 0x000ef00000000800 */
[----:B-1----:R-:W1:Y:S08]  /*4a190*/  LDC R245, c[0x0][0x278] ;  /* 0x00009e00fff57b82 */ /* 0x002e700000000800 */
[----:B------:R-:W1:Y:S01]  /*4a1a0*/  LDC R246, c[0x0][0x278] ;  /* 0x00009e00fff67b82 */ /* 0x000e620000000800 */
[----:B0-----:R-:W-:-:S02]  /*4a1b0*/  IMAD R4, R5, 0x2a, RZ ;  /* 0x0000002a05047824 */ /* 0x001fc400078e02ff */
[----:B---3--:R-:W-:-:S05]  /*4a1c0*/  IMAD R244, R247, 0x2c, RZ ;  /* 0x0000002cf7f47824 */ /* 0x008fca00078e02ff */
[----:B------:R-:W0:Y:S01]  /*4a1d0*/  LDC R5, c[0x0][0x278] ;  /* 0x00009e00ff057b82 */ /* 0x000e220000000800 */
[----:B-1----:R-:W-:-:S07]  /*4a1e0*/  IMAD R247, R245, 0x14, RZ ;  /* 0x00000014f5f77824 */ /* 0x002fce00078e02ff */
[----:B------:R-:W1:Y:S01]  /*4a1f0*/  LDC R245, c[0x0][0x278] ;  /* 0x00009e00fff57b82 */ /* 0x000e620000000800 */
[----:B------:R-:W-:-:S05]  /*4a200*/  IMAD R246, R246, 0x28, RZ ;  /* 0x00000028f6f67824 */ /* 0x000fca00078e02ff */
[-C--:B------:R-:W-:Y:S02]  /*4a210*/  IADD3 R246, P0, R246, R2.reuse, RZ ;  /* 0x00000002f6f67210 */ /* 0x080fe40007f1e0ff */
[-C--:B------:R-:W-:Y:S01]  /*4a220*/  IADD3 R4, P3, R4, R2.reuse, RZ ;  /* 0x0000000204047210 */ /* 0x080fe20007f7e0ff */
[----:B0-----:R-:W-:Y:S01]  /*4a230*/  IMAD R5, R5, 0x15, RZ ;  /* 0x0000001505057824 */ /* 0x001fe200078e02ff */
[-C--:B------:R-:W-:Y:S02]  /*4a240*/  LEA.HI.X.SX32 R247, R247, R3.reuse, 0x1, P0 ;  /* 0x00000003f7f77211 */ /* 0x080fe400000f0eff */
[----:B------:R-:W-:Y:S02]  /*4a250*/  IADD3 R244, P4, R244, R2, RZ ;  /* 0x00000002f4f47210 */ /* 0x000fe40007f9e0ff */
[----:B------:R-:W-:Y:S01]  /*4a260*/  LEA.HI.X.SX32 R5, R5, R3, 0x1, P3 ;  /* 0x0000000305057211 */ /* 0x000fe200018f0eff */
[----:B-1----:R-:W-:-:S05]  /*4a270*/  IMAD R245, R245, 0x16, RZ ;  /* 0x00000016f5f57824 */ /* 0x002fca00078e02ff */
[----:B------:R-:W-:Y:S02]  /*4a280*/  LEA.HI.X.SX32 R245, R245, R3, 0x1, P4 ;  /* 0x00000003f5f57211 */ /* 0x000fe400020f0eff */
[----:B----4-:R-:W-:Y:S01]  /*4a290*/  PRMT R252, R6, 0x7632, R252 ;  /* 0x0000763206fc7816 */ /* 0x010fe200000000fc */
[----:B------:R0:W-:Y:S04]  /*4a2a0*/  STG.E.U16 desc[UR4][R246.64], R6 ;  /* 0x00000006f6007986 */ /* 0x0001e8000c101504 */
[----:B------:R-:W-:Y:S01]  /*4a2b0*/  STG.E.U16 desc[UR4][R4.64], R252 ;  /* 0x000000fc04007986 */ /* 0x000fe2000c101504 */
[----:B0-----:R-:W0:Y:S03]  /*4a2c0*/  LDC R247, c[0x0][0x278] ;  /* 0x00009e00fff77b82 */ /* 0x001e260000000800 */
[----:B------:R1:W-:Y:S05]  /*4a2d0*/  STG.E.U16 desc[UR4][R244.64], R7 ;  /* 0x00000007f4007986 */ /* 0x0003ea000c101504 */
[----:B------:R-:W3:Y:S08]  /*4a2e0*/  LDC R246, c[0x0][0x278] ;  /* 0x00009e00fff67b82 */ /* 0x000ef00000000800 */
[----:B-1----:R-:W1:Y:S01]  /*4a2f0*/  LDC R245, c[0x0][0x278] ;  /* 0x00009e00fff57b82 */ /* 0x002e620000000800 */
[----:B------:R-:W-:Y:S01]  /*4a300*/  PRMT R252, R7, 0x7632, R252 ;  /* 0x0000763207fc7816 */ /* 0x000fe200000000fc */
[----:B0-----:R-:W-:-:S06]  /*4a310*/  IMAD R7, R247, 0x2e, RZ ;  /* 0x0000002ef7077824 */ /* 0x001fcc00078e02ff */
[----:B------:R-:W0:Y:S08]  /*4a320*/  LDC R6, c[0x0][0x278] ;  /* 0x00009e00ff067b82 */ /* 0x000e300000000800 */
[----:B------:R-:W4:Y:S01]  /*4a330*/  LDC R247, c[0x0][0x278] ;  /* 0x00009e00fff77b82 */ /* 0x000f220000000800 */
[----:B---3--:R-:W-:Y:S01]  /*4a340*/  IMAD R4, R246, 0x30, RZ ;  /* 0x00000030f6047824 */ /* 0x008fe200078e02ff */
[----:B------:R-:W-:Y:S01]  /*4a350*/  IADD3 R246, P3, R7, R2, RZ ;  /* 0x0000000207f67210 */ /* 0x000fe20007f7e0ff */
[----:B-1----:R-:W-:-:S05]  /*4a360*/  IMAD R244, R245, 0x34, RZ ;  /* 0x00000034f5f47824 */ /* 0x002fca00078e02ff */
[----:B------:R-:W1:Y:S08]  /*4a370*/  LDC R7, c[0x0][0x278] ;  /* 0x00009e00ff077b82 */ /* 0x000e700000000800 */
[----:B------:R-:W3:Y:S01]  /*4a380*/  LDC R245, c[0x0][0x278] ;  /* 0x00009e00fff57b82 */ /* 0x000ee20000000800 */
[----:B0-----:R-:W-:Y:S02]  /*4a390*/  IMAD R6, R6, 0x32, RZ ;  /* 0x0000003206067824 */ /* 0x001fe400078e02ff */
[----:B----4-:R-:W-:Y:S01]  /*4a3a0*/  IMAD R5, R247, 0x17, RZ ;  /* 0x00000017f7057824 */ /* 0x010fe200078e02ff */
[----:B------:R-:W-:-:S04]  /*4a3b0*/  IADD3 R4, P0, R4, R2, RZ ;  /* 0x0000000204047210 */ /* 0x000fc80007f1e0ff */
[-C--:B------:R-:W-:Y:S02]  /*4a3c0*/  LEA.HI.X.SX32 R247, R5, R3.reuse, 0x1, P3 ;  /* 0x0000000305f77211 */ /* 0x080fe400018f0eff */
[----:B------:R-:W-:Y:S01]  /*4a3d0*/  IADD3 R6, P3, R6, R2, RZ ;  /* 0x0000000206067210 */ /* 0x000fe20007f7e0ff */
[----:B-1----:R-:W-:Y:S02]  /*4a3e0*/  IMAD R7, R7, 0x19, RZ ;  /* 0x0000001907077824 */ /* 0x002fe400078e02ff */
[----:B------:R0:W-:Y:S01]  /*4a3f0*/  STG.E.U16 desc[UR4][R246.64], R252 ;  /* 0x000000fcf6007986 */ /* 0x0001e2000c101504 */
[----:B---3--:R-:W-:Y:S02]  /*4a400*/  IMAD R5, R245, 0x18, RZ ;  /* 0x00000018f5057824 */ /* 0x008fe400078e02ff */
[----:B------:R-:W1:Y:S01]  /*4a410*/  LDC R245, c[0x0][0x278] ;  /* 0x00009e00fff57b82 */ /* 0x000e620000000800 */
[-C--:B------:R-:W-:Y:S02]  /*4a420*/  LEA.HI.X.SX32 R7, R7, R3.reuse, 0x1, P3 ;  /* 0x0000000307077211 */ /* 0x080fe400018f0eff */
[----:B------:R-:W-:-:S02]  /*4a430*/  LEA.HI.X.SX32 R5, R5, R3, 0x1, P0 ;  /* 0x0000000305057211 */ /* 0x000fc400000f0eff */
[----:B0-----:R-:W-:-:S03]  /*4a440*/  PRMT R246, R8, 0x7632, R246 ;  /* 0x0000763208f67816 */ /* 0x001fc600000000f6 */
[----:B------:R-:W0:Y:S01]  /*4a450*/  LDC R247, c[0x0][0x278] ;  /* 0x00009e00fff77b82 */ /* 0x000e220000000800 */
[----:B------:R-:W-:Y:S04]  /*4a460*/  STG.E.U16 desc[UR4][R4.64], R8 ;  /* 0x0000000804007986 */ /* 0x000fe8000c101504 */
[----:B------:R3:W-:Y:S01]  /*4a470*/  STG.E.U16 desc[UR4][R6.64], R246 ;  /* 0x000000f606007986 */ /* 0x0007e2000c101504 */
[----:B------:R-:W-:Y:S02]  /*4a480*/  IADD3 R244, P4, R244, R2, RZ ;  /* 0x00000002f4f47210 */ /* 0x000fe40007f9e0ff */
[----:B------:R-:W4:Y:S01]  /*4a490*/  LDC R252, c[0x0][0x278] ;  /* 0x00009e00fffc7b82 */ /* 0x000f220000000800 */
[----:B-1----:R-:W-:-:S07]  /*4a4a0*/  IMAD R245, R245, 0x1a, RZ ;  /* 0x0000001af5f57824 */ /* 0x002fce00078e02ff */
[----:B---3--:R-:W1:Y:S01]  /*4a4b0*/  LDC R7, c[0x0][0x278] ;  /* 0x00009e00ff077b82 */ /* 0x008e620000000800 */
[----:B------:R-:W-:Y:S01]  /*4a4c0*/  LEA.HI.X.SX32 R245, R245, R3, 0x1, P4 ;  /* 0x00000003f5f57211 */ /* 0x000fe200020f0eff */
[----:B0-----:R-:W-:-:S06]  /*4a4d0*/  IMAD R246, R247, 0x36, RZ ;  /* 0x00000036f7f67824 */ /* 0x001fcc00078e02ff */
[----:B------:R-:W0:Y:S01]  /*4a4e0*/  LDC R4, c[0x0][0x278] ;  /* 0x00009e00ff047b82 */ /* 0x000e220000000800 */
[----:B------:R3:W-:Y:S07]  /*4a4f0*/  STG.E.U16 desc[UR4][R244.64], R9 ;  /* 0x00000009f4007986 */ /* 0x0007ee000c101504 */
[----:B------:R-:W2:Y:S01]  /*4a500*/  LDC R247, c[0x0][0x278] ;  /* 0x00009e00fff77b82 */ /* 0x000ea20000000800 */
[----:B---3--:R-:W-:-:S07]  /*4a510*/  PRMT R245, R9, 0x7632, R245 ;  /* 0x0000763209f57816 */ /* 0x008fce00000000f5 */
[----:B------:R-:W3:Y:S01]  /*4a520*/  LDC R5, c[0x0][0x278] ;  /* 0x00009e00ff057b82 */ /* 0x000ee20000000800 */
[----:B-1----:R-:W-:-:S07]  /*4a530*/  IMAD R9, R7, 0x1d, RZ ;  /* 0x0000001d07097824 */ /* 0x002fce00078e02ff */
[----:B------:R-:W1:Y:S01]  /*4a540*/  LDC R7, c[0x0][0x278] ;  /* 0x00009e00ff077b82 */ /* 0x000e620000000800 */
[----:B0-----:R-:W-:Y:S01]  /*4a550*/  IMAD R8, R4, 0x3a, RZ ;  /* 0x0000003a04087824 */ /* 0x001fe200078e02ff */
[----:B------:R-:W-:Y:S01]  /*4a560*/  IADD3 R4, P0, R246, R2, RZ ;  /* 0x00000002f6047210 */ /* 0x000fe20007f1e0ff */
[----:B--2---:R-:W-:-:S05]  /*4a570*/  IMAD R247, R247, 0x38, RZ ;  /* 0x00000038f7f77824 */ /* 0x004fca00078e02ff */
[----:B------:R-:W-:Y:S01]  /*4a580*/  IADD3 R6, P3, R247, R2, RZ ;  /* 0x00000002f7067210 */ /* 0x000fe20007f7e0ff */
[----:B---3--:R-:W-:Y:S02]  /*4a590*/  IMAD R5, R5, 0x1b, RZ ;  /* 0x0000001b05057824 */ /* 0x008fe400078e02ff */
[----:B-1----:R-:W-:-:S03]  /*4a5a0*/  IMAD R7, R7, 0x1c, RZ ;  /* 0x0000001c07077824 */ /* 0x002fc600078e02ff */
[-C--:B------:R-:W-:Y:S02]  /*4a5b0*/  LEA.HI.X.SX32 R5, R5, R3.reuse, 0x1, P0 ;  /* 0x0000000305057211 */ /* 0x080fe400000f0eff */
[----:B------:R-:W-:-:S03]  /*4a5c0*/  LEA.HI.X.SX32 R7, R7, R3, 0x1, P3 ;  /* 0x0000000307077211 */ /* 0x000fc600018f0eff */
[----:B------:R0:W-:Y:S04]  /*4a5d0*/  STG.E.U16 desc[UR4][R4.64], R245 ;  /* 0x000000f504007986 */ /* 0x0001e8000c101504 */
[----:B------:R1:W-:Y:S01]  /*4a5e0*/  STG.E.U16 desc[UR4][R6.64], R10 ;  /* 0x0000000a06007986 */ /* 0x0003e2000c101504 */
[----:B0-----:R-:W0:Y:S08]  /*4a5f0*/  LDC R5, c[0x0][0x278] ;  /* 0x00009e00ff057b82 */ /* 0x001e300000000800 */
[----:B------:R-:W2:Y:S08]  /*4a600*/  LDC R4, c[0x0][0x278] ;  /* 0x00009e00ff047b82 */ /* 0x000eb00000000800 */
[----:B-1----:R-:W1:Y:S01]  /*4a610*/  LDC R6, c[0x0][0x278] ;  /* 0x00009e00ff067b82 */ /* 0x002e620000000800 */
[----:B------:R-:W-:-:S02]  /*4a620*/  IADD3 R8, P4, R8, R2, RZ ;  /* 0x0000000208087210 */ /* 0x000fc40007f9e0ff */
[----:B------:R-:W-:Y:S02]  /*4a630*/  PRMT R244, R10, 0x7632, R244 ;  /* 0x000076320af47816 */ /* 0x000fe400000000f4 */
[----:B------:R-:W-:Y:S01]  /*4a640*/  LEA.HI.X.SX32 R9, R9, R3, 0x1, P4 ;  /* 0x0000000309097211 */ /* 0x000fe200020f0eff */
[----:B----4-:R-:W-:Y:S02]  /*4a650*/  IMAD R252, R252, 0x3c, RZ ;  /* 0x0000003cfcfc7824 */ /* 0x010fe400078e02ff */
[----:B------:R-:W3:Y:S02]  /*4a660*/  LDC R10, c[0x0][0x278] ;  /* 0x00009e00ff0a7b82 */ /* 0x000ee40000000800 */
[----:B------:R0:W-:Y:S01]  /*4a670*/  STG.E.U16 desc[UR4][R8.64], R244 ;  /* 0x000000f408007986 */ /* 0x0001e2000c101504 */
[----:B--2---:R-:W-:Y:S01]  /*4a680*/  IMAD R245, R4, 0x3e, RZ ;  /* 0x0000003e04f57824 */ /* 0x004fe200078e02ff */
[----:B------:R-:W-:-:S04]  /*4a690*/  IADD3 R4, P3, R252, R2, RZ ;  /* 0x00000002fc047210 */ /* 0x000fc80007f7e0ff */
[----:B------:R-:W2:Y:S01]  /*4a6a0*/  LDC R7, c[0x0][0x278] ;  /* 0x00009e00ff077b82 */ /* 0x000ea20000000800 */
[----:B0-----:R-:W-:Y:S01]  /*4a6b0*/  SHF.L.U32 R9, R5, 0x5, RZ ;  /* 0x0000000505097819 */ /* 0x001fe200000006ff */
[----:B-1----:R-:W-:-:S06]  /*4a6c0*/  IMAD R5, R6, 0x1e, RZ ;  /* 0x0000001e06057824 */ /* 0x002fcc00078e02ff */
[----:B------:R-:W0:Y:S01]  /*4a6d0*/  LDC R8, c[0x0][0x278] ;  /* 0x00009e00ff087b82 */ /* 0x000e220000000800 */
[----:B------:R-:W-:-:S05]  /*4a6e0*/  LEA.HI.X.SX32 R5, R5, R3, 0x1, P3 ;  /* 0x0000000305057211 */ /* 0x000fca00018f0eff */
[----:B------:R1:W-:Y:S02]  /*4a6f0*/  STG.E.U16 desc[UR4][R4.64], R11 ;  /* 0x0000000b04007986 */ /* 0x0003e4000c101504 */
[----:B-1----:R-:W1:Y:S01]  /*4a700*/  LDC R5, c[0x0][0x278] ;  /* 0x00009e00ff057b82 */ /* 0x002e620000000800 */
[----:B---3--:R-:W-:Y:S01]  /*4a710*/  IMAD R10, R10, 0x42, RZ ;  /* 0x000000420a0a7824 */ /* 0x008fe200078e02ff */
[-C--:B------:R-:W-:Y:S01]  /*4a720*/  IADD3 R6, P0, R245, R2.reuse, RZ ;  /* 0x00000002f5067210 */ /* 0x080fe20007f1e0ff */
[----:B--2---:R-:W-:Y:S01]  /*4a730*/  IMAD R7, R7, 0x1f, RZ ;  /* 0x0000001f07077824 */ /* 0x004fe200078e02ff */
[-C--:B0-----:R-:W-:Y:S02]  /*4a740*/  LEA R8, P3, R8, R2.reuse, 0x6 ;  /* 0x0000000208087211 */ /* 0x081fe400078630ff */
[----:B------:R-:W-:Y:S02]  /*4a750*/  IADD3 R10, P4, R10, R2, RZ ;  /* 0x000000020a0a7210 */ /* 0x000fe40007f9e0ff */
[----:B------:R-:W-:-:S02]  /*4a760*/  LEA.HI.X.SX32 R7, R7, R3, 0x1, P0 ;  /* 0x0000000307077211 */ /* 0x000fc400000f0eff */
[----:B------:R-:W-:Y:S02]  /*4a770*/  PRMT R244, R11, 0x7632, R244 ;  /* 0x000076320bf47816 */ /* 0x000fe400000000f4 */
[----:B------:R-:W-:-:S03]  /*4a780*/  LEA.HI.X.SX32 R9, R9, R3, 0x1, P3 ;  /* 0x0000000309097211 */ /* 0x000fc600018f0eff */
[----:B------:R0:W-:Y:S01]  /*4a790*/  STG.E.U16 desc[UR4][R6.64], R244 ;  /* 0x000000f406007986 */ /* 0x0001e2000c101504 */
[----:B-1----:R-:W-:-:S03]  /*4a7a0*/  IMAD R5, R5, 0x21, RZ ;  /* 0x0000002105057824 */ /* 0x002fc600078e02ff */
[----:B------:R1:W-:Y:S01]  /*4a7b0*/  STG.E.U16 desc[UR4][R8.64], R12 ;  /* 0x0000000c08007986 */ /* 0x0003e2000c101504 */
[----:B------:R-:W-:Y:S01]  /*4a7c0*/  PRMT R4, R12, 0x7632, R4 ;  /* 0x000076320c047816 */ /* 0x000fe20000000004 */
[----:B0-----:R-:W0:Y:S01]  /*4a7d0*/  LDC R7, c[0x0][0x278] ;  /* 0x00009e00ff077b82 */ /* 0x001e220000000800 */
[----:B------:R-:W-:-:S07]  /*4a7e0*/  LEA.HI.X.SX32 R11, R5, R3, 0x1, P4 ;  /* 0x00000003050b7211 */ /* 0x000fce00020f0eff */
[----:B------:R-:W2:Y:S08]  /*4a7f0*/  LDC R5, c[0x0][0x278] ;  /* 0x00009e00ff057b82 */ /* 0x000eb00000000800 */
[----:B-1----:R-:W1:Y:S01]  /*4a800*/  LDC R9, c[0x0][0x278] ;  /* 0x00009e00ff097b82 */ /* 0x002e620000000800 */
[----:B------:R3:W-:Y:S01]  /*4a810*/  STG.E.U16 desc[UR4][R10.64], R4 ;  /* 0x000000040a007986 */ /* 0x0007e2000c101504 */
[----:B0-----:R-:W-:-:S06]  /*4a820*/  IMAD R6, R7, 0x46, RZ ;  /* 0x0000004607067824 */ /* 0x001fcc00078e02ff */
[----:B------:R-:W0:Y:S01]  /*4a830*/  LDC R8, c[0x0][0x278] ;  /* 0x00009e00ff087b82 */ /* 0x000e220000000800 */
[----:B--2---:R-:W-:-:S07]  /*4a840*/  IMAD R244, R5, 0x44, RZ ;  /* 0x0000004405f47824 */ /* 0x004fce00078e02ff */
[----:B---3--:R-:W2:Y:S01]  /*4a850*/  LDC R10, c[0x0][0x278] ;  /* 0x00009e00ff0a7b82 */ /* 0x008ea20000000800 */
[----:B-1----:R-:W-:-:S07]  /*4a860*/  IMAD R11, R9, 0x22, RZ ;  /* 0x00000022090b7824 */ /* 0x002fce00078e02ff */
[----:B------:R-:W1:Y:S08]  /*4a870*/  LDC R5, c[0x0][0x278] ;  /* 0x00009e00ff057b82 */ /* 0x000e700000000800 */
[----:B------:R-:W3:Y:S01]  /*4a880*/  LDC R9, c[0x0][0x278] ;  /* 0x00009e00ff097b82 */ /* 0x000ee20000000800 */
[----:B------:R-:W-:-:S07]  /*4a890*/  IADD3 R4, P3, R244, R2, RZ ;  /* 0x00000002f4047210 */ /* 0x000fce0007f7e0ff */
[----:B------:R-:W4:Y:S01]  /*4a8a0*/  LDC R12, c[0x0][0x278] ;  /* 0x00009e00ff0c7b82 */ /* 0x000f220000000800 */
[----:B-1----:R-:W-:Y:S01]  /*4a8b0*/  IMAD R7, R5, 0x23, RZ ;  /* 0x0000002305077824 */ /* 0x002fe200078e02ff */
[----:B------:R-:W-:Y:S01]  /*4a8c0*/  LEA.HI.X.SX32 R5, R11, R3, 0x1, P3 ;  /* 0x000000030b057211 */ /* 0x000fe200018f0eff */
[----:B---3--:R-:W-:-:S05]  /*4a8d0*/  IMAD R11, R9, 0x25, RZ ;  /* 0x00000025090b7824 */ /* 0x008fca00078e02ff */
[----:B------:R-:W1:Y:S01]  /*4a8e0*/  LDC R9, c[0x0][0x278] ;  /* 0x00009e00ff097b82 */ /* 0x000e620000000800 */
[----:B0-----:R-:W-:Y:S01]  /*4a8f0*/  IMAD R8, R8, 0x48, RZ ;  /* 0x0000004808087824 */ /* 0x001fe200078e02ff */
[-C--:B------:R-:W-:Y:S01]  /*4a900*/  IADD3 R6, P0, R6, R2.reuse, RZ ;  /* 0x0000000206067210 */ /* 0x080fe20007f1e0ff */
[----:B------:R0:W-:Y:S03]  /*4a910*/  STG.E.U16 desc[UR4][R4.64], R13 ;  /* 0x0000000d04007986 */ /* 0x0001e6000c101504 */
[----:B------:R-:W-:Y:S02]  /*4a920*/  IADD3 R8, P3, R8, R2, RZ ;  /* 0x0000000208087210 */ /* 0x000fe40007f7e0ff */
[----:B------:R-:W-:Y:S02]  /*4a930*/  LEA.HI.X.SX32 R7, R7, R3, 0x1, P0 ;  /* 0x0000000307077211 */ /* 0x000fe400000f0eff */
[----:B0-----:R-:W-:Y:S01]  /*4a940*/  PRMT R13, R13, 0x7632, R13 ;  /* 0x000076320d0d7816 */ /* 0x001fe2000000000d */
[----:B------:R-:W0:Y:S01]  /*4a950*/  LDC R5, c[0x0][0x278] ;  /* 0x00009e00ff057b82 */ /* 0x000e220000000800 */
[----:B-1----:R-:W-:-:S03]  /*4a960*/  IMAD R9, R9, 0x24, RZ ;  /* 0x0000002409097824 */ /* 0x002fc600078e02ff */
[----:B------:R1:W-:Y:S02]  /*4a970*/  STG.E.U16 desc[UR4][R6.64], R13 ;  /* 0x0000000d06007986 */ /* 0x0003e4000c101504 */
[----:B------:R-:W-:Y:S02]  /*4a980*/  LEA.HI.X.SX32 R9, R9, R3, 0x1, P3 ;  /* 0x0000000309097211 */ /* 0x000fe400018f0eff */
[----:B------:R-:W-:-:S03]  /*4a990*/  PRMT R4, R14, 0x7632, R4 ;  /* 0x000076320e047816 */ /* 0x000fc60000000004 */
[----:B------:R3:W-:Y:S01]  /*4a9a0*/  STG.E.U16 desc[UR4][R8.64], R14 ;  /* 0x0000000e08007986 */ /* 0x0007e2000c101504 */
[----:B--2---:R-:W-:Y:S01]  /*4a9b0*/  IMAD R10, R10, 0x4a, RZ ;  /* 0x0000004a0a0a7824 */ /* 0x004fe200078e02ff */
[----:B-1----:R-:W1:Y:S08]  /*4a9c0*/  LDC R7, c[0x0][0x278] ;  /* 0x00009e00ff077b82 */ /* 0x002e700000000800 */
[----:B------:R-:W2:Y:S08]  /*4a9d0*/  LDC R13, c[0x0][0x278] ;  /* 0x00009e00ff0d7b82 */ /* 0x000eb00000000800 */
[----:B---3--:R-:W3:Y:S01]  /*4a9e0*/  LDC R14, c[0x0][0x278] ;  /* 0x00009e00ff0e7b82 */ /* 0x008ee20000000800 */
[----:B------:R-:W-:-:S07]  /*4a9f0*/  IADD3 R10, P4, R10, R2, RZ ;  /* 0x000000020a0a7210 */ /* 0x000fce0007f9e0ff */
[----:B------:R-:W2:Y:S01]  /*4aa00*/  LDC R9, c[0x0][0x278] ;  /* 0x00009e00ff097b82 */ /* 0x000ea20000000800 */
[----:B------:R-:W-:-:S05]  /*4aa10*/  LEA.HI.X.SX32 R11, R11, R3, 0x1, P4 ;  /* 0x000000030b0b7211 */ /* 0x000fca00020f0eff */
[----:B------:R4:W-:Y:S01]  /*4aa20*/  STG.E.U16 desc[UR4][R10.64], R4 ;  /* 0x000000040a007986 */ /* 0x0009e2000c101504 */
[----:B-1----:R-:W-:Y:S01]  /*4aa30*/  IMAD R6, R7, 0x4e, RZ ;  /* 0x0000004e07067824 */ /* 0x002fe200078e02ff */
[----:B------:R-:W1:Y:S01]  /*4aa40*/  LDC R8, c[0x0][0x278] ;  /* 0x00009e00ff087b82 */ /* 0x000e620000000800 */
[----:B0-----:R-:W-:Y:S02]  /*4aa50*/  IMAD R7, R5, 0x27, RZ ;  /* 0x0000002705077824 */ /* 0x001fe400078e02ff */
[----:B----4-:R-:W-:Y:S02]  /*4aa60*/  IMAD R4, R12, 0x4c, RZ ;  /* 0x0000004c0c047824 */ /* 0x010fe400078e02ff */
[----:B---3--:R-:W-:-:S03]  /*4aa70*/  IMAD R14, R14, 0x26, RZ ;  /* 0x000000260e0e7824 */ /* 0x008fc600078e02ff */
[----:B------:R-:W-:-:S04]  /*4aa80*/  IADD3 R4, P3, R4, R2, RZ ;  /* 0x0000000204047210 */ /* 0x000fc80007f7e0ff */
[----:B------:R-:W-:Y:S02]  /*4aa90*/  LEA.HI.X.SX32 R5, R14, R3, 0x1, P3 ;  /* 0x000000030e057211 */ /* 0x000fe400018f0eff */
[----:B------:R-:W0:Y:S01]  /*4aaa0*/  LDC R14, c[0x0][0x278] ;  /* 0x00009e00ff0e7b82 */ /* 0x000e220000000800 */
[----:B--2---:R-:W-:-:S07]  /*4aab0*/  IMAD R10, R9, 0x52, RZ ;  /* 0x00000052090a7824 */ /* 0x004fce00078e02ff */
[----:B------:R-:W2:Y:S01]  /*4aac0*/  LDC R9, c[0x0][0x278] ;  /* 0x00009e00ff097b82 */ /* 0x000ea20000000800 */
[----:B-1----:R-:W-:Y:S01]  /*4aad0*/  IMAD R8, R8, 0x50, RZ ;  /* 0x0000005008087824 */ /* 0x002fe200078e02ff */
[-C--:B------:R-:W-:Y:S02]  /*4aae0*/  IADD3 R6, P0, R6, R2.reuse, RZ ;  /* 0x0000000206067210 */ /* 0x080fe40007f1e0ff */
[----:B------:R-:W-:Y:S02]  /*4aaf0*/  PRMT R12, R15, 0x7632, R12 ;  /* 0x000076320f0c7816 */ /* 0x000fe4000000000c */
[----:B------:R-:W-:Y:S02]  /*4ab00*/  IADD3 R8, P3, R8, R2, RZ ;  /* 0x0000000208087210 */ /* 0x000fe40007f7e0ff */
[----:B------:R-:W-:Y:S01]  /*4ab10*/  LEA.HI.X.SX32 R7, R7, R3, 0x1, P0 ;  /* 0x0000000307077211 */ /* 0x000fe200000f0eff */
[----:B------:R1:W-:Y:S01]  /*4ab20*/  STG.E.U16 desc[UR4][R4.64], R15 ;  /* 0x0000000f04007986 */ /* 0x0003e2000c101504 */
[----:B0-----:R-:W-:-:S03]  /*4ab30*/  IMAD R14, R14, 0x28, RZ ;  /* 0x000000280e0e7824 */ /* 0x001fc600078e02ff */
[----:B------:R0:W-:Y:S01]  /*4ab40*/  STG.E.U16 desc[UR4][R6.64], R12 ;  /* 0x0000000c06007986 */ /* 0x0001e2000c101504 */
[----:B------:R-:W-:Y:S01]  /*4ab50*/  IADD3 R10, P4, R10, R2, RZ ;  /* 0x000000020a0a7210 */ /* 0x000fe20007f9e0ff */
[----:B-1----:R-:W1:Y:S01]  /*4ab60*/  LDC R15, c[0x0][0x278] ;  /* 0x00009e00ff0f7b82 */ /* 0x002e620000000800 */
[----:B--2---:R-:W-:Y:S01]  /*4ab70*/  IMAD R11, R9, 0x29, RZ ;  /* 0x00000029090b7824 */ /* 0x004fe200078e02ff */
[----:B------:R-:W-:-:S06]  /*4ab80*/  LEA.HI.X.SX32 R9, R14, R3, 0x1, P3 ;  /* 0x000000030e097211 */ /* 0x000fcc00018f0eff */
[----:B0-----:R-:W0:Y:S01]  /*4ab90*/  LDC R7, c[0x0][0x278] ;  /* 0x00009e00ff077b82 */ /* 0x001e220000000800 */
[----:B------:R2:W-:Y:S01]  /*4aba0*/  STG.E.U16 desc[UR4][R8.64], R16 ;  /* 0x0000001008007986 */ /* 0x0005e2000c101504 */
[----:B------:R-:W-:Y:S01]  /*4abb0*/  LEA.HI.X.SX32 R11, R11, R3, 0x1, P4 ;  /* 0x000000030b0b7211 */ /* 0x000fe200020f0eff */
[----:B------:R-:W-:Y:S01]  /*4abc0*/  IMAD R5, R13, 0x54, RZ ;  /* 0x000000540d057824 */ /* 0x000fe200078e02ff */
[----:B------:R-:W-:-:S04]  /*4abd0*/  PRMT R4, R16, 0x7632, R4 ;  /* 0x0000763210047816 */ /* 0x000fc80000000004 */
[----:B------:R-:W3:Y:S08]  /*4abe0*/  LDC R6, c[0x0][0x278] ;  /* 0x00009e00ff067b82 */ /* 0x000ef00000000800 */
[----:B--2---:R-:W2:Y:S01]  /*4abf0*/  LDC R9, c[0x0][0x278] ;  /* 0x00009e00ff097b82 */ /* 0x004ea20000000800 */
[----:B------:R4:W-:Y:S01]  /*4ac00*/  STG.E.U16 desc[UR4][R10.64], R4 ;  /* 0x000000040a007986 */ /* 0x0009e2000c101504 */
[----:B0-----:R-:W-:-:S06]  /*4ac10*/  IMAD R8, R7, 0x58, RZ ;  /* 0x0000005807087824 */ /* 0x001fcc00078e02ff */
[----:B------:R-:W0:Y:S01]  /*4ac20*/  LDC R13, c[0x0][0x278] ;  /* 0x00009e00ff0d7b82 */ /* 0x000e220000000800 */
[----:B----4-:R-:W-:-:S07]  /*4ac30*/  IADD3 R4, P0, R5, R2, RZ ;  /* 0x0000000205047210 */ /* 0x010fce0007f1e0ff */
[----:B------:R-:W4:Y:S01]  /*4ac40*/  LDC R7, c[0x0][0x278] ;  /* 0x00009e00ff077b82 */ /* 0x000f220000000800 */
[----:B--2---:R-:W-:-:S07]  /*4ac50*/  IMAD R5, R9, 0x2a, RZ ;  /* 0x0000002a09057824 */ /* 0x004fce00078e02ff */
[----:B------:R-:W2:Y:S01]  /*4ac60*/  LDC R16, c[0x0][0x278] ;  /* 0x00009e00ff107b82 */ /* 0x000ea20000000800 */
[----:B------:R-:W-:Y:S02]  /*4ac70*/  LEA.HI.X.SX32 R5, R5, R3, 0x1, P0 ;  /* 0x0000000305057211 */ /* 0x000fe400000f0eff */
[----:B------:R-:W-:-:S05]  /*4ac80*/  PRMT R10, R17, 0x7632, R10 ;  /* 0x00007632110a7816 */ /* 0x000fca000000000a */
[----:B------:R-:W1:Y:S01]  /*4ac90*/  LDC R11, c[0x0][0x278] ;  /* 0x00009e00ff0b7b82 */ /* 0x000e620000000800 */
[----:B------:R3:W-:Y:S07]  /*4aca0*/  STG.E.U16 desc[UR4][R4.64], R17 ;  /* 0x0000001104007986 */ /* 0x0007ee000c101504 */
[----:B------:R-:W1:Y:S08]  /*4acb0*/  LDC R12, c[0x0][0x278] ;  /* 0x00009e00ff0c7b82 */ /* 0x000e700000000800 */
[----:B---3--:R-:W3:Y:S01]  /*4acc0*/  LDC R17, c[0x0][0x278] ;  /* 0x00009e00ff117b82 */ /* 0x008ee20000000800 */
[----:B------:R-:W-:-:S02]  /*4acd0*/  IMAD R6, R6, 0x56, RZ ;  /* 0x0000005606067824 */ /* 0x000fc400078e02ff */
[----:B----4-:R-:W-:Y:S01]  /*4ace0*/  IMAD R7, R7, 0x2b, RZ ;  /* 0x0000002b07077824 */ /* 0x010fe200078e02ff */
[-C--:B------:R-:W-:Y:S01]  /*4acf0*/  IADD3 R8, P4, R8, R2.reuse, RZ ;  /* 0x0000000208087210 */ /* 0x080fe20007f9e0ff */
[----:B0-----:R-:W-:Y:S01]  /*4ad00*/  IMAD R13, R13, 0x2c, RZ ;  /* 0x0000002c0d0d7824 */ /* 0x001fe200078e02ff */
[----:B------:R-:W-:Y:S01]  /*4ad10*/  IADD3 R6, P3, R6, R2, RZ ;  /* 0x0000000206067210 */ /* 0x000fe20007f7e0ff */
[----:B--2---:R-:W-:Y:S01]  /*4ad20*/  IMAD R16, R16, 0x5a, RZ ;  /* 0x0000005a10107824 */ /* 0x004fe200078e02ff */
[----:B------:R-:W0:Y:S02]  /*4ad30*/  LDC R14, c[0x0][0x278] ;  /* 0x00009e00ff0e7b82 */ /* 0x000e240000000800 */
[-C--:B------:R-:W-:Y:S02]  /*4ad40*/  LEA.HI.X.SX32 R7, R7, R3.reuse, 0x1, P3 ;  /* 0x0000000307077211 */ /* 0x080fe400018f0eff */
[----:B------:R-:W-:Y:S01]  /*4ad50*/  LEA.HI.X.SX32 R9, R13, R3, 0x1, P4 ;  /* 0x000000030d097211 */ /* 0x000fe200020f0eff */
[----:B-1----:R-:W-:-:S02]  /*4ad60*/  IMAD R15, R15, 0x5c, RZ ;  /* 0x0000005c0f0f7824 */ /* 0x002fc400078e02ff */
[----:B------:R1:W-:Y:S01]  /*4ad70*/  STG.E.U16 desc[UR4][R6.64], R10 ;  /* 0x0000000a06007986 */ /* 0x0003e2000c101504 */
[----:B------:R-:W-:Y:S01]  /*4ad80*/  IMAD R5, R11, 0x2d, RZ ;  /* 0x0000002d0b057824 */ /* 0x000fe200078e02ff */
[-C--:B------:R-:W-:Y:S01]  /*4ad90*/  IADD3 R4, P3, R16, R2.reuse, RZ ;  /* 0x0000000210047210 */ /* 0x080fe20007f7e0ff */
[----:B------:R-:W2:Y:S01]  /*4ada0*/  LDC R13, c[0x0][0x278] ;  /* 0x00009e00ff0d7b82 */ /* 0x000ea20000000800 */
[----:B------:R4:W-:Y:S02]  /*4adb0*/  STG.E.U16 desc[UR4][R8.64], R18 ;  /* 0x0000001208007986 */ /* 0x0009e4000c101504 */
[----:B------:R-:W-:Y:S01]  /*4adc0*/  LEA.HI.X.SX32 R5, R5, R3, 0x1, P3 ;  /* 0x0000000305057211 */ /* 0x000fe200018f0eff */
[----:B-1----:R-:W-:Y:S01]  /*4add0*/  IMAD R10, R12, 0x60, RZ ;  /* 0x000000600c0a7824 */ /* 0x002fe200078e02ff */
[----:B------:R-:W-:Y:S01]  /*4ade0*/  IADD3 R6, P0, R15, R2, RZ ;  /* 0x000000020f067210 */ /* 0x000fe20007f1e0ff */
[----:B---3--:R-:W-:Y:S02]  /*4adf0*/  IMAD R12, R17, 0x2e, RZ ;  /* 0x0000002e110c7824 */ /* 0x008fe400078e02ff */
[----:B----4-:R-:W1:Y:S01]  /*4ae00*/  LDC R9, c[0x0][0x278] ;  /* 0x00009e00ff097b82 */ /* 0x010e620000000800 */
[----:B------:R-:W-:-:S02]  /*4ae10*/  PRMT R18, R18, 0x7632, R18 ;  /* 0x0000763212127816 */ /* 0x000fc40000000012 */
[----:B------:R-:W-:-:S03]  /*4ae20*/  LEA.HI.X.SX32 R7, R12, R3, 0x1, P0 ;  /* 0x000000030c077211 */ /* 0x000fc600000f0eff */
[----:B------:R3:W-:Y:S01]  /*4ae30*/  STG.E.U16 desc[UR4][R4.64], R18 ;  /* 0x0000001204007986 */ /* 0x0007e2000c101504 */
[----:B0-----:R-:W-:Y:S01]  /*4ae40*/  IMAD R14, R14, 0x5e, RZ ;  /* 0x0000005e0e0e7824 */ /* 0x001fe200078e02ff */
[----:B------:R-:W0:Y:S02]  /*4ae50*/  LDC R17, c[0x0][0x278] ;  /* 0x00009e00ff117b82 */ /* 0x000e240000000800 */
[----:B------:R4:W-:Y:S06]  /*4ae60*/  STG.E.U16 desc[UR4][R6.64], R19 ;  /* 0x0000001306007986 */ /* 0x0009ec000c101504 */
[----:B---3--:R-:W3:Y:S08]  /*4ae70*/  LDC R18, c[0x0][0x278] ;  /* 0x00009e00ff127b82 */ /* 0x008ef00000000800 */
[----:B----4-:R-:W4:Y:S01]  /*4ae80*/  LDC R7, c[0x0][0x278] ;  /* 0x00009e00ff077b82 */ /* 0x010f220000000800 */
[----:B-1----:R-:W-:Y:S01]  /*4ae90*/  IMAD R9, R9, 0x2f, RZ ;  /* 0x0000002f09097824 */ /* 0x002fe200078e02ff */
[----:B------:R-:W-:-:S02]  /*4aea0*/  IADD3 R8, P3, R14, R2, RZ ;  /* 0x000000020e087210 */ /* 0x000fc40007f7e0ff */
[----:B------:R-:W-:Y:S02]  /*4aeb0*/  PRMT R4, R19, 0x7632, R4 ;  /* 0x0000763213047816 */ /* 0x000fe40000000004 */
[----:B------:R-:W-:Y:S02]  /*4aec0*/  LEA.HI.X.SX32 R9, R9, R3, 0x1, P3 ;  /* 0x0000000309097211 */ /* 0x000fe400018f0eff */
[----:B------:R-:W1:Y:S03]  /*4aed0*/  LDC R6, c[0x0][0x278] ;  /* 0x00009e00ff067b82 */ /* 0x000e660000000800 */
[----:B------:R4:W-:Y:S05]  /*4aee0*/  STG.E.U16 desc[UR4][R8.64], R4 ;  /* 0x0000000408007986 */ /* 0x0009ea000c101504 */
[----:B------:R-:W1:Y:S01]  /*4aef0*/  LDC R5, c[0x0][0x278] ;  /* 0x00009e00ff057b82 */ /* 0x000e620000000800 */
[----:B----4-:R-:W-:Y:S01]  /*4af00*/  IMAD R9, R7, 0x33, RZ ;  /* 0x0000003307097824 */ /* 0x010fe200078e02ff */
[----:B------:R-:W-:-:S06]  /*4af10*/  IADD3 R10, P4, R10, R2, RZ ;  /* 0x000000020a0a7210 */ /* 0x000fcc0007f9e0ff */
[----:B------:R-:W4:Y:S01]  /*4af20*/  LDC R7, c[0x0][0x278] ;  /* 0x00009e00ff077b82 */ /* 0x000f220000000800 */
[----:B0-----:R-:W-:Y:S02]  /*4af30*/  IMAD R17, R17, 0x30, RZ ;  /* 0x0000003011117824 */ /* 0x001fe400078e02ff */
[----:B--2---:R-:W-:Y:S02]  /*4af40*/  IMAD R12, R13, 0x62, RZ ;  /* 0x000000620d0c7824 */ /* 0x004fe400078e02ff */
[----:B---3--:R-:W-:Y:S01]  /*4af50*/  IMAD R18, R18, 0x64, RZ ;  /* 0x0000006412127824 */ /* 0x008fe200078e02ff */
[-C--:B------:R-:W-:Y:S01]  /*4af60*/  LEA.HI.X.SX32 R11, R17, R3.reuse, 0x1, P4 ;  /* 0x00000003110b7211 */ /* 0x080fe200020f0eff */
[----:B-1----:R-:W-:Y:S01]  /*4af70*/  IMAD R13, R6, 0x66, RZ ;  /* 0x00000066060d7824 */ /* 0x002fe200078e02ff */
[-C--:B------:R-:W-:Y:S01]  /*4af80*/  IADD3 R4, P0, R12, R2.reuse, RZ ;  /* 0x000000020c047210 */ /* 0x080fe20007f1e0ff */
[----:B------:R-:W0:Y:S01]  /*4af90*/  LDC R17, c[0x0][0x278] ;  /* 0x00009e00ff117b82 */ /* 0x000e220000000800 */
[-C--:B------:R-:W-:Y:S01]  /*4afa0*/  IADD3 R6, P3, R18, R2.reuse, RZ ;  /* 0x0000000212067210 */ /* 0x080fe20007f7e0ff */
[----:B------:R-:W-:Y:S01]  /*4afb0*/  IMAD R5, R5, 0x31, RZ ;  /* 0x0000003105057824 */ /* 0x000fe200078e02ff */
[----:B------:R-:W-:Y:S01]  /*4afc0*/  IADD3 R8, P4, R13, R2, RZ ;  /* 0x000000020d087210 */ /* 0x000fe20007f9e0ff */
[----:B------:R1:W-:Y:S04]  /*4afd0*/  STG.E.U16 desc[UR4][R10.64], R20 ;  /* 0x000000140a007986 */ /* 0x0003e8000c101504 */
[----:B------:R-:W2:Y:S01]  /*4afe0*/  LDC R19, c[0x0][0x278] ;  /* 0x00009e00ff137b82 */ /* 0x000ea20000000800 */
[-C--:B------:R-:W-:Y:S01]  /*4aff0*/  LEA.HI.X.SX32 R5, R5, R3.reuse, 0x1, P0 ;  /* 0x0000000305057211 */ /* 0x080fe200000f0eff */
[----:B----4-:R-:W-:Y:S01]  /*4b000*/  IMAD R7, R7, 0x32, RZ ;  /* 0x0000003207077824 */ /* 0x010fe200078e02ff */
[----:B------:R-:W-:-:S02]  /*4b010*/  LEA.HI.X.SX32 R9, R9, R3, 0x1, P4 ;  /* 0x0000000309097211 */ /* 0x000fc400020f0eff */
[----:B-1----:R-:W-:-:S03]  /*4b020*/  PRMT R20, R20, 0x7632, R20 ;  /* 0x0000763214147816 */ /* 0x002fc60000000014 */
[----:B------:R-:W1:Y:S01]  /*4b030*/  LDC R11, c[0x0][0x278] ;  /* 0x00009e00ff0b7b82 */ /* 0x000e620000000800 */
[----:B------:R-:W-:Y:S02]  /*4b040*/  LEA.HI.X.SX32 R7, R7, R3, 0x1, P3 ;  /* 0x0000000307077211 */ /* 0x000fe400018f0eff */
[----:B------:R-:W-:Y:S01]  /*4b050*/  PRMT R10, R21, 0x7632, R10 ;  /* 0x00007632150a7816 */ /* 0x000fe2000000000a */
[----:B------:R-:W-:Y:S04]  /*4b060*/  STG.E.U16 desc[UR4][R4.64], R20 ;  /* 0x0000001404007986 */ /* 0x000fe8000c101504 */
[----:B------:R3:W-:Y:S04]  /*4b070*/  STG.E.U16 desc[UR4][R6.64], R21 ;  /* 0x0000001506007986 */ /* 0x0007e8000c101504 */
[----:B------:R4:W-:Y:S01]  /*4b080*/  STG.E.U16 desc[UR4][R8.64], R10 ;  /* 0x0000000a08007986 */ /* 0x0009e2000c101504 */
[----:B---3--:R-:W3:Y:S08]  /*4b090*/  LDC R6, c[0x0][0x278] ;  /* 0x00009e00ff067b82 */ /* 0x008ef00000000800 */
[----:B----4-:R-:W4:Y:S01]  /*4b0a0*/  LDC R9, c[0x0][0x278] ;  /* 0x00009e00ff097b82 */ /* 0x010f220000000800 */
[----:B0-----:R-:W-:-:S02]  /*4b0b0*/  IMAD R7, R17, 0x35, RZ ;  /* 0x0000003511077824 */ /* 0x001fc400078e02ff */
[----:B-1----:R-:W-:-:S05]  /*4b0c0*/  IMAD R20, R11, 0x68, RZ ;  /* 0x000000680b147824 */ /* 0x002fca00078e02ff */
[----:B------:R-:W0:Y:S01]  /*4b0d0*/  LDC R17, c[0x0][0x278] ;  /* 0x00009e00ff117b82 */ /* 0x000e220000000800 */
[----:B------:R-:W-:Y:S01]  /*4b0e0*/  IADD3 R4, P3, R20, R2, RZ ;  /* 0x0000000214047210 */ /* 0x000fe20007f7e0ff */
[----:B--2---:R-:W-:-:S06]  /*4b0f0*/  IMAD R19, R19, 0x6a, RZ ;  /* 0x0000006a13137824 */ /* 0x004fcc00078e02ff */
[----:B------:R-:W1:Y:S01]  /*4b100*/  LDC R8, c[0x0][0x278] ;  /* 0x00009e00ff087b82 */ /* 0x000e620000000800 */
[----:B---3--:R-:W-:Y:S02]  /*4b110*/  IMAD R10, R6, 0x6e, RZ ;  /* 0x0000006e060a7824 */ /* 0x008fe400078e02ff */
[----:B----4-:R-:W-:Y:S01]  /*4b120*/  IMAD R11, R9, 0x34, RZ ;  /* 0x00000034090b7824 */ /* 0x010fe200078e02ff */
[----:B------:R-:W-:-:S04]  /*4b130*/  IADD3 R6, P0, R19, R2, RZ ;  /* 0x0000000213067210 */ /* 0x000fc80007f1e0ff */
[----:B------:R-:W2:Y:S01]  /*4b140*/  LDC R9, c[0x0][0x278] ;  /* 0x00009e00ff097b82 */ /* 0x000ea20000000800 */
[-C--:B------:R-:W-:Y:S02]  /*4b150*/  LEA.HI.X.SX32 R5, R11, R3.reuse, 0x1, P3 ;  /* 0x000000030b057211 */ /* 0x080fe400018f0eff */
[----:B------:R-:W-:-:S03]  /*4b160*/  LEA.HI.X.SX32 R7, R7, R3, 0x1, P0 ;  /* 0x0000000307077211 */ /* 0x000fc600000f0eff */
[----:B------:R3:W-:Y:S02]  /*4b170*/  STG.E.U16 desc[UR4][R4.64], R22 ;  /* 0x0000001604007986 */ /* 0x0007e4000c101504 */
[----:B------:R-:W4:Y:S01]  /*4b180*/  LDC R21, c[0x0][0x278] ;  /* 0x00009e00ff157b82 */ /* 0x000f220000000800 */
[----:B---3--:R-:W-:Y:S01]  /*4b190*/  PRMT R22, R22, 0x7632, R22 ;  /* 0x0000763216167816 */ /* 0x008fe20000000016 */
[----:B-1----:R-:W-:-:S06]  /*4b1a0*/  IMAD R8, R8, 0x6c, RZ ;  /* 0x0000006c08087824 */ /* 0x002fcc00078e02ff */
[----:B------:R-:W1:Y:S01]  /*4b1b0*/  LDC R5, c[0x0][0x278] ;  /* 0x00009e00ff057b82 */ /* 0x000e620000000800 */
[----:B------:R0:W-:Y:S02]  /*4b1c0*/  STG.E.U16 desc[UR4][R6.64], R22 ;  /* 0x0000001606007986 */ /* 0x0001e4000c101504 */
[----:B0-----:R-:W-:-:S05]  /*4b1d0*/  IMAD R6, R17, 0x72, RZ ;  /* 0x0000007211067824 */ /* 0x001fca00078e02ff */
[----:B------:R-:W0:Y:S08]  /*4b1e0*/  LDC R22, c[0x0][0x278] ;  /* 0x00009e00ff167b82 */ /* 0x000e300000000800 */
[----:B------:R-:W3:Y:S01]  /*4b1f0*/  LDC R17, c[0x0][0x278] ;  /* 0x00009e00ff117b82 */ /* 0x000ee20000000800 */
[----:B--2---:R-:W-:Y:S01]  /*4b200*/  IMAD R11, R9, 0x37, RZ ;  /* 0x00000037090b7824 */ /* 0x004fe200078e02ff */
[----:B------:R-:W-:-:S02]  /*4b210*/  IADD3 R8, P3, R8, R2, RZ ;  /* 0x0000000208087210 */ /* 0x000fc40007f7e0ff */
[----:B------:R-:W-:Y:S02]  /*4b220*/  IADD3 R10, P4, R10, R2, RZ ;  /* 0x000000020a0a7210 */ /* 0x000fe40007f9e0ff */
[-C--:B------:R-:W-:Y:S02]  /*4b230*/  LEA.HI.X.SX32 R9, R246, R3.reuse, 0x1, P3 ;  /* 0x00000003f6097211 */ /* 0x080fe400018f0eff */
[----:B------:R-:W-:Y:S02]  /*4b240*/  LEA.HI.X.SX32 R11, R11, R3, 0x1, P4 ;  /* 0x000000030b0b7211 */ /* 0x000fe400020f0eff */
[----:B------:R-:W-:Y:S01]  /*4b250*/  PRMT R4, R23, 0x7632, R4 ;  /* 0x0000763217047816 */ /* 0x000fe20000000004 */
[----:B------:R2:W-:Y:S01]  /*4b260*/  STG.E.U16 desc[UR4][R8.64], R23 ;  /* 0x0000001708007986 */ /* 0x0005e2000c101504 */
[----:B----4-:R-:W-:Y:S01]  /*4b270*/  IMAD R21, R21, 0x70, RZ ;  /* 0x0000007015157824 */ /* 0x010fe200078e02ff */
[----:B------:R-:W4:Y:S02]  /*4b280*/  LDC R246, c[0x0][0x278] ;  /* 0x00009e00fff67b82 */ /* 0x000f240000000800 */
[----:B------:R3:W-:Y:S01]  /*4b290*/  STG.E.U16 desc[UR4][R10.64], R4 ;  /* 0x000000040a007986 */ /* 0x0007e2000c101504 */
[----:B-1----:R-:W-:-:S05]  /*4b2a0*/  IMAD R7, R5, 0x39, RZ ;  /* 0x0000003905077824 */ /* 0x002fca00078e02ff */
[----:B--2---:R-:W1:Y:S01]  /*4b2b0*/  LDC R23, c[0x0][0x278] ;  /* 0x00009e00ff177b82 */ /* 0x004e620000000800 */
[----:B---3--:R-:W-:-:S07]  /*4b2c0*/  IMAD R10, R17, 0x76, RZ ;  /* 0x00000076110a7824 */ /* 0x008fce00078e02ff */
[----:B------:R-:W2:Y:S01]  /*4b2d0*/  LDC R17, c[0x0][0x278] ;  /* 0x00009e00ff117b82 */ /* 0x000ea20000000800 */
[----:B0-----:R-:W-:Y:S01]  /*4b2e0*/  IMAD R8, R22, 0x74, RZ ;  /* 0x0000007416087824 */ /* 0x001fe200078e02ff */
[----:B------:R-:W-:-:S06]  /*4b2f0*/  IADD3 R4, P3, R21, R2, RZ ;  /* 0x0000000215047210 */ /* 0x000fcc0007f7e0ff */
[----:B------:R-:W0:Y:S01]  /*4b300*/  LDC R22, c[0x0][0x278] ;  /* 0x00009e00ff167b82 */ /* 0x000e220000000800 */
[----:B------:R-:W-:-:S05]  /*4b310*/  LEA.HI.X.SX32 R5, R247, R3, 0x1, P3 ;  /* 0x00000003f7057211 */ /* 0x000fca00018f0eff */
[----:B------:R3:W-:Y:S02]  /*4b320*/  STG.E.U16 desc[UR4][R4.64], R24 ;  /* 0x0000001804007986 */ /* 0x0007e4000c101504 */
[----:B------:R-:W1:Y:S01]  /*4b330*/  LDC R247, c[0x0][0x278] ;  /* 0x00009e00fff77b82 */ /* 0x000e620000000800 */
[-C--:B------:R-:W-:Y:S02]  /*4b340*/  IADD3 R8, P3, R8, R2.reuse, RZ ;  /* 0x0000000208087210 */ /* 0x080fe40007f7e0ff */
[----:B------:R-:W-:-:S05]  /*4b350*/  IADD3 R6, P0, R6, R2, RZ ;  /* 0x0000000206067210 */ /* 0x000fca0007f1e0ff */
[----:B---3--:R-:W3:Y:S01]  /*4b360*/  LDC R5, c[0x0][0x278] ;  /* 0x00009e00ff057b82 */ /* 0x008ee20000000800 */
[----:B--2---:R-:W-:Y:S01]  /*4b370*/  IMAD R17, R17, 0x3a, RZ ;  /* 0x0000003a11117824 */ /* 0x004fe200078e02ff */
[----:B------:R-:W-:Y:S02]  /*4b380*/  IADD3 R10, P4, R10, R2, RZ ;  /* 0x000000020a0a7210 */ /* 0x000fe40007f9e0ff */
[-C--:B------:R-:W-:Y:S01]  /*4b390*/  LEA.HI.X.SX32 R7, R7, R3.reuse, 0x1, P0 ;  /* 0x0000000307077211 */ /* 0x080fe200000f0eff */
[----:B0-----:R-:W-:Y:S01]  /*4b3a0*/  IMAD R11, R22, 0x3b, RZ ;  /* 0x0000003b160b7824 */ /* 0x001fe200078e02ff */
[-C--:B------:R-:W-:Y:S01]  /*4b3b0*/  LEA.HI.X.SX32 R9, R17, R3.reuse, 0x1, P3 ;  /* 0x0000000311097211 */ /* 0x080fe200018f0eff */
[----:B----4-:R-:W-:Y:S01]  /*4b3c0*/  IMAD R246, R246, 0x78, RZ ;  /* 0x00000078f6f67824 */ /* 0x010fe200078e02ff */
[----:B------:R-:W-:Y:S01]  /*4b3d0*/  PRMT R24, R24, 0x7632, R24 ;  /* 0x0000763218187816 */ /* 0x000fe20000000018 */
[----:B------:R-:W0:Y:S01]  /*4b3e0*/  LDC R17, c[0x0][0x278] ;  /* 0x00009e00ff117b82 */ /* 0x000e220000000800 */
[----:B------:R-:W-:-:S02]  /*4b3f0*/  LEA.HI.X.SX32 R11, R11, R3, 0x1, P4 ;  /* 0x000000030b0b7211 */ /* 0x000fc400020f0eff */
[----:B------:R-:W-:Y:S01]  /*4b400*/  PRMT R4, R25, 0x7632, R4 ;  /* 0x0000763219047816 */ /* 0x000fe20000000004 */
[----:B------:R1:W-:Y:S04]  /*4b410*/  STG.E.U16 desc[UR4][R6.64], R24 ;  /* 0x0000001806007986 */ /* 0x0003e8000c101504 */
[----:B------:R-:W-:Y:S01]  /*4b420*/  STG.E.U16 desc[UR4][R8.64], R25 ;  /* 0x0000001908007986 */ /* 0x000fe2000c101504 */
[----:B------:R-:W2:Y:S03]  /*4b430*/  LDC R22, c[0x0][0x278] ;  /* 0x00009e00ff167b82 */ /* 0x000ea60000000800 */
[----:B------:R4:W-:Y:S01]  /*4b440*/  STG.E.U16 desc[UR4][R10.64], R4 ;  /* 0x000000040a007986 */ /* 0x0009e2000c101504 */
[----:B-1----:R-:W-:-:S04]  /*4b450*/  IMAD R6, R23, 0x7a, RZ ;  /* 0x0000007a17067824 */ /* 0x002fc800078e02ff */
[----:B------:R-:W1:Y:S01]  /*4b460*/  LDC R24, c[0x0][0x278] ;  /* 0x00009e00ff187b82 */ /* 0x000e620000000800 */
[----:B------:R-:W-:Y:S01]  /*4b470*/  IMAD R7, R247, 0x3d, RZ ;  /* 0x0000003df7077824 */ /* 0x000fe200078e02ff */
[-C--:B------:R-:W-:Y:S02]  /*4b480*/  IADD3 R6, P3, R6, R2.reuse, RZ ;  /* 0x0000000206067210 */ /* 0x080fe40007f7e0ff */
[----:B----4-:R-:W-:Y:S01]  /*4b490*/  IADD3 R4, P0, R246, R2, RZ ;  /* 0x00000002f6047210 */ /* 0x010fe20007f1e0ff */
[----:B---3--:R-:W-:Y:S01]  /*4b4a0*/  IMAD R8, R5, 0x7c, RZ ;  /* 0x0000007c05087824 */ /* 0x008fe200078e02ff */
[-C--:B------:R-:W-:Y:S02]  /*4b4b0*/  LEA.HI.X.SX32 R7, R7, R3.reuse, 0x1, P3 ;  /* 0x0000000307077211 */ /* 0x080fe400018f0eff */
[----:B------:R-:W3:Y:S01]  /*4b4c0*/  LDC R23, c[0x0][0x278] ;  /* 0x00009e00ff177b82 */ /* 0x000ee20000000800 */
[----:B------:R-:W-:Y:S02]  /*4b4d0*/  LEA.HI.X.SX32 R5, R252, R3, 0x1, P0 ;  /* 0x00000003fc057211 */ /* 0x000fe400000f0eff */
[----:B------:R-:W-:-:S02]  /*4b4e0*/  PRMT R10, R26, 0x7632, R10 ;  /* 0x000076321a0a7816 */ /* 0x000fc4000000000a */
[----:B------:R-:W-:Y:S01]  /*4b4f0*/  IADD3 R8, P4, R8, R2, RZ ;  /* 0x0000000208087210 */ /* 0x000fe20007f9e0ff */
[----:B------:R-:W-:Y:S02]  /*4b500*/  STG.E.U16 desc[UR4][R4.64], R26 ;  /* 0x0000001a04007986 */ /* 0x000fe4000c101504 */
[----:B------:R-:W4:Y:S02]  /*4b510*/  LDC R25, c[0x0][0x278] ;  /* 0x00009e00ff197b82 */ /* 0x000f240000000800 */
[----:B------:R2:W-:Y:S01]  /*4b520*/  STG.E.U16 desc[UR4][R6.64], R10 ;  /* 0x0000000a06007986 */ /* 0x0005e2000c101504 */
[----:B------:R-:W-:Y:S01]  /*4b530*/  LEA.HI.X.SX32 R9, R245, R3, 0x1, P4 ;  /* 0x00000003f5097211 */ /* 0x000fe200020f0eff */
[----:B0-----:R-:W-:-:S04]  /*4b540*/  IMAD R245, R17, 0x7e, RZ ;  /* 0x0000007e11f57824 */ /* 0x001fc800078e02ff */
[----:B------:R-:W0:Y:S08]  /*4b550*/  LDC R252, c[0x0][0x278] ;  /* 0x00009e00fffc7b82 */ /* 0x000e300000000800 */
[----:B--2---:R-:W2:Y:S08]  /*4b560*/  LDC R6, c[0x0][0x278] ;  /* 0x00009e00ff067b82 */ /* 0x004eb00000000800 */
[----:B------:R-:W0:Y:S01]  /*4b570*/  LDC R17, c[0x0][0x278] ;  /* 0x00009e00ff117b82 */ /* 0x000e220000000800 */
[----:B---3--:R-:W-:Y:S01]  /*4b580*/  IMAD R5, R23, 0x3f, RZ ;  /* 0x0000003f17057824 */ /* 0x008fe200078e02ff */
[----:B------:R4:W-:Y:S01]  /*4b590*/  STG.E.U16 desc[UR4][R8.64], R27 ;  /* 0x0000001b08007986 */ /* 0x0009e2000c101504 */
[----:B------:R-:W-:Y:S01]  /*4b5a0*/  IADD3 R4, P0, R245, R2, RZ ;  /* 0x00000002f5047210 */ /* 0x000fe20007f1e0ff */
[----:B-1----:R-:W-:Y:S01]  /*4b5b0*/  IMAD R10, R24, 0x84, RZ ;  /* 0x00000084180a7824 */ /* 0x002fe200078e02ff */
[----:B------:R-:W-:-:S02]  /*4b5c0*/  SHF.L.U32 R7, R22, 0x6, RZ ;  /* 0x0000000616077819 */ /* 0x000fc400000006ff */
[----:B------:R-:W-:Y:S01]  /*4b5d0*/  PRMT R11, R27, 0x7632, R11 ;  /* 0x000076321b0b7816 */ /* 0x000fe2000000000b */
[----:B------:R-:W1:Y:S01]  /*4b5e0*/  LDC R247, c[0x0][0x278] ;  /* 0x00009e00fff77b82 */ /* 0x000e620000000800 */
[----:B------:R-:W-:Y:S01]  /*4b5f0*/  LEA.HI.X.SX32 R5, R5, R3, 0x1, P0 ;  /* 0x0000000305057211 */ /* 0x000fe200000f0eff */
[----:B----4-:R-:W-:Y:S01]  /*4b600*/  IMAD R8, R25, 0x82, RZ ;  /* 0x0000008219087824 */ /* 0x010fe200078e02ff */
[----:B--2---:R-:W-:Y:S01]  /*4b610*/  LEA R6, P3, R6, R2, 0x7 ;  /* 0x0000000206067211 */ /* 0x004fe200078638ff */
[----:B0-----:R-:W-:-:S04]  /*4b620*/  IMAD R9, R252, 0x41, RZ ;  /* 0x00000041fc097824 */ /* 0x001fc800078e02ff */
[----:B------:R-:W0:Y:S01]  /*4b630*/  LDC R27, c[0x0][0x278] ;  /* 0x00009e00ff1b7b82 */ /* 0x000e220000000800 */
[-C--:B------:R-:W-:Y:S02]  /*4b640*/  IADD3 R8, P0, R8, R2.reuse, RZ ;  /* 0x0000000208087210 */ /* 0x080fe40007f1e0ff */
[-C--:B------:R-:W-:Y:S02]  /*4b650*/  LEA.HI.X.SX32 R7, R7, R3.reuse, 0x1, P3 ;  /* 0x0000000307077211 */ /* 0x080fe400018f0eff */
[----:B------:R-:W-:Y:S01]  /*4b660*/  IADD3 R10, P3, R10, R2, RZ ;  /* 0x000000020a0a7210 */ /* 0x000fe20007f7e0ff */
[----:B------:R-:W-:Y:S01]  /*4b670*/  IMAD R17, R17, 0x42, RZ ;  /* 0x0000004211117824 */ /* 0x000fe200078e02ff */
[----:B------:R2:W-:Y:S01]  /*4b680*/  STG.E.U16 desc[UR4][R4.64], R11 ;  /* 0x0000000b04007986 */ /* 0x0005e2000c101504 */
[----:B------:R-:W-:Y:S01]  /*4b690*/  LEA.HI.X.SX32 R9, R9, R3, 0x1, P0 ;  /* 0x0000000309097211 */ /* 0x000fe200000f0eff */
[----:B------:R-:W3:Y:S02]  /*4b6a0*/  LDC R26, c[0x0][0x278] ;  /* 0x00009e00ff1a7b82 */ /* 0x000ee40000000800 */
[----:B------:R4:W-:Y:S01]  /*4b6b0*/  STG.E.U16 desc[UR4][R6.64], R28 ;  /* 0x0000001c06007986 */ /* 0x0009e2000c101504 */
[----:B-1----:R-:W-:-:S05]  /*4b6c0*/  IMAD R247, R247, 0x86, RZ ;  /* 0x00000086f7f77824 */ /* 0x002fca00078e02ff */
[----:B------:R-:W1:Y:S01]  /*4b6d0*/  LDC R252, c[0x0][0x278] ;  /* 0x00009e00fffc7b82 */ /* 0x000e620000000800 */
[----:B--2---:R-:W-:Y:S02]  /*4b6e0*/  PRMT R4, R28, 0x7632, R4 ;  /* 0x000076321c047816 */ /* 0x004fe40000000004 */
[----:B------:R-:W-:-:S05]  /*4b6f0*/  LEA.HI.X.SX32 R11, R17, R3, 0x1, P3 ;  /* 0x00000003110b7211 */ /* 0x000fca00018f0eff */
[----:B------:R-:W2:Y:S01]  /*4b700*/  LDC R5, c[0x0][0x278] ;  /* 0x00009e00ff057b82 */ /* 0x000ea20000000800 */
[----:B------:R-:W-:Y:S04]  /*4b710*/  STG.E.U16 desc[UR4][R8.64], R4 ;  /* 0x0000000408007986 */ /* 0x000fe8000c101504 */
[----:B------:R0:W-:Y:S03]  /*4b720*/  STG.E.U16 desc[UR4][R10.64], R29 ;  /* 0x0000001d0a007986 */ /* 0x0001e6000c101504 */
[----:B----4-:R-:W4:Y:S08]  /*4b730*/  LDC R7, c[0x0][0x278] ;  /* 0x00009e00ff077b82 */ /* 0x010f300000000800 */
[----:B------:R-:W3:Y:S08]  /*4b740*/  LDC R28, c[0x0][0x278] ;  /* 0x00009e00ff1c7b82 */ /* 0x000ef00000000800 */
[----:B0-----:R-:W0:Y:S01]  /*4b750*/  LDC R11, c[0x0][0x278] ;  /* 0x00009e00ff0b7b82 */ /* 0x001e220000000800 */
[----:B--2---:R-:W-:Y:S01]  /*4b760*/  IMAD R5, R5, 0x43, RZ ;  /* 0x0000004305057824 */ /* 0x004fe200078e02ff */
[----:B------:R-:W-:Y:S01]  /*4b770*/  IADD3 R4, P0, R247, R2, RZ ;  /* 0x00000002f7047210 */ /* 0x000fe20007f1e0ff */
[----:B------:R-:W-:Y:S01]  /*4b780*/  IMAD R25, R27, 0x88, RZ ;  /* 0x000000881b197824 */ /* 0x000fe200078e02ff */
[----:B------:R-:W-:-:S02]  /*4b790*/  PRMT R29, R29, 0x7632, R29 ;  /* 0x000076321d1d7816 */ /* 0x000fc4000000001d */
[-C--:B------:R-:W-:Y:S02]  /*4b7a0*/  LEA.HI.X.SX32 R5, R5, R3.reuse, 0x1, P0 ;  /* 0x0000000305057211 */ /* 0x080fe400000f0eff */
[----:B------:R-:W-:Y:S01]  /*4b7b0*/  IADD3 R6, P3, R25, R2, RZ ;  /* 0x0000000219067210 */ /* 0x000fe20007f7e0ff */
[----:B----4-:R-:W-:Y:S01]  /*4b7c0*/  IMAD R9, R7, 0x45, RZ ;  /* 0x0000004507097824 */ /* 0x010fe200078e02ff */
[----:B------:R-:W2:Y:S01]  /*4b7d0*/  LDC R17, c[0x0][0x278] ;  /* 0x00009e00ff117b82 */ /* 0x000ea20000000800 */
[----:B------:R4:W-:Y:S01]  /*4b7e0*/  STG.E.U16 desc[UR4][R4.64], R29 ;  /* 0x0000001d04007986 */ /* 0x0009e2000c101504 */
[----:B------:R-:W-:Y:S01]  /*4b7f0*/  LEA.HI.X.SX32 R7, R244, R3, 0x1, P3 ;  /* 0x00000003f4077211 */ /* 0x000fe200018f0eff */
[----:B---3--:R-:W-:-:S05]  /*4b800*/  IMAD R28, R28, 0x46, RZ ;  /* 0x000000461c1c7824 */ /* 0x008fca00078e02ff */
[----:B------:R-:W3:Y:S01]  /*4b810*/  LDC R23, c[0x0][0x278] ;  /* 0x00009e00ff177b82 */ /* 0x000ee20000000800 */
[----:B0-----:R-:W-:Y:S02]  /*4b820*/  IMAD R11, R11, 0x8c, RZ ;  /* 0x0000008c0b0b7824 */ /* 0x001fe400078e02ff */
[----:B------:R-:W-:Y:S01]  /*4b830*/  IMAD R24, R26, 0x8a, RZ ;  /* 0x0000008a1a187824 */ /* 0x000fe200078e02ff */
[----:B------:R-:W-:Y:S01]  /*4b840*/  PRMT R10, R30, 0x7632, R10 ;  /* 0x000076321e0a7816 */ /* 0x000fe2000000000a */
[----:B-1----:R-:W-:Y:S01]  /*4b850*/  IMAD R252, R252, 0x8e, RZ ;  /* 0x0000008efcfc7824 */ /* 0x002fe200078e02ff */
[----:B----4-:R-:W-:Y:S02]  /*4b860*/  IADD3 R4, P3, R11, R2, RZ ;  /* 0x000000020b047210 */ /* 0x010fe40007f7e0ff */
[----:B------:R-:W0:Y:S02]  /*4b870*/  LDC R22, c[0x0][0x278] ;  /* 0x00009e00ff167b82 */ /* 0x000e240000000800 */
[----:B------:R-:W-:-:S06]  /*4b880*/  LEA.HI.X.SX32 R5, R28, R3, 0x1, P3 ;  /* 0x000000031c057211 */ /* 0x000fcc00018f0eff */
[----:B------:R-:W1:Y:S01]  /*4b890*/  LDC R28, c[0x0][0x278] ;  /* 0x00009e00ff1c7b82 */ /* 0x000e620000000800 */
[----:B------:R-:W-:-:S04]  /*4b8a0*/  IADD3 R8, P4, R24, R2, RZ ;  /* 0x0000000218087210 */ /* 0x000fc80007f9e0ff */
[----:B------:R-:W-:Y:S01]  /*4b8b0*/  LEA.HI.X.SX32 R9, R9, R3, 0x1, P4 ;  /* 0x0000000309097211 */ /* 0x000fe200020f0eff */
[----:B------:R2:W-:Y:S02]  /*4b8c0*/  STG.E.U16 desc[UR4][R6.64], R30 ;  /* 0x0000001e06007986 */ /* 0x0005e4000c101504 */
[----:B------:R-:W4:Y:S02]  /*4b8d0*/  LDC R24, c[0x0][0x278] ;  /* 0x00009e00ff187b82 */ /* 0x000f240000000800 */
[----:B------:R3:W-:Y:S06]  /*4b8e0*/  STG.E.U16 desc[UR4][R8.64], R10 ;  /* 0x0000000a08007986 */ /* 0x0007ec000c101504 */
[----:B------:R-:W4:Y:S01]  /*4b8f0*/  LDC R244, c[0x0][0x278] ;  /* 0x00009e00fff47b82 */ /* 0x000f220000000800 */
[----:B--2---:R-:W-:Y:S01]  /*4b900*/  IMAD R7, R17, 0x47, RZ ;  /* 0x0000004711077824 */ /* 0x004fe200078e02ff */
[----:B------:R-:W-:Y:S01]  /*4b910*/  IADD3 R6, P0, R252, R2, RZ ;  /* 0x00000002fc067210 */ /* 0x000fe20007f1e0ff */
[----:B---3--:R-:W-:-:S03]  /*4b920*/  IMAD R8, R23, 0x90, RZ ;  /* 0x0000009017087824 */ /* 0x008fc600078e02ff */
[-C--:B------:R-:W-:Y:S01]  /*4b930*/  LEA.HI.X.SX32 R7, R7, R3.reuse, 0x1, P0 ;  /* 0x0000000307077211 */ /* 0x080fe200000f0eff */
[----:B-1----:R-:W-:Y:S01]  /*4b940*/  IMAD R28, R28, 0x48, RZ ;  /* 0x000000481c1c7824 */ /* 0x002fe200078e02ff */
[----:B------:R-:W-:Y:S01]  /*4b950*/  PRMT R17, R31, 0x7632, R17 ;  /* 0x000076321f117816 */ /* 0x000fe20000000011 */
[----:B------:R1:W-:Y:S01]  /*4b960*/  STG.E.U16 desc[UR4][R4.64], R31 ;  /* 0x0000001f04007986 */ /* 0x0003e2000c101504 */
[----:B------:R-:W-:Y:S01]  /*4b970*/  IADD3 R8, P3, R8, R2, RZ ;  /* 0x0000000208087210 */ /* 0x000fe20007f7e0ff */
[----:B------:R-:W2:Y:S02]  /*4b980*/  LDC R29, c[0x0][0x278] ;  /* 0x00009e00ff1d7b82 */ /* 0x000ea40000000800 */
[----:B------:R3:W-:Y:S01]  /*4b990*/  STG.E.U16 desc[UR4][R6.64], R17 ;  /* 0x0000001106007986 */ /* 0x0007e2000c101504 */
[----:B------:R-:W-:-:S05]  /*4b9a0*/  LEA.HI.X.SX32 R9, R28, R3, 0x1, P3 ;  /* 0x000000031c097211 */ /* 0x000fca00018f0eff */
[----:B------:R3:W-:Y:S01]  /*4b9b0*/  STG.E.U16 desc[UR4][R8.64], R32 ;  /* 0x0000002008007986 */ /* 0x0007e2000c101504 */
[----:B0-----:R-:W-:Y:S01]  /*4b9c0*/  IMAD R10, R22, 0x92, RZ ;  /* 0x00000092160a7824 */ /* 0x001fe200078e02ff */
[----:B-1----:R-:W-:Y:S01]  /*4b9d0*/  PRMT R4, R32, 0x7632, R4 ;  /* 0x0000763220047816 */ /* 0x002fe20000000004 */
[----:B----4-:R-:W-:Y:S01]  /*4b9e0*/  IMAD R11, R24, 0x49, RZ ;  /* 0x00000049180b7824 */ /* 0x010fe200078e02ff */
[----:B------:R-:W0:Y:S08]  /*4b9f0*/  LDC R25, c[0x0][0x278] ;  /* 0x00009e00ff197b82 */ /* 0x000e300000000800 */
[----:B---3--:R-:W1:Y:S08]  /*4ba00*/  LDC R6, c[0x0][0x278] ;  /* 0x00009e00ff067b82 */ /* 0x008e700000000800 */
[----:B------:R-:W3:Y:S01]  /*4ba10*/  LDC R32, c[0x0][0x278] ;  /* 0x00009e00ff207b82 */ /* 0x000ee20000000800 */
[----:B------:R-:W-:Y:S01]  /*4ba20*/  IADD3 R10, P4, R10, R2, RZ ;  /* 0x000000020a0a7210 */ /* 0x000fe20007f9e0ff */
[----:B------:R-:W-:-:S03]  /*4ba30*/  IMAD R244, R244, 0x94, RZ ;  /* 0x00000094f4f47824 */ /* 0x000fc600078e02ff */
[----:B------:R-:W-:-:S03]  /*4ba40*/  LEA.HI.X.SX32 R11, R11, R3, 0x1, P4 ;  /* 0x000000030b0b7211 */ /* 0x000fc600020f0eff */
[----:B------:R-:W4:Y:S01]  /*4ba50*/  LDC R30, c[0x0][0x278] ;  /* 0x00009e00ff1e7b82 */ /* 0x000f220000000800 */
[----:B--2---:R-:W-:Y:S01]  /*4ba60*/  IMAD R29, R29, 0x98, RZ ;  /* 0x000000981d1d7824 */ /* 0x004fe200078e02ff */
[----:B------:R2:W-:Y:S06]  /*4ba70*/  STG.E.U16 desc[UR4][R10.64], R4 ;  /* 0x000000040a007986 */ /* 0x0005ec000c101504 */
[----:B------:R-:W4:Y:S01]  /*4ba80*/  LDC R26, c[0x0][0x278] ;  /* 0x00009e00ff1a7b82 */ /* 0x000f220000000800 */
[----:B-1----:R-:W-:Y:S01]  /*4ba90*/  IMAD R9, R6, 0x4a, RZ ;  /* 0x0000004a06097824 */ /* 0x002fe200078e02ff */
[----:B--2---:R-:W-:-:S06]  /*4baa0*/  IADD3 R4, P3, R244, R2, RZ ;  /* 0x00000002f4047210 */ /* 0x004fcc0007f7e0ff */
[----:B------:R-:W1:Y:S01]  /*4bab0*/  LDC R24, c[0x0][0x278] ;  /* 0x00009e00ff187b82 */ /* 0x000e620000000800 */
[----:B---3--:R-:W-:Y:S01]  /*4bac0*/  IMAD R32, R32, 0x4c, RZ ;  /* 0x0000004c20207824 */ /* 0x008fe200078e02ff */
[----:B------:R-:W-:Y:S02]  /*4bad0*/  LEA.HI.X.SX32 R5, R9, R3, 0x1, P3 ;  /* 0x0000000309057211 */ /* 0x000fe400018f0eff */
[----:B------:R-:W-:-:S04]  /*4bae0*/  IADD3 R8, P3, R29, R2, RZ ;  /* 0x000000021d087210 */ /* 0x000fc80007f7e0ff */
[----:B------:R-:W2:Y:S01]  /*4baf0*/  LDC R17, c[0x0][0x278] ;  /* 0x00009e00ff117b82 */ /* 0x000ea20000000800 */
[----:B------:R-:W-:-:S07]  /*4bb00*/  LEA.HI.X.SX32 R9, R32, R3, 0x1, P3 ;  /* 0x0000000320097211 */ /* 0x000fce00018f0eff */
[----:B------:R-:W3:Y:S01]  /*4bb10*/  LDC R32, c[0x0][0x278] ;  /* 0x00009e00ff207b82 */ /* 0x000ee20000000800 */
[----:B0-----:R-:W-:Y:S02]  /*4bb20*/  IMAD R25, R25, 0x96, RZ ;  /* 0x0000009619197824 */ /* 0x001fe400078e02ff */
[----:B----4-:R-:W-:Y:S02]  /*4bb30*/  IMAD R30, R30, 0x9a, RZ ;  /* 0x0000009a1e1e7824 */ /* 0x010fe400078e02ff */
[----:B------:R-:W-:Y:S01]  /*4bb40*/  IMAD R7, R26, 0x4b, RZ ;  /* 0x0000004b1a077824 */ /* 0x000fe200078e02ff */
[-C--:B------:R-:W-:Y:S01]  /*4bb50*/  IADD3 R6, P0, R25, R2.reuse, RZ ;  /* 0x0000000219067210 */ /* 0x080fe20007f1e0ff */
[----:B-1----:R-:W-:Y:S01]  /*4bb60*/  IMAD R11, R24, 0x4d, RZ ;  /* 0x0000004d180b7824 */ /* 0x002fe200078e02ff */
[----:B------:R-:W-:Y:S01]  /*4bb70*/  IADD3 R10, P4, R30, R2, RZ ;  /* 0x000000021e0a7210 */ /* 0x000fe20007f9e0ff */
[----:B------:R0:W-:Y:S01]  /*4bb80*/  STG.E.U16 desc[UR4][R4.64], R33 ;  /* 0x0000002104007986 */ /* 0x0001e2000c101504 */
[-C--:B------:R-:W-:Y:S01]  /*4bb90*/  LEA.HI.X.SX32 R7, R7, R3.reuse, 0x1, P0 ;  /* 0x0000000307077211 */ /* 0x080fe200000f0eff */
[----:B------:R-:W1:Y:S01]  /*4bba0*/  LDC R28, c[0x0][0x278] ;  /* 0x00009e00ff1c7b82 */ /* 0x000e620000000800 */
[----:B------:R-:W-:-:S07]  /*4bbb0*/  LEA.HI.X.SX32 R11, R11, R3, 0x1, P4 ;  /* 0x000000030b0b7211 */ /* 0x000fce00020f0eff */
[----:B------:R-:W4:Y:S01]  /*4bbc0*/  LDC R22, c[0x0][0x278] ;  /* 0x00009e00ff167b82 */ /* 0x000f220000000800 */
[----:B0-----:R-:W-:Y:S01]  /*4bbd0*/  PRMT R33, R33, 0x7632, R33 ;  /* 0x0000763221217816 */ /* 0x001fe20000000021 */
[----:B--2---:R-:W-:Y:S01]  /*4bbe0*/  IMAD R5, R17, 0x9c, RZ ;  /* 0x0000009c11057824 */ /* 0x004fe200078e02ff */
[----:B------:R-:W-:Y:S01]  /*4bbf0*/  PRMT R4, R34, 0x7632, R4 ;  /* 0x0000763222047816 */ /* 0x000fe20000000004 */
[----:B---3--:R-:W-:Y:S02]  /*4bc00*/  IMAD R32, R32, 0x4e, RZ ;  /* 0x0000004e20207824 */ /* 0x008fe400078e02ff */
[----:B------:R-:W-:Y:S02]  /*4bc10*/  STG.E.U16 desc[UR4][R6.64], R33 ;  /* 0x0000002106007986 */ /* 0x000fe4000c101504 */
[----:B------:R-:W0:Y:S02]  /*4bc20*/  LDC R27, c[0x0][0x278] ;  /* 0x00009e00ff1b7b82 */ /* 0x000e240000000800 */
[----:B------:R-:W-:Y:S04]  /*4bc30*/  STG.E.U16 desc[UR4][R8.64], R34 ;  /* 0x0000002208007986 */ /* 0x000fe8000c101504 */
[----:B------:R2:W-:Y:S02]  /*4bc40*/  STG.E.U16 desc[UR4][R10.64], R4 ;  /* 0x000000040a007986 */ /* 0x0005e4000c101504 */
[----:B------:R-:W3:Y:S08]  /*4bc50*/  LDC R23, c[0x0][0x278] ;  /* 0x00009e00ff177b82 */ /* 0x000ef00000000800 */
[----:B------:R-:W3:Y:S01]  /*4bc60*/  LDC R31, c[0x0][0x278] ;  /* 0x00009e00ff1f7b82 */ /* 0x000ee20000000800 */
[----:B--2---:R-:W-:-:S04]  /*4bc70*/  IADD3 R4, P3, R5, R2, RZ ;  /* 0x0000000205047210 */ /* 0x004fc80007f7e0ff */
[----:B------:R-:W-:-:S03]  /*4bc80*/  LEA.HI.X.SX32 R5, R32, R3, 0x1, P3 ;  /* 0x0000000320057211 */ /* 0x000fc600018f0eff */
[----:B------:R-:W2:Y:S08]  /*4bc90*/  LDC R24, c[0x0][0x278] ;  /* 0x00009e00ff187b82 */ /* 0x000eb00000000800 */
[----:B------:R-:W3:Y:S01]  /*4bca0*/  LDC R32, c[0x0][0x278] ;  /* 0x00009e00ff207b82 */ /* 0x000ee20000000800 */
[----:B-1----:R-:W-:-:S05]  /*4bcb0*/  IMAD R8, R28, 0xa0, RZ ;  /* 0x000000a01c087824 */ /* 0x002fca00078e02ff */
[-C--:B------:R-:W-:Y:S01]  /*4bcc0*/  IADD3 R8, P3, R8, R2.reuse, RZ ;  /* 0x0000000208087210 */ /* 0x080fe20007f7e0ff */
[----:B----4-:R-:W-:Y:S01]  /*4bcd0*/  IMAD R22, R22, 0x9e, RZ ;  /* 0x0000009e16167824 */ /* 0x010fe200078e02ff */
[----:B------:R-:W-:Y:S01]  /*4bce0*/  PRMT R17, R35, 0x7632, R17 ;  /* 0x0000763223117816 */ /* 0x000fe20000000011 */
[----:B0-----:R-:W-:Y:S01]  /*4bcf0*/  IMAD R10, R27, 0xa2, RZ ;  /* 0x000000a21b0a7824 */ /* 0x001fe200078e02ff */
[----:B------:R-:W0:Y:S08]  /*4bd00*/  LDC R26, c[0x0][0x278] ;  /* 0x00009e00ff1a7b82 */ /* 0x000e300000000800 */
[----:B------:R-:W1:Y:S01]  /*4bd10*/  LDC R25, c[0x0][0x278] ;  /* 0x00009e00ff197b82 */ /* 0x000e620000000800 */
[----:B---3--:R-:W-:Y:S01]  /*4bd20*/  IMAD R32, R32, 0x50, RZ ;  /* 0x0000005020207824 */ /* 0x008fe200078e02ff */
[-C--:B------:R-:W-:Y:S01]  /*4bd30*/  IADD3 R6, P0, R22, R2.reuse, RZ ;  /* 0x0000000216067210 */ /* 0x080fe20007f1e0ff */
[----:B------:R-:W-:Y:S01]  /*4bd40*/  IMAD R7, R23, 0x4f, RZ ;  /* 0x0000004f17077824 */ /* 0x000fe200078e02ff */
[----:B------:R-:W-:Y:S01]  /*4bd50*/  IADD3 R10, P4, R10, R2, RZ ;  /* 0x000000020a0a7210 */ /* 0x000fe20007f9e0ff */
[----:B------:R-:W-:Y:S01]  /*4bd60*/  IMAD R11, R31, 0x51, RZ ;  /* 0x000000511f0b7824 */ /* 0x000fe200078e02ff */
[-C--:B------:R-:W-:Y:S01]  /*4bd70*/  LEA.HI.X.SX32 R9, R32, R3.reuse, 0x1, P3 ;  /* 0x0000000320097211 */ /* 0x080fe200018f0eff */
[----:B------:R3:W-:Y:S01]  /*4bd80*/  STG.E.U16 desc[UR4][R4.64], R35 ;  /* 0x0000002304007986 */ /* 0x0007e2000c101504 */
[----:B------:R-:W4:Y:S01]  /*4bd90*/  LDC R32, c[0x0][0x278] ;  /* 0x00009e00ff207b82 */ /* 0x000f220000000800 */
[----:B------:R-:W-:-:S02]  /*4bda0*/  LEA.HI.X.SX32 R7, R7, R3, 0x1, P0 ;  /* 0x0000000307077211 */ /* 0x000fc400000f0eff */
[----:B------:R-:W-:-:S03]  /*4bdb0*/  LEA.HI.X.SX32 R11, R11, R3, 0x1, P4 ;  /* 0x000000030b0b7211 */ /* 0x000fc600020f0eff */
[----:B------:R1:W-:Y:S01]  /*4bdc0*/  STG.E.U16 desc[UR4][R6.64], R17 ;  /* 0x0000001106007986 */ /* 0x0003e2000c101504 */
[----:B0-----:R-:W-:Y:S01]  /*4bdd0*/  IMAD R26, R26, 0xa8, RZ ;  /* 0x000000a81a1a7824 */ /* 0x001fe200078e02ff */
[----:B------:R-:W0:Y:S01]  /*4bde0*/  LDC R29, c[0x0][0x278] ;  /* 0x00009e00ff1d7b82 */ /* 0x000e220000000800 */
[----:B---3--:R-:W-:Y:S01]  /*4bdf0*/  PRMT R4, R36, 0x7632, R4 ;  /* 0x0000763224047816 */ /* 0x008fe20000000004 */
[----:B--2---:R-:W-:Y:S01]  /*4be00*/  IMAD R5, R24, 0xa4, RZ ;  /* 0x000000a418057824 */ /* 0x004fe200078e02ff */
[----:B------:R-:W-:Y:S05]  /*4be10*/  STG.E.U16 desc[UR4][R8.64], R36 ;  /* 0x0000002408007986 */ /* 0x000fea000c101504 */
[----:B------:R-:W2:Y:S01]  /*4be20*/  LDC R22, c[0x0][0x278] ;  /* 0x00009e00ff167b82 */ /* 0x000ea20000000800 */
[----:B------:R3:W-:Y:S01]  /*4be30*/  STG.E.U16 desc[UR4][R10.64], R4 ;  /* 0x000000040a007986 */ /* 0x0007e2000c101504 */
[----:B----4-:R-:W-:-:S06]  /*4be40*/  IMAD R32, R32, 0x52, RZ ;  /* 0x0000005220207824 */ /* 0x010fcc00078e02ff */
[----:B-1----:R-:W1:Y:S01]  /*4be50*/  LDC R17, c[0x0][0x278] ;  /* 0x00009e00ff117b82 */ /* 0x002e620000000800 */
[----:B---3--:R-:W-:-:S04]  /*4be60*/  IADD3 R4, P0, R5, R2, RZ ;  /* 0x0000000205047210 */ /* 0x008fc80007f1e0ff */
[----:B------:R-:W-:-:S03]  /*4be70*/  LEA.HI.X.SX32 R5, R32, R3, 0x1, P0 ;  /* 0x0000000320057211 */ /* 0x000fc600000f0eff */
[----:B------:R-:W3:Y:S08]  /*4be80*/  LDC R11, c[0x0][0x278] ;  /* 0x00009e00ff0b7b82 */ /* 0x000ef00000000800 */
[----:B------:R-:W4:Y:S01]  /*4be90*/  LDC R32, c[0x0][0x278] ;  /* 0x00009e00ff207b82 */ /* 0x000f220000000800 */
[----:B------:R-:W-:-:S07]  /*4bea0*/  IADD3 R8, P4, R26, R2, RZ ;  /* 0x000000021a087210 */ /* 0x000fce0007f9e0ff */
[----:B------:R-:W1:Y:S01]  /*4beb0*/  LDC R23, c[0x0][0x278] ;  /* 0x00009e00ff177b82 */ /* 0x000e620000000800 */
[----:B------:R-:W-:-:S07]  /*4bec0*/  IMAD R25, R25, 0xa6, RZ ;  /* 0x000000a619197824 */ /* 0x000fce00078e02ff */
[----:B------:R-:W1:Y:S01]  /*4bed0*/  LDC R24, c[0x0][0x278] ;  /* 0x00009e00ff187b82 */ /* 0x000e620000000800 */
[----:B----4-:R-:W-:-:S07]  /*4bee0*/  IMAD R32, R32, 0x54, RZ ;  /* 0x0000005420207824 */ /* 0x010fce00078e02ff */
[----:B------:R-:W4:Y:S01]  /*4bef0*/  LDC R26, c[0x0][0x278] ;  /* 0x00009e00ff1a7b82 */ /* 0x000f220000000800 */
[----:B------:R-:W-:-:S07]  /*4bf00*/  LEA.HI.X.SX32 R9, R32, R3, 0x1, P4 ;  /* 0x0000000320097211 */ /* 0x000fce00020f0eff */
[----:B------:R-:W2:Y:S01]  /*4bf10*/  LDC R32, c[0x0][0x278] ;  /* 0x00009e00ff207b82 */ /* 0x000ea20000000800 */
[----:B0-----:R-:W-:Y:S01]  /*4bf20*/  IMAD R7, R29, 0x53, RZ ;  /* 0x000000531d077824 */ /* 0x001fe200078e02ff */
[----:B------:R-:W-:-:S06]  /*4bf30*/  IADD3 R6, P3, R25, R2, RZ ;  /* 0x0000000219067210 */ /* 0x000fcc0007f7e0ff */
[----:B------:R-:W0:Y:S01]  /*4bf40*/  LDC R28, c[0x0][0x278] ;  /* 0x00009e00ff1c7b82 */ /* 0x000e220000000800 */
[----:B------:R-:W-:Y:S01]  /*4bf50*/  LEA.HI.X.SX32 R7, R7, R3, 0x1, P3 ;  /* 0x0000000307077211 */ /* 0x000fe200018f0eff */
[----:B---3--:R-:W-:Y:S01]  /*4bf60*/  IMAD R11, R11, 0xaa, RZ ;  /* 0x000000aa0b0b7824 */ /* 0x008fe200078e02ff */
[----:B------:R-:W-:Y:S01]  /*4bf70*/  PRMT R10, R37, 0x7632, R10 ;  /* 0x00007632250a7816 */ /* 0x000fe2000000000a */
[----:B------:R3:W-:Y:S04]  /*4bf80*/  STG.E.U16 desc[UR4][R4.64], R37 ;  /* 0x0000002504007986 */ /* 0x0007e8000c101504 */
[----:B------:R-:W0:Y:S01]  /*4bf90*/  LDC R25, c[0x0][0x278] ;  /* 0x00009e00ff197b82 */ /* 0x000e220000000800 */
[----:B--2---:R-:W-:-:S07]  /*4bfa0*/  IMAD R33, R32, 0x56, RZ ;  /* 0x0000005620217824 */ /* 0x004fce00078e02ff */
[----:B------:R-:W2:Y:S08]  /*4bfb0*/  LDC R29, c[0x0][0x278] ;  /* 0x00009e00ff1d7b82 */ /* 0x000eb00000000800 */
[----:B------:R-:W0:Y:S01]  /*4bfc0*/  LDC R32, c[0x0][0x278] ;  /* 0x00009e00ff207b82 */ /* 0x000e220000000800 */
[----:B------:R4:W-:Y:S01]  /*4bfd0*/  STG.E.U16 desc[UR4][R6.64], R10 ;  /* 0x0000000a06007986 */ /* 0x0009e2000c101504 */
[----:B---3--:R-:W-:Y:S01]  /*4bfe0*/  IMAD R5, R22, 0x55, RZ ;  /* 0x0000005516057824 */ /* 0x008fe200078e02ff */
[-C--:B------:R-:W-:Y:S01]  /*4bff0*/  IADD3 R4, P3, R11, R2.reuse, RZ ;  /* 0x000000020b047210 */ /* 0x080fe20007f7e0ff */
[----:B-1----:R-:W-:Y:S01]  /*4c000*/  IMAD R17, R17, 0xac, RZ ;  /* 0x000000ac11117824 */ /* 0x002fe200078e02ff */
[----:B------:R1:W-:Y:S03]  /*4c010*/  STG.E.U16 desc[UR4][R8.64], R38 ;  /* 0x0000002608007986 */ /* 0x0003e6000c101504 */
[----:B------:R-:W3:Y:S01]  /*4c020*/  LDC R27, c[0x0][0x278] ;  /* 0x00009e00ff1b7b82 */ /* 0x000ee20000000800 */
[----:B------:R-:W-:Y:S01]  /*4c030*/  LEA.HI.X.SX32 R5, R5, R3, 0x1, P3 ;  /* 0x0000000305057211 */ /* 0x000fe200018f0eff */
[----:B----4-:R-:W-:Y:S01]  /*4c040*/  IMAD R10, R24, 0xb0, RZ ;  /* 0x000000b0180a7824 */ /* 0x010fe200078e02ff */
[----:B------:R-:W-:-:S05]  /*4c050*/  IADD3 R6, P0, R17, R2, RZ ;  /* 0x0000000211067210 */ /* 0x000fca0007f1e0ff */
[----:B------:R-:W4:Y:S01]  /*4c060*/  LDC R37, c[0x0][0x278] ;  /* 0x00009e00ff257b82 */ /* 0x000f220000000800 */
[----:B-1----:R-:W-:Y:S01]  /*4c070*/  IMAD R8, R23, 0xae, RZ ;  /* 0x000000ae17087824 */ /* 0x002fe200078e02ff */
[----:B------:R-:W-:Y:S01]  /*4c080*/  PRMT R38, R38, 0x7632, R38 ;  /* 0x0000763226267816 */ /* 0x000fe20000000026 */
[----:B------:R-:W-:Y:S01]  /*4c090*/  IMAD R9, R26, 0x57, RZ ;  /* 0x000000571a097824 */ /* 0x000fe200078e02ff */
[-C--:B------:R-:W-:Y:S02]  /*4c0a0*/  IADD3 R10, P4, R10, R2.reuse, RZ ;  /* 0x000000020a0a7210 */ /* 0x080fe40007f9e0ff */
[----:B------:R-:W-:Y:S01]  /*4c0b0*/  IADD3 R8, P3, R8, R2, RZ ;  /* 0x0000000208087210 */ /* 0x000fe20007f7e0ff */
[----:B0-----:R-:W-:Y:S01]  /*4c0c0*/  IMAD R32, R32, 0x58, RZ ;  /* 0x0000005820207824 */ /* 0x001fe200078e02ff */
[----:B------:R-:W0:Y:S01]  /*4c0d0*/  LDC R30, c[0x0][0x278] ;  /* 0x00009e00ff1e7b82 */ /* 0x000e220000000800 */
[-C--:B------:R-:W-:Y:S01]  /*4c0e0*/  LEA.HI.X.SX32 R7, R33, R3.reuse, 0x1, P0 ;  /* 0x0000000321077211 */ /* 0x080fe200000f0eff */
[----:B------:R1:W-:Y:S01]  /*4c0f0*/  STG.E.U16 desc[UR4][R4.64], R38 ;  /* 0x0000002604007986 */ /* 0x0003e2000c101504 */
[----:B------:R-:W-:-:S02]  /*4c100*/  LEA.HI.X.SX32 R9, R9, R3, 0x1, P3 ;  /* 0x0000000309097211 */ /* 0x000fc400018f0eff */
[----:B------:R-:W-:Y:S01]  /*4c110*/  LEA.HI.X.SX32 R11, R32, R3, 0x1, P4 ;  /* 0x00000003200b7211 */ /* 0x000fe200020f0eff */
[----:B------:R-:W-:Y:S01]  /*4c120*/  IMAD R17, R28, 0xb4, RZ ;  /* 0x000000b41c117824 */ /* 0x000fe200078e02ff */
[----:B------:R2:W-:Y:S01]  /*4c130*/  STG.E.U16 desc[UR4][R6.64], R39 ;  /* 0x0000002706007986 */ /* 0x0005e2000c101504 */
[----:B------:R-:W0:Y:S01]  /*4c140*/  LDC R36, c[0x0][0x278] ;  /* 0x00009e00ff247b82 */ /* 0x000e220000000800 */
[----:B-1----:R-:W-:-:S07]  /*4c150*/  PRMT R4, R39, 0x7632, R4 ;  /* 0x0000763227047816 */ /* 0x002fce0000000004 */
[----:B------:R-:W1:Y:S01]  /*4c160*/  LDC R35, c[0x0][0x278] ;  /* 0x00009e00ff237b82 */ /* 0x000e620000000800 */
[----:B------:R-:W-:Y:S01]  /*4c170*/  STG.E.U16 desc[UR4][R8.64], R4 ;  /* 0x0000000408007986 */ /* 0x000fe2000c101504 */
[----:B--2---:R-:W-:-:S03]  /*4c180*/  IADD3 R6, P3, R17, R2, RZ ;  /* 0x0000000211067210 */ /* 0x004fc60007f7e0ff */
[----:B------:R2:W-:Y:S03]  /*4c190*/  STG.E.U16 desc[UR4][R10.64], R40 ;  /* 0x000000280a007986 */ /* 0x0005e6000c101504 */
[----:B------:R-:W1:Y:S01]  /*4c1a0*/  LDC R34, c[0x0][0x278] ;  /* 0x00009e00ff227b82 */ /* 0x000e620000000800 */
[----:B------:R-:W-:Y:S02]  /*4c1b0*/  IMAD R22, R25, 0xb2, RZ ;  /* 0x000000b219167824 */ /* 0x000fe400078e02ff */
[----:B---3--:R-:W-:-:S05]  /*4c1c0*/  IMAD R39, R27, 0xb6, RZ ;  /* 0x000000b61b277824 */ /* 0x008fca00078e02ff */
[----:B------:R-:W3:Y:S01]  /*4c1d0*/  LDC R17, c[0x0][0x278] ;  /* 0x00009e00ff117b82 */ /* 0x000ee20000000800 */
[----:B------:R-:W-:-:S07]  /*4c1e0*/  IMAD R5, R29, 0x59, RZ ;  /* 0x000000591d057824 */ /* 0x000fce00078e02ff */
[----:B--2---:R-:W2:Y:S01]  /*4c1f0*/  LDC R11, c[0x0][0x278] ;  /* 0x00009e00ff0b7b82 */ /* 0x004ea20000000800 */
[----:B------:R-:W-:Y:S02]  /*4c200*/  IADD3 R4, P0, R22, R2, RZ ;  /* 0x0000000216047210 */ /* 0x000fe40007f1e0ff */
[----:B------:R-:W-:-:S05]  /*4c210*/  PRMT R40, R40, 0x7632, R40 ;  /* 0x0000763228287816 */ /* 0x000fca0000000028 */
[----:B------:R-:W3:Y:S01]  /*4c220*/  LDC R27, c[0x0][0x278] ;  /* 0x00009e00ff1b7b82 */ /* 0x000ee20000000800 */
[-C--:B------:R-:W-:Y:S01]  /*4c230*/  LEA.HI.X.SX32 R5, R5, R3.reuse, 0x1, P0 ;  /* 0x0000000305057211 */ /* 0x080fe200000f0eff */
[----:B----4-:R-:W-:Y:S01]  /*4c240*/  IMAD R37, R37, 0xb8, RZ ;  /* 0x000000b825257824 */ /* 0x010fe200078e02ff */
[----:B------:R-:W-:Y:S01]  /*4c250*/  LEA.HI.X.SX32 R7, R16, R3, 0x1, P3 ;  /* 0x0000000310077211 */ /* 0x000fe200018f0eff */
[----:B0-----:R-:W-:-:S04]  /*4c260*/  IMAD R9, R30, 0x5b, RZ ;  /* 0x0000005b1e097824 */ /* 0x001fc800078e02ff */
[----:B------:R-:W0:Y:S01]  /*4c270*/  LDC R32, c[0x0][0x278] ;  /* 0x00009e00ff207b82 */ /* 0x000e220000000800 */
[----:B------:R-:W-:Y:S01]  /*4c280*/  IADD3 R8, P4, R39, R2, RZ ;  /* 0x0000000227087210 */ /* 0x000fe20007f9e0ff */
[----:B------:R-:W-:Y:S06]  /*4c290*/  STG.E.U16 desc[UR4][R4.64], R40 ;  /* 0x0000002804007986 */ /* 0x000fec000c101504 */
[----:B------:R-:W4:Y:S01]  /*4c2a0*/  LDC R25, c[0x0][0x278] ;  /* 0x00009e00ff197b82 */ /* 0x000f220000000800 */
[----:B------:R1:W-:Y:S01]  /*4c2b0*/  STG.E.U16 desc[UR4][R6.64], R41 ;  /* 0x0000002906007986 */ /* 0x0003e2000c101504 */
[----:B------:R-:W-:Y:S01]  /*4c2c0*/  LEA.HI.X.SX32 R9, R9, R3, 0x1, P4 ;  /* 0x0000000309097211 */ /* 0x000fe200020f0eff */
[----:B------:R-:W-:-:S05]  /*4c2d0*/  IMAD R36, R36, 0xba, RZ ;  /* 0x000000ba24247824 */ /* 0x000fca00078e02ff */
[----:B------:R-:W4:Y:S01]  /*4c2e0*/  LDC R29, c[0x0][0x278] ;  /* 0x00009e00ff1d7b82 */ /* 0x000f220000000800 */
[----:B------:R-:W-:Y:S01]  /*4c2f0*/  PRMT R10, R41, 0x7632, R10 ;  /* 0x00007632290a7816 */ /* 0x000fe2000000000a */
[----:B-1----:R-:W-:Y:S01]  /*4c300*/  IMAD R35, R35, 0xbc, RZ ;  /* 0x000000bc23237824 */ /* 0x002fe200078e02ff */
[----:B------:R-:W-:-:S05]  /*4c310*/  IADD3 R6, P3, R37, R2, RZ ;  /* 0x0000000225067210 */ /* 0x000fca0007f7e0ff */
[----:B------:R-:W1:Y:S01]  /*4c320*/  LDC R22, c[0x0][0x278] ;  /* 0x00009e00ff167b82 */ /* 0x000e620000000800 */
[----:B------:R-:W-:Y:S01]  /*4c330*/  IMAD R34, R34, 0xbe, RZ ;  /* 0x000000be22227824 */ /* 0x000fe200078e02ff */
[----:B------:R-:W-:-:S06]  /*4c340*/  LEA.HI.X.SX32 R7, R15, R3, 0x1, P3 ;  /* 0x000000030f077211 */ /* 0x000fcc00018f0eff */
[----:B------:R-:W1:Y:S01]  /*4c350*/  LDC R16, c[0x0][0x278] ;  /* 0x00009e00ff107b82 */ /* 0x000e620000000800 */
[----:B--2---:R-:W-:Y:S01]  /*4c360*/  IMAD R5, R11, 0x5d, RZ ;  /* 0x0000005d0b057824 */ /* 0x004fe200078e02ff */
[----:B------:R2:W-:Y:S01]  /*4c370*/  STG.E.U16 desc[UR4][R8.64], R10 ;  /* 0x0000000a08007986 */ /* 0x0005e2000c101504 */
[----:B------:R-:W-:-:S05]  /*4c380*/  IADD3 R4, P0, R36, R2, RZ ;  /* 0x0000000224047210 */ /* 0x000fca0007f1e0ff */
[----:B------:R-:W1:Y:S01]  /*4c390*/  LDC R30, c[0x0][0x278] ;  /* 0x00009e00ff1e7b82 */ /* 0x000e620000000800 */
[----:B---3--:R-:W-:Y:S01]  /*4c3a0*/  IMAD R11, R17, 0x5f, RZ ;  /* 0x0000005f110b7824 */ /* 0x008fe200078e02ff */
[----:B------:R3:W-:Y:S01]  /*4c3b0*/  STG.E.U16 desc[UR4][R6.64], R42 ;  /* 0x0000002a06007986 */ /* 0x0007e2000c101504 */
[-C--:B------:R-:W-:Y:S02]  /*4c3c0*/  LEA.HI.X.SX32 R5, R5, R3.reuse, 0x1, P0 ;  /* 0x0000000305057211 */ /* 0x080fe400000f0eff */
[-C--:B--2---:R-:W-:Y:S02]  /*4c3d0*/  IADD3 R8, P3, R35, R2.reuse, RZ ;  /* 0x0000000223087210 */ /* 0x084fe40007f7e0ff */
[----:B------:R-:W-:Y:S01]  /*4c3e0*/  IADD3 R10, P4, R34, R2, RZ ;  /* 0x00000002220a7210 */ /* 0x000fe20007f9e0ff */
[----:B------:R-:W2:Y:S01]  /*4c3f0*/  LDC R23, c[0x0][0x278] ;  /* 0x00009e00ff177b82 */ /* 0x000ea20000000800 */
[-C--:B------:R-:W-:Y:S01]  /*4c400*/  LEA.HI.X.SX32 R9, R14, R3.reuse, 0x1, P3 ;  /* 0x000000030e097211 */ /* 0x080fe200018f0eff */
[----:B------:R-:W-:Y:S01]  /*4c410*/  IMAD R27, R27, 0xc0, RZ ;  /* 0x000000c01b1b7824 */ /* 0x000fe200078e02ff */
[----:B------:R-:W-:-:S02]  /*4c420*/  LEA.HI.X.SX32 R11, R11, R3, 0x1, P4 ;  /* 0x000000030b0b7211 */ /* 0x000fc400020f0eff */
[----:B---3--:R-:W-:Y:S02]  /*4c430*/  PRMT R42, R42, 0x7632, R42 ;  /* 0x000076322a2a7816 */ /* 0x008fe4000000002a */
[----:B------:R-:W-:Y:S01]  /*4c440*/  PRMT R6, R43, 0x7632, R6 ;  /* 0x000076322b067816 */ /* 0x000fe20000000006 */
[----:B0-----:R-:W-:Y:S01]  /*4c450*/  IMAD R32, R32, 0x60, RZ ;  /* 0x0000006020207824 */ /* 0x001fe200078e02ff */
[----:B------:R-:W0:Y:S01]  /*4c460*/  LDC R24, c[0x0][0x278] ;  /* 0x00009e00ff187b82 */ /* 0x000e220000000800 */
[----:B------:R3:W-:Y:S01]  /*4c470*/  STG.E.U16 desc[UR4][R4.64], R42 ;  /* 0x0000002a04007986 */ /* 0x0007e2000c101504 */
[----:B----4-:R-:W-:-:S03]  /*4c480*/  IMAD R25, R25, 0xc2, RZ ;  /* 0x000000c219197824 */ /* 0x010fc600078e02ff */
[----:B------:R-:W-:Y:S01]  /*4c490*/  STG.E.U16 desc[UR4][R8.64], R43 ;  /* 0x0000002b08007986 */ /* 0x000fe2000c101504 */
[----:B-1----:R-:W-:Y:S02]  /*4c4a0*/  IMAD R15, R30, 0x63, RZ ;  /* 0x000000631e0f7824 */ /* 0x002fe400078e02ff */
[----:B------:R-:W1:Y:S01]  /*4c4b0*/  LDC R28, c[0x0][0x278] ;  /* 0x00009e00ff1c7b82 */ /* 0x000e620000000800 */
[----:B------:R4:W-:Y:S01]  /*4c4c0*/  STG.E.U16 desc[UR4][R10.64], R6 ;  /* 0x000000060a007986 */ /* 0x0009e2000c101504 */
[----:B---3--:R-:W-:Y:S02]  /*4c4d0*/  IMAD R4, R29, 0xc4, RZ ;  /* 0x000000c41d047824 */ /* 0x008fe400078e02ff */
[----:B------:R-:W-:-:S04]  /*4c4e0*/  IMAD R5, R22, 0xc6, RZ ;  /* 0x000000c616057824 */ /* 0x000fc800078e02ff */
[----:B------:R-:W3:Y:S01]  /*4c4f0*/  LDC R26, c[0x0][0x278] ;  /* 0x00009e00ff1a7b82 */ /* 0x000ee20000000800 */
[-C--:B----4-:R-:W-:Y:S01]  /*4c500*/  IADD3 R6, P3, R27, R2.reuse, RZ ;  /* 0x000000021b067210 */ /* 0x090fe20007f7e0ff */
[----:B------:R-:W-:Y:S01]  /*4c510*/  IMAD R9, R16, 0x61, RZ ;  /* 0x0000006110097824 */ /* 0x000fe200078e02ff */
[----:B------:R-:W-:-:S05]  /*4c520*/  IADD3 R8, P0, R25, R2, RZ ;  /* 0x0000000219087210 */ /* 0x000fca0007f1e0ff */
[----:B------:R-:W4:Y:S01]  /*4c530*/  LDC R16, c[0x0][0x278] ;  /* 0x00009e00ff107b82 */ /* 0x000f220000000800 */
[-C--:B------:R-:W-:Y:S02]  /*4c540*/  LEA.HI.X.SX32 R7, R32, R3.reuse, 0x1, P3 ;  /* 0x0000000320077211 */ /* 0x080fe400018f0eff */
[-C--:B------:R-:W-:Y:S02]  /*4c550*/  IADD3 R10, P3, R4, R2.reuse, RZ ;  /* 0x00000002040a7210 */ /* 0x080fe40007f7e0ff */
[----:B------:R-:W-:Y:S01]  /*4c560*/  IADD3 R14, P4, R5, R2, RZ ;  /* 0x00000002050e7210 */ /* 0x000fe20007f9e0ff */
[----:B------:R2:W-:Y:S01]  /*4c570*/  STG.E.U16 desc[UR4][R6.64], R44 ;  /* 0x0000002c06007986 */ /* 0x0005e2000c101504 */
[-C--:B------:R-:W-:Y:S01]  /*4c580*/  LEA.HI.X.SX32 R9, R9, R3.reuse, 0x1, P0 ;  /* 0x0000000309097211 */ /* 0x080fe200000f0eff */
[----:B------:R-:W4:Y:S01]  /*4c590*/  LDC R22, c[0x0][0x278] ;  /* 0x00009e00ff167b82 */ /* 0x000f220000000800 */
[-C--:B------:R-:W-:Y:S02]  /*4c5a0*/  LEA.HI.X.SX32 R11, R12, R3.reuse, 0x1, P3 ;  /* 0x000000030c0b7211 */ /* 0x080fe400018f0eff */
[----:B------:R-:W-:-:S05]  /*4c5b0*/  LEA.HI.X.SX32 R15, R15, R3, 0x1, P4 ;  /* 0x000000030f0f7211 */ /* 0x000fca00020f0eff */
[----:B------:R-:W4:Y:S01]  /*4c5c0*/  LDC R17, c[0x0][0x278] ;  /* 0x00009e00ff117b82 */ /* 0x000f220000000800 */
[----:B--2---:R-:W-:Y:S02]  /*4c5d0*/  PRMT R44, R44, 0x7632, R44 ;  /* 0x000076322c2c7816 */ /* 0x004fe4000000002c */
[----:B------:R-:W-:-:S03]  /*4c5e0*/  PRMT R6, R45, 0x7632, R6 ;  /* 0x000076322d067816 */ /* 0x000fc60000000006 */
[----:B------:R0:W-:Y:S02]  /*4c5f0*/  STG.E.U16 desc[UR4][R8.64], R44 ;  /* 0x0000002c08007986 */ /* 0x0001e4000c101504 */
[----:B------:R-:W2:Y:S02]  /*4c600*/  LDC R30, c[0x0][0x278] ;  /* 0x00009e00ff1e7b82 */ /* 0x000ea40000000800 */
[----:B------:R-:W-:Y:S04]  /*4c610*/  STG.E.U16 desc[UR4][R10.64], R45 ;  /* 0x0000002d0a007986 */ /* 0x000fe8000c101504 */
[----:B------:R3:W-:Y:S02]  /*4c620*/  STG.E.U16 desc[UR4][R14.64], R6 ;  /* 0x000000060e007986 */ /* 0x0007e4000c101504 */
[----:B------:R-:W4:Y:S01]  /*4c630*/  LDC R33, c[0x0][0x278] ;  /* 0x00009e00ff217b82 */ /* 0x000f220000000800 */
[----:B0-----:R-:W-:-:S02]  /*4c640*/  IMAD R8, R24, 0xca, RZ ;  /* 0x000000ca18087824 */ /* 0x001fc400078e02ff */
[----:B-1----:R-:W-:Y:S02]  /*4c650*/  IMAD R9, R28, 0x65, RZ ;  /* 0x000000651c097824 */ /* 0x002fe400078e02ff */
[----:B---3--:R-:W-:-:S03]  /*4c660*/  IMAD R7, R26, 0xcc, RZ ;  /* 0x000000cc1a077824 */ /* 0x008fc600078e02ff */
[----:B------:R-:W0:Y:S01]  /*4c670*/  LDC R29, c[0x0][0x278] ;  /* 0x00009e00ff1d7b82 */ /* 0x000e220000000800 */
[----:B------:R-:W-:-:S05]  /*4c680*/  IMAD R6, R23, 0xc8, RZ ;  /* 0x000000c817067824 */ /* 0x000fca00078e02ff */
[-C--:B------:R-:W-:Y:S02]  /*4c690*/  IADD3 R10, P0, R6, R2.reuse, RZ ;  /* 0x00000002060a7210 */ /* 0x080fe40007f1e0ff */
[----:B------:R-:W1:Y:S02]  /*4c6a0*/  LDC R38, c[0x0][0x278] ;  /* 0x00009e00ff267b82 */ /* 0x000e640000000800 */
[----:B------:R-:W-:Y:S02]  /*4c6b0*/  LEA.HI.X.SX32 R11, R18, R3, 0x1, P0 ;  /* 0x00000003120b7211 */ /* 0x000fe400000f0eff */
[----:B------:R-:W-:-:S04]  /*4c6c0*/  IADD3 R14, P3, R8, R2, RZ ;  /* 0x00000002080e7210 */ /* 0x000fc80007f7e0ff */
[----:B------:R-:W3:Y:S01]  /*4c6d0*/  LDC R18, c[0x0][0x278] ;  /* 0x00009e00ff127b82 */ /* 0x000ee20000000800 */
[-C--:B------:R-:W-:Y:S02]  /*4c6e0*/  LEA.HI.X.SX32 R15, R9, R3.reuse, 0x1, P3 ;  /* 0x00000003090f7211 */ /* 0x080fe400018f0eff */
[----:B------:R-:W-:Y:S02]  /*4c6f0*/  IADD3 R12, P4, R7, R2, RZ ;  /* 0x00000002070c7210 */ /* 0x000fe40007f9e0ff */
[----:B------:R-:W-:Y:S01]  /*4c700*/  PRMT R9, R46, 0x7632, R9 ;  /* 0x000076322e097816 */ /* 0x000fe20000000009 */
[----:B------:R-:W-:Y:S01]  /*4c710*/  STG.E.U16 desc[UR4][R10.64], R46 ;  /* 0x0000002e0a007986 */ /* 0x000fe2000c101504 */
[----:B------:R-:W-:Y:S01]  /*4c720*/  LEA.HI.X.SX32 R13, R13, R3, 0x1, P4 ;  /* 0x000000030d0d7211 */ /* 0x000fe200020f0eff */
[----:B--2---:R-:W-:Y:S01]  /*4c730*/  IMAD R30, R30, 0xd2, RZ ;  /* 0x000000d21e1e7824 */ /* 0x004fe200078e02ff */
[----:B------:R-:W2:Y:S01]  /*4c740*/  LDC R23, c[0x0][0x278] ;  /* 0x00009e00ff177b82 */ /* 0x000ea20000000800 */
[----:B------:R0:W-:Y:S04]  /*4c750*/  STG.E.U16 desc[UR4][R14.64], R9 ;  /* 0x000000090e007986 */ /* 0x0001e8000c101504 */
[----:B------:R1:W-:Y:S01]  /*4c760*/  STG.E.U16 desc[UR4][R12.64], R47 ;  /* 0x0000002f0c007986 */ /* 0x0003e2000c101504 */
[----:B----4-:R-:W-:-:S02]  /*4c770*/  IMAD R33, R33, 0xd4, RZ ;  /* 0x000000d421217824 */ /* 0x010fc400078e02ff */
[----:B------:R-:W4:Y:S01]  /*4c780*/  LDC R24, c[0x0][0x278] ;  /* 0x00009e00ff187b82 */ /* 0x000f220000000800 */
[----:B0-----:R-:W-:Y:S02]  /*4c790*/  IMAD R9, R16, 0xce, RZ ;  /* 0x000000ce10097824 */ /* 0x001fe400078e02ff */
[----:B------:R-:W-:-:S05]  /*4c7a0*/  IMAD R10, R17, 0xd0, RZ ;  /* 0x000000d0110a7824 */ /* 0x000fca00078e02ff */
[----:B------:R-:W0:Y:S01]  /*4c7b0*/  LDC R28, c[0x0][0x278] ;  /* 0x00009e00ff1c7b82 */ /* 0x000e220000000800 */
[----:B-1----:R-:W-:Y:S01]  /*4c7c0*/  IMAD R13, R22, 0x67, RZ ;  /* 0x00000067160d7824 */ /* 0x002fe200078e02ff */
[-C--:B------:R-:W-:Y:S01]  /*4c7d0*/  IADD3 R12, P3, R9, R2.reuse, RZ ;  /* 0x00000002090c7210 */ /* 0x080fe20007f7e0ff */
[----:B---3--:R-:W-:Y:S01]  /*4c7e0*/  IMAD R17, R18, 0x69, RZ ;  /* 0x0000006912117824 */ /* 0x008fe200078e02ff */
[----:B------:R-:W-:Y:S02]  /*4c7f0*/  PRMT R11, R47, 0x7632, R11 ;  /* 0x000076322f0b7816 */ /* 0x000fe4000000000b */
[----:B------:R-:W-:Y:S02]  /*4c800*/  LEA.HI.X.SX32 R13, R13, R3, 0x1, P3 ;  /* 0x000000030d0d7211 */ /* 0x000fe400018f0eff */
[-C--:B------:R-:W-:Y:S01]  /*4c810*/  IADD3 R14, P0, R10, R2.reuse, RZ ;  /* 0x000000020a0e7210 */ /* 0x080fe20007f1e0ff */
[----:B------:R-:W1:Y:S01]  /*4c820*/  LDC R26, c[0x0][0x278] ;  /* 0x00009e00ff1a7b82 */ /* 0x000e620000000800 */
[----:B------:R-:W-:-:S02]  /*4c830*/  IADD3 R16, P3, R30, R2, RZ ;  /* 0x000000021e107210 */ /* 0x000fc40007f7e0ff */
[----:B------:R-:W-:Y:S01]  /*4c840*/  IADD3 R18, P4, R33, R2, RZ ;  /* 0x0000000221127210 */ /* 0x000fe20007f9e0ff */
[----:B------:R3:W-:Y:S01]  /*4c850*/  STG.E.U16 desc[UR4][R12.64], R11 ;  /* 0x0000000b0c007986 */ /* 0x0007e2000c101504 */
[-C--:B------:R-:W-:Y:S01]  /*4c860*/  LEA.HI.X.SX32 R15, R20, R3.reuse, 0x1, P0 ;  /* 0x00000003140f7211 */ /* 0x080fe200000f0eff */
[----:B------:R-:W-:Y:S01]  /*4c870*/  IMAD R29, R29, 0xd8, RZ ;  /* 0x000000d81d1d7824 */ /* 0x000fe200078e02ff */
[-C--:B------:R-:W-:Y:S01]  /*4c880*/  LEA.HI.X.SX32 R17, R17, R3.reuse, 0x1, P3 ;  /* 0x0000000311117211 */ /* 0x080fe200018f0eff */
[----:B------:R-:W-:Y:S01]  /*4c890*/  IMAD R38, R38, 0x6c, RZ ;  /* 0x0000006c26267824 */ /* 0x000fe200078e02ff */
[----:B------:R-:W-:Y:S01]  /*4c8a0*/  LEA.HI.X.SX32 R19, R19, R3, 0x1, P4 ;  /* 0x0000000313137211 */ /* 0x000fe200020f0eff */
[----:B------:R2:W-:Y:S01]  /*4c8b0*/  STG.E.U16 desc[UR4][R14.64], R48 ;  /* 0x000000300e007986 */ /* 0x0005e2000c101504 */
[----:B------:R-:W1:Y:S01]  /*4c8c0*/  LDC R20, c[0x0][0x278] ;  /* 0x00009e00ff147b82 */ /* 0x000e620000000800 */
[----:B---3--:R-:W-:-:S07]  /*4c8d0*/  PRMT R11, R48, 0x7632, R11 ;  /* 0x00007632300b7816 */ /* 0x008fce000000000b */
[----:B------:R-:W3:Y:S01]  /*4c8e0*/  LDC R22, c[0x0][0x278] ;  /* 0x00009e00ff167b82 */ /* 0x000ee20000000800 */
[----:B------:R-:W-:Y:S01]  /*4c8f0*/  STG.E.U16 desc[UR4][R16.64], R11 ;  /* 0x0000000b10007986 */ /* 0x000fe2000c101504 */
[----:B--2---:R-:W-:-:S03]  /*4c900*/  IADD3 R14, P3, R29, R2, RZ ;  /* 0x000000021d0e7210 */ /* 0x004fc60007f7e0ff */
[----:B------:R2:W-:Y:S01]  /*4c910*/  STG.E.U16 desc[UR4][R18.64], R49 ;  /* 0x0000003112007986 */ /* 0x0005e2000c101504 */
[----:B------:R-:W-:Y:S02]  /*4c920*/  LEA.HI.X.SX32 R15, R38, R3, 0x1, P3 ;  /* 0x00000003260f7211 */ /* 0x000fe400018f0eff */
[----:B------:R-:W3:Y:S08]  /*4c930*/  LDC R32, c[0x0][0x278] ;  /* 0x00009e00ff207b82 */ /* 0x000ef00000000800 */
[----:B------:R-:W3:Y:S08]  /*4c940*/  LDC R38, c[0x0][0x278] ;  /* 0x00009e00ff267b82 */ /* 0x000ef00000000800 */
[----:B--2---:R-:W2:Y:S01]  /*4c950*/  LDC R19, c[0x0][0x278] ;  /* 0x00009e00ff137b82 */ /* 0x004ea20000000800 */
[----:B------:R-:W-:-:S07]  /*4c960*/  IMAD R11, R23, 0xd6, RZ ;  /* 0x000000d6170b7824 */ /* 0x000fce00078e02ff */
[----:B------:R-:W2:Y:S01]  /*4c970*/  LDC R31, c[0x0][0x278] ;  /* 0x00009e00ff1f7b82 */ /* 0x000ea20000000800 */
[----:B----4-:R-:W-:Y:S01]  /*4c980*/  IMAD R13, R24, 0x6b, RZ ;  /* 0x0000006b180d7824 */ /* 0x010fe200078e02ff */
[----:B------:R-:W-:Y:S01]  /*4c990*/  IADD3 R12, P0, R11, R2, RZ ;  /* 0x000000020b0c7210 */ /* 0x000fe20007f1e0ff */
[----:B0-----:R-:W-:-:S05]  /*4c9a0*/  IMAD R28, R28, 0xda, RZ ;  /* 0x000000da1c1c7824 */ /* 0x001fca00078e02ff */
[----:B------:R-:W0:Y:S01]  /*4c9b0*/  LDC R23, c[0x0][0x278] ;  /* 0x00009e00ff177b82 */ /* 0x000e220000000800 */
[----:B-1----:R-:W-:Y:S01]  /*4c9c0*/  IMAD R17, R26, 0x6d, RZ ;  /* 0x0000006d1a117824 */ /* 0x002fe200078e02ff */
[----:B------:R-:W-:Y:S02]  /*4c9d0*/  LEA.HI.X.SX32 R13, R13, R3, 0x1, P0 ;  /* 0x000000030d0d7211 */ /* 0x000fe400000f0eff */
[----:B------:R-:W-:-:S04]  /*4c9e0*/  PRMT R49, R49, 0x7632, R49 ;  /* 0x0000763231317816 */ /* 0x000fc80000000031 */
[----:B------:R-:W1:Y:S01]  /*4c9f0*/  LDC R24, c[0x0][0x278] ;  /* 0x00009e00ff187b82 */ /* 0x000e620000000800 */
[----:B------:R-:W-:Y:S01]  /*4ca00*/  IADD3 R16, P4, R28, R2, RZ ;  /* 0x000000021c107210 */ /* 0x000fe20007f9e0ff */
[----:B------:R2:W-:Y:S01]  /*4ca10*/  STG.E.U16 desc[UR4][R12.64], R49 ;  /* 0x000000310c007986 */ /* 0x0005e2000c101504 */
[----:B------:R-:W-:Y:S02]  /*4ca20*/  PRMT R18, R50, 0x7632, R18 ;  /* 0x0000763232127816 */ /* 0x000fe40000000012 */
[----:B------:R-:W-:-:S03]  /*4ca30*/  LEA.HI.X.SX32 R17, R17, R3, 0x1, P4 ;  /* 0x0000000311117211 */ /* 0x000fc600020f0eff */
[----:B------:R-:W4:Y:S01]  /*4ca40*/  LDC R45, c[0x0][0x278] ;  /* 0x00009e00ff2d7b82 */ /* 0x000f220000000800 */
[----:B------:R2:W-:Y:S01]  /*4ca50*/  STG.E.U16 desc[UR4][R14.64], R50 ;  /* 0x000000320e007986 */ /* 0x0005e2000c101504 */
[----:B---3--:R-:W-:Y:S02]  /*4ca60*/  IMAD R38, R38, 0x6e, RZ ;  /* 0x0000006e26267824 */ /* 0x008fe400078e02ff */
[----:B--2---:R-:W-:Y:S02]  /*4ca70*/  IMAD R12, R19, 0xdc, RZ ;  /* 0x000000dc130c7824 */ /* 0x004fe400078e02ff */
[----:B------:R-:W-:Y:S01]  /*4ca80*/  IMAD R13, R20, 0xde, RZ ;  /* 0x000000de140d7824 */ /* 0x000fe200078e02ff */
[----:B------:R2:W-:Y:S01]  /*4ca90*/  STG.E.U16 desc[UR4][R16.64], R18 ;  /* 0x0000001210007986 */ /* 0x0005e2000c101504 */
[----:B------:R-:W-:Y:S01]  /*4caa0*/  IMAD R32, R32, 0xe0, RZ ;  /* 0x000000e020207824 */ /* 0x000fe200078e02ff */
[----:B------:R-:W3:Y:S01]  /*4cab0*/  LDC R43, c[0x0][0x278] ;  /* 0x00009e00ff2b7b82 */ /* 0x000ee20000000800 */
[----:B------:R-:W-:Y:S01]  /*4cac0*/  IMAD R31, R31, 0xe2, RZ ;  /* 0x000000e21f1f7824 */ /* 0x000fe200078e02ff */
[----:B------:R-:W-:Y:S01]  /*4cad0*/  IADD3 R14, P3, R12, R2, RZ ;  /* 0x000000020c0e7210 */ /* 0x000fe20007f7e0ff */
[----:B0-----:R-:W-:-:S03]  /*4cae0*/  IMAD R23, R23, 0x71, RZ ;  /* 0x0000007117177824 */ /* 0x001fc600078e02ff */
[-C--:B------:R-:W-:Y:S02]  /*4caf0*/  LEA.HI.X.SX32 R15, R38, R3.reuse, 0x1, P3 ;  /* 0x00000003260f7211 */ /* 0x080fe400018f0eff */
[----:B------:R-:W0:Y:S01]  /*4cb00*/  LDC R41, c[0x0][0x278] ;  /* 0x00009e00ff297b82 */ /* 0x000e220000000800 */
[----:B--2---:R-:W-:Y:S01]  /*4cb10*/  IMAD R17, R22, 0x6f, RZ ;  /* 0x0000006f16117824 */ /* 0x004fe200078e02ff */
[-C--:B------:R-:W-:Y:S02]  /*4cb20*/  IADD3 R16, P0, R13, R2.reuse, RZ ;  /* 0x000000020d107210 */ /* 0x080fe40007f1e0ff */
[-C--:B------:R-:W-:Y:S02]  /*4cb30*/  IADD3 R18, P3, R32, R2.reuse, RZ ;  /* 0x0000000220127210 */ /* 0x080fe40007f7e0ff */
[-C--:B------:R-:W-:Y:S01]  /*4cb40*/  LEA.HI.X.SX32 R17, R17, R3.reuse, 0x1, P0 ;  /* 0x0000000311117211 */ /* 0x080fe200000f0eff */
[----:B----4-:R-:W-:Y:S01]  /*4cb50*/  IMAD R45, R45, 0x72, RZ ;  /* 0x000000722d2d7824 */ /* 0x010fe200078e02ff */
[----:B------:R-:W-:Y:S01]  /*4cb60*/  PRMT R22, R51, 0x7632, R22 ;  /* 0x0000763233167816 */ /* 0x000fe20000000016 */
[----:B------:R-:W2:Y:S01]  /*4cb70*/  LDC R46, c[0x0][0x278] ;  /* 0x00009e00ff2e7b82 */ /* 0x000ea20000000800 */
[----:B------:R-:W-:Y:S01]  /*4cb80*/  IADD3 R20, P4, R31, R2, RZ ;  /* 0x000000021f147210 */ /* 0x000fe20007f9e0ff */
[----:B------:R4:W-:Y:S01]  /*4cb90*/  STG.E.U16 desc[UR4][R14.64], R51 ;  /* 0x000000330e007986 */ /* 0x0009e2000c101504 */
[----:B------:R-:W-:-:S02]  /*4cba0*/  LEA.HI.X.SX32 R19, R21, R3, 0x1, P3 ;  /* 0x0000000315137211 */ /* 0x000fc400018f0eff */
[----:B------:R-:W-:Y:S01]  /*4cbb0*/  LEA.HI.X.SX32 R21, R23, R3, 0x1, P4 ;  /* 0x0000000317157211 */ /* 0x000fe200020f0eff */
[----:B------:R1:W-:Y:S02]  /*4cbc0*/  STG.E.U16 desc[UR4][R16.64], R22 ;  /* 0x0000001610007986 */ /* 0x0003e4000c101504 */
[----:B------:R-:W2:Y:S02]  /*4cbd0*/  LDC R42, c[0x0][0x278] ;  /* 0x00009e00ff2a7b82 */ /* 0x000ea40000000800 */
[----:B------:R-:W-:Y:S01]  /*4cbe0*/  STG.E.U16 desc[UR4][R18.64], R52 ;  /* 0x0000003412007986 */ /* 0x000fe2000c101504 */
[----:B----4-:R-:W-:-:S05]  /*4cbf0*/  PRMT R14, R52, 0x7632, R14 ;  /* 0x00007632340e7816 */ /* 0x010fca000000000e */
[----:B------:R-:W4:Y:S01]  /*4cc00*/  LDC R40, c[0x0][0x278] ;  /* 0x00009e00ff287b82 */ /* 0x000f220000000800 */
[----:B-1----:R-:W-:Y:S01]  /*4cc10*/  IMAD R22, R24, 0xe4, RZ ;  /* 0x000000e418167824 */ /* 0x002fe200078e02ff */
[----:B------:R1:W-:Y:S06]  /*4cc20*/  STG.E.U16 desc[UR4][R20.64], R14 ;  /* 0x0000000e14007986 */ /* 0x0003ec000c101504 */
[----:B------:R-:W4:Y:S01]  /*4cc30*/  LDC R26, c[0x0][0x278] ;  /* 0x00009e00ff1a7b82 */ /* 0x000f220000000800 */
[----:B-1----:R-:W-:-:S07]  /*4cc40*/  IADD3 R14, P3, R22, R2, RZ ;  /* 0x00000002160e7210 */ /* 0x002fce0007f7e0ff */
[----:B------:R-:W1:Y:S01]  /*4cc50*/  LDC R48, c[0x0][0x278] ;  /* 0x00009e00ff307b82 */ /* 0x000e620000000800 */
[----:B------:R-:W-:-:S07]  /*4cc60*/  LEA.HI.X.SX32 R15, R45, R3, 0x1, P3 ;  /* 0x000000032d0f7211 */ /* 0x000fce00018f0eff */
[----:B------:R-:W2:Y:S01]  /*4cc70*/  LDC R45, c[0x0][0x278] ;  /* 0x00009e00ff2d7b82 */ /* 0x000ea20000000800 */
[----:B---3--:R-:W-:-:S05]  /*4cc80*/  IMAD R24, R43, 0xe8, RZ ;  /* 0x000000e82b187824 */ /* 0x008fca00078e02ff */
[----:B------:R-:W-:Y:S02]  /*4cc90*/  IADD3 R18, P3, R24, R2, RZ ;  /* 0x0000000218127210 */ /* 0x000fe40007f7e0ff */
[----:B------:R-:W3:Y:S01]  /*4cca0*/  LDC R49, c[0x0][0x278] ;  /* 0x00009e00ff317b82 */ /* 0x000ee20000000800 */
[----:B0-----:R-:W-:-:S07]  /*4ccb0*/  IMAD R23, R41, 0xe6, RZ ;  /* 0x000000e629177824 */ /* 0x001fce00078e02ff */
[----:B------:R-:W0:Y:S01]  /*4ccc0*/  LDC R52, c[0x0][0x278] ;  /* 0x00009e00ff347b82 */ /* 0x000e220000000800 */
[----:B--2---:R-:W-:-:S07]  /*4ccd0*/  IMAD R45, R45, 0x74, RZ ;  /* 0x000000742d2d7824 */ /* 0x004fce00078e02ff */
[----:B------:R-:W2:Y:S01]  /*4cce0*/  LDC R38, c[0x0][0x278] ;  /* 0x00009e00ff267b82 */ /* 0x000ea20000000800 */
[----:B------:R-:W-:-:S07]  /*4ccf0*/  LEA.HI.X.SX32 R19, R45, R3, 0x1, P3 ;  /* 0x000000032d137211 */ /* 0x000fce00018f0eff */
[----:B------:R-:W0:Y:S01]  /*4cd00*/  LDC R45, c[0x0][0x278] ;  /* 0x00009e00ff2d7b82 */ /* 0x000e220000000800 */
[----:B------:R-:W-:-:S07]  /*4cd10*/  IMAD R46, R46, 0xea, RZ ;  /* 0x000000ea2e2e7824 */ /* 0x000fce00078e02ff */
[----:B------:R-:W2:Y:S01]  /*4cd20*/  LDC R44, c[0x0][0x278] ;  /* 0x00009e00ff2c7b82 */ /* 0x000ea20000000800 */
[----:B------:R-:W-:Y:S01]  /*4cd30*/  IMAD R17, R42, 0x73, RZ ;  /* 0x000000732a117824 */ /* 0x000fe200078e02ff */
[-C--:B------:R-:W-:Y:S01]  /*4cd40*/  IADD3 R16, P0, R23, R2.reuse, RZ ;  /* 0x0000000217107210 */ /* 0x080fe20007f1e0ff */
[----:B----4-:R-:W-:Y:S01]  /*4cd50*/  IMAD R21, R40, 0x75, RZ ;  /* 0x0000007528157824 */ /* 0x010fe200078e02ff */
[----:B------:R-:W-:Y:S01]  /*4cd60*/  IADD3 R20, P4, R46, R2, RZ ;  /* 0x000000022e147210 */ /* 0x000fe20007f9e0ff */
[----:B------:R4:W-:Y:S01]  /*4cd70*/  STG.E.U16 desc[UR4][R14.64], R53 ;  /* 0x000000350e007986 */ /* 0x0009e2000c101504 */
[-C--:B------:R-:W-:Y:S02]  /*4cd80*/  LEA.HI.X.SX32 R17, R17, R3.reuse, 0x1, P0 ;  /* 0x0000000311117211 */ /* 0x080fe400000f0eff */
[----:B------:R-:W2:Y:S01]  /*4cd90*/  LDC R40, c[0x0][0x278] ;  /* 0x00009e00ff287b82 */ /* 0x000ea20000000800 */
[----:B------:R-:W-:Y:S01]  /*4cda0*/  LEA.HI.X.SX32 R21, R21, R3, 0x1, P4 ;  /* 0x0000000315157211 */ /* 0x000fe200020f0eff */
[----:B------:R-:W-:-:S02]  /*4cdb0*/  IMAD R26, R26, 0xec, RZ ;  /* 0x000000ec1a1a7824 */ /* 0x000fc400078e02ff */
[----:B-1----:R-:W-:Y:S02]  /*4cdc0*/  IMAD R48, R48, 0xee, RZ ;  /* 0x000000ee30307824 */ /* 0x002fe400078e02ff */
[----:B---3--:R-:W-:Y:S02]  /*4cdd0*/  IMAD R49, R49, 0xf0, RZ ;  /* 0x000000f031317824 */ /* 0x008fe400078e02ff */
[----:B0-----:R-:W-:Y:S01]  /*4cde0*/  IMAD R45, R45, 0x76, RZ ;  /* 0x000000762d2d7824 */ /* 0x001fe200078e02ff */
[----:B----4-:R-:W-:Y:S01]  /*4cdf0*/  PRMT R53, R53, 0x7632, R53 ;  /* 0x0000763235357816 */ /* 0x010fe20000000035 */
[----:B------:R-:W0:Y:S01]  /*4ce00*/  LDC R51, c[0x0][0x278] ;  /* 0x00009e00ff337b82 */ /* 0x000e220000000800 */
[----:B------:R-:W-:-:S03]  /*4ce10*/  PRMT R14, R54, 0x7632, R14 ;  /* 0x00007632360e7816 */ /* 0x000fc6000000000e */
[----:B------:R2:W-:Y:S01]  /*4ce20*/  STG.E.U16 desc[UR4][R16.64], R53 ;  /* 0x0000003510007986 */ /* 0x0005e2000c101504 */
[----:B------:R-:W-:-:S03]  /*4ce30*/  IMAD R52, R52, 0xf2, RZ ;  /* 0x000000f234347824 */ /* 0x000fc600078e02ff */
[----:B------:R-:W-:Y:S01]  /*4ce40*/  STG.E.U16 desc[UR4][R18.64], R54 ;  /* 0x0000003612007986 */ /* 0x000fe2000c101504 */
[----:B------:R-:W1:Y:S03]  /*4ce50*/  LDC R47, c[0x0][0x278] ;  /* 0x00009e00ff2f7b82 */ /* 0x000e660000000800 */
[----:B------:R3:W-:Y:S01]  /*4ce60*/  STG.E.U16 desc[UR4][R20.64], R14 ;  /* 0x0000000e14007986 */ /* 0x0007e2000c101504 */
[----:B--2---:R-:W-:-:S04]  /*4ce70*/  IMAD R17, R38, 0x77, RZ ;  /* 0x0000007726117824 */ /* 0x004fc800078e02ff */
[----:B------:R-:W2:Y:S01]  /*4ce80*/  LDC R53, c[0x0][0x278] ;  /* 0x00009e00ff357b82 */ /* 0x000ea20000000800 */
[-C--:B------:R-:W-:Y:S02]  /*4ce90*/  IADD3 R16, P0, R48, R2.reuse, RZ ;  /* 0x0000000230107210 */ /* 0x080fe40007f1e0ff */
[-C--:B---3--:R-:W-:Y:S01]  /*4cea0*/  IADD3 R14, P3, R26, R2.reuse, RZ ;  /* 0x000000021a0e7210 */ /* 0x088fe20007f7e0ff */
[----:B------:R-:W-:Y:S01]  /*4ceb0*/  IMAD R21, R44, 0x79, RZ ;  /* 0x000000792c157824 */ /* 0x000fe200078e02ff */
[----:B------:R-:W-:-:S03]  /*4cec0*/  IADD3 R20, P4, R52, R2, RZ ;  /* 0x0000000234147210 */ /* 0x000fc60007f9e0ff */
[----:B------:R-:W3:Y:S01]  /*4ced0*/  LDC R41, c[0x0][0x278] ;  /* 0x00009e00ff297b82 */ /* 0x000ee20000000800 */
[-C--:B------:R-:W-:Y:S02]  /*4cee0*/  LEA.HI.X.SX32 R15, R45, R3.reuse, 0x1, P3 ;  /* 0x000000032d0f7211 */ /* 0x080fe400018f0eff */
[----:B------:R-:W-:Y:S02]  /*4cef0*/  IADD3 R18, P3, R49, R2, RZ ;  /* 0x0000000231127210 */ /* 0x000fe40007f7e0ff */
[-C--:B------:R-:W-:Y:S01]  /*4cf00*/  LEA.HI.X.SX32 R17, R17, R3.reuse, 0x1, P0 ;  /* 0x0000000311117211 */ /* 0x080fe200000f0eff */
[----:B------:R4:W-:Y:S01]  /*4cf10*/  STG.E.U16 desc[UR4][R14.64], R55 ;  /* 0x000000370e007986 */ /* 0x0009e2000c101504 */
[----:B------:R-:W-:Y:S01]  /*4cf20*/  PRMT R38, R55, 0x7632, R38 ;  /* 0x0000763237267816 */ /* 0x000fe20000000026 */
[----:B------:R-:W3:Y:S01]  /*4cf30*/  LDC R45, c[0x0][0x278] ;  /* 0x00009e00ff2d7b82 */ /* 0x000ee20000000800 */
[-C--:B------:R-:W-:Y:S02]  /*4cf40*/  LEA.HI.X.SX32 R19, R246, R3.reuse, 0x1, P3 ;  /* 0x00000003f6137211 */ /* 0x080fe400018f0eff */
[----:B------:R-:W-:Y:S01]  /*4cf50*/  LEA.HI.X.SX32 R21, R21, R3, 0x1, P4 ;  /* 0x0000000315157211 */ /* 0x000fe200020f0eff */
[----:B------:R0:W-:Y:S04]  /*4cf60*/  STG.E.U16 desc[UR4][R16.64], R38 ;  /* 0x0000002610007986 */ /* 0x0001e8000c101504 */
[----:B------:R-:W3:Y:S01]  /*4cf70*/  LDC R246, c[0x0][0x278] ;  /* 0x00009e00fff67b82 */ /* 0x000ee20000000800 */
[----:B----4-:R-:W-:Y:S01]  /*4cf80*/  PRMT R14, R56, 0x7632, R14 ;  /* 0x00007632380e7816 */ /* 0x010fe2000000000e */
[----:B------:R-:W-:Y:S01]  /*4cf90*/  STG.E.U16 desc[UR4][R18.64], R56 ;  /* 0x0000003812007986 */ /* 0x000fe2000c101504 */
[----:B------:R-:W-:-:S03]  /*4cfa0*/  IMAD R55, R40, 0xf8, RZ ;  /* 0x000000f828377824 */ /* 0x000fc600078e02ff */
[----:B------:R4:W-:Y:S02]  /*4cfb0*/  STG.E.U16 desc[UR4][R20.64], R14 ;  /* 0x0000000e14007986 */ /* 0x0009e4000c101504 */
[----:B0-----:R-:W0:Y:S01]  /*4cfc0*/  LDC R38, c[0x0][0x278] ;  /* 0x00009e00ff267b82 */ /* 0x001e220000000800 */
[----:B------:R-:W-:-:S07]  /*4cfd0*/  IMAD R51, R51, 0xf4, RZ ;  /* 0x000000f433337824 */ /* 0x000fce00078e02ff */
[----:B------:R-:W0:Y:S08]  /*4cfe0*/  LDC R40, c[0x0][0x278] ;  /* 0x00009e00ff287b82 */ /* 0x000e300000000800 */
[----:B----4-:R-:W4:Y:S01]  /*4cff0*/  LDC R21, c[0x0][0x278] ;  /* 0x00009e00ff157b82 */ /* 0x010f220000000800 */
[----:B--2---:R-:W-:-:S07]  /*4d000*/  IMAD R53, R53, 0xf6, RZ ;  /* 0x000000f635357824 */ /* 0x004fce00078e02ff */
[----:B------:R-:W2:Y:S01]  /*4d010*/  LDC R43, c[0x0][0x278] ;  /* 0x00009e00ff2b7b82 */ /* 0x000ea20000000800 */
[----:B-1----:R-:W-:Y:S01]  /*4d020*/  IMAD R47, R47, 0x7a, RZ ;  /* 0x0000007a2f2f7824 */ /* 0x002fe200078e02ff */
[-C--:B------:R-:W-:Y:S01]  /*4d030*/  IADD3 R14, P0, R51, R2.reuse, RZ ;  /* 0x00000002330e7210 */ /* 0x080fe20007f1e0ff */
[----:B---3--:R-:W-:Y:S01]  /*4d040*/  IMAD R17, R41, 0x7b, RZ ;  /* 0x0000007b29117824 */ /* 0x008fe200078e02ff */
[-C--:B------:R-:W-:Y:S01]  /*4d050*/  IADD3 R16, P3, R53, R2.reuse, RZ ;  /* 0x0000000235107210 */ /* 0x080fe20007f7e0ff */
[----:B------:R-:W-:Y:S01]  /*4d060*/  IMAD R45, R45, 0x7c, RZ ;  /* 0x0000007c2d2d7824 */ /* 0x000fe200078e02ff */
[-C--:B------:R-:W-:Y:S02]  /*4d070*/  LEA.HI.X.SX32 R15, R47, R3.reuse, 0x1, P0 ;  /* 0x000000032f0f7211 */ /* 0x080fe400000f0eff */
[----:B------:R-:W1:Y:S01]  /*4d080*/  LDC R42, c[0x0][0x278] ;  /* 0x00009e00ff2a7b82 */ /* 0x000e620000000800 */
[----:B------:R-:W-:Y:S01]  /*4d090*/  IADD3 R18, P4, R55, R2, RZ ;  /* 0x0000000237127210 */ /* 0x000fe20007f9e0ff */
[----:B------:R-:W-:Y:S01]  /*4d0a0*/  IMAD R246, R246, 0xfa, RZ ;  /* 0x000000faf6f67824 */ /* 0x000fe200078e02ff */
[----:B------:R-:W-:-:S05]  /*4d0b0*/  LEA.HI.X.SX32 R17, R17, R3, 0x1, P3 ;  /* 0x0000000311117211 */ /* 0x000fca00018f0eff */
[----:B------:R-:W3:Y:S01]  /*4d0c0*/  LDC R54, c[0x0][0x278] ;  /* 0x00009e00ff367b82 */ /* 0x000ee20000000800 */
[----:B------:R-:W-:Y:S01]  /*4d0d0*/  PRMT R20, R57, 0x7632, R20 ;  /* 0x0000763239147816 */ /* 0x000fe20000000014 */
[----:B------:R0:W-:Y:S01]  /*4d0e0*/  STG.E.U16 desc[UR4][R14.64], R57 ;  /* 0x000000390e007986 */ /* 0x0001e2000c101504 */
[----:B------:R-:W-:Y:S01]  /*4d0f0*/  LEA.HI.X.SX32 R19, R45, R3, 0x1, P4 ;  /* 0x000000032d137211 */ /* 0x000fe200020f0eff */
[----:B----4-:R-:W-:-:S04]  /*4d100*/  IMAD R21, R21, 0xfc, RZ ;  /* 0x000000fc15157824 */ /* 0x010fc800078e02ff */
[----:B------:R-:W4:Y:S01]  /*4d110*/  LDC R44, c[0x0][0x278] ;  /* 0x00009e00ff2c7b82 */ /* 0x000f220000000800 */
[----:B0-----:R-:W-:Y:S01]  /*4d120*/  IMAD R40, R40, 0xfe, RZ ;  /* 0x000000fe28287824 */ /* 0x001fe200078e02ff */
[----:B------:R0:W-:Y:S01]  /*4d130*/  STG.E.U16 desc[UR4][R16.64], R20 ;  /* 0x0000001410007986 */ /* 0x0001e2000c101504 */
[----:B------:R-:W-:Y:S01]  /*4d140*/  IMAD R15, R38, 0x7d, RZ ;  /* 0x0000007d260f7824 */ /* 0x000fe200078e02ff */
[-C--:B------:R-:W-:Y:S02]  /*4d150*/  IADD3 R14, P3, R246, R2.reuse, RZ ;  /* 0x00000002f60e7210 */ /* 0x080fe40007f7e0ff */
[----:B------:R2:W-:Y:S02]  /*4d160*/  STG.E.U16 desc[UR4][R18.64], R58 ;  /* 0x0000003a12007986 */ /* 0x0005e4000c101504 */
[----:B------:R-:W4:Y:S01]  /*4d170*/  LDC R41, c[0x0][0x278] ;  /* 0x00009e00ff297b82 */ /* 0x000f220000000800 */
[----:B------:R-:W-:Y:S02]  /*4d180*/  LEA.HI.X.SX32 R15, R15, R3, 0x1, P3 ;  /* 0x000000030f0f7211 */ /* 0x000fe400018f0eff */
[----:B0-----:R-:W-:-:S02]  /*4d190*/  IADD3 R16, P0, R21, R2, RZ ;  /* 0x0000000215107210 */ /* 0x001fc40007f1e0ff */
[----:B------:R-:W-:-:S03]  /*4d1a0*/  IADD3 R20, P3, R40, R2, RZ ;  /* 0x0000000228147210 */ /* 0x000fc60007f7e0ff */
[----:B------:R-:W0:Y:S01]  /*4d1b0*/  LDC R45, c[0x0][0x278] ;  /* 0x00009e00ff2d7b82 */ /* 0x000e220000000800 */
[----:B--2---:R-:W-:Y:S01]  /*4d1c0*/  PRMT R58, R58, 0x7632, R58 ;  /* 0x000076323a3a7816 */ /* 0x004fe2000000003a */
[----:B------:R-:W-:Y:S01]  /*4d1d0*/  IMAD R19, R43, 0x7f, RZ ;  /* 0x0000007f2b137824 */ /* 0x000fe200078e02ff */
[----:B------:R-:W-:-:S03]  /*4d1e0*/  LEA.HI.X.SX32 R17, R245, R3, 0x1, P0 ;  /* 0x00000003f5117211 */ /* 0x000fc600000f0eff */
[----:B------:R2:W-:Y:S02]  /*4d1f0*/  STG.E.U16 desc[UR4][R14.64], R58 ;  /* 0x0000003a0e007986 */ /* 0x0005e4000c101504 */
[----:B------:R-:W0:Y:S01]  /*4d200*/  LDC R47, c[0x0][0x278] ;  /* 0x00009e00ff2f7b82 */ /* 0x000e220000000800 */
[----:B------:R-:W-:Y:S01]  /*4d210*/  LEA.HI.X.SX32 R21, R19, R3, 0x1, P3 ;  /* 0x0000000313157211 */ /* 0x000fe200018f0eff */
[----:B------:R-:W-:Y:S06]  /*4d220*/  STG.E.U16 desc[UR4][R16.64], R59 ;  /* 0x0000003b10007986 */ /* 0x000fec000c101504 */
[----:B------:R-:W0:Y:S01]  /*4d230*/  LDC R56, c[0x0][0x278] ;  /* 0x00009e00ff387b82 */ /* 0x000e220000000800 */
[----:B--2---:R-:W-:-:S07]  /*4d240*/  PRMT R14, R59, 0x7632, R14 ;  /* 0x000076323b0e7816 */ /* 0x004fce000000000e */
[----:B------:R-:W2:Y:S01]  /*4d250*/  LDC R50, c[0x0][0x278] ;  /* 0x00009e00ff327b82 */ /* 0x000ea20000000800 */
[----:B------:R4:W-:Y:S01]  /*4d260*/  STG.E.U16 desc[UR4][R20.64], R14 ;  /* 0x0000000e14007986 */ /* 0x0009e2000c101504 */
[----:B-1----:R-:W-:Y:S02]  /*4d270*/  SHF.L.U32 R38, R42, 0x7, RZ ;  /* 0x000000072a267819 */ /* 0x002fe400000006ff */
[----:B---3--:R-:W-:Y:S01]  /*4d280*/  LEA R18, P4, R54, R2, 0x8 ;  /* 0x0000000236127211 */ /* 0x008fe200078840ff */
[----:B----4-:R-:W-:-:S03]  /*4d290*/  IMAD R44, R44, 0x106, RZ ;  /* 0x000001062c2c7824 */ /* 0x010fc600078e02ff */
[----:B------:R-:W1:Y:S01]  /*4d2a0*/  LDC R245, c[0x0][0x278] ;  /* 0x00009e00fff57b82 */ /* 0x000e620000000800 */
[----:B------:R-:W-:-:S07]  /*4d2b0*/  LEA.HI.X.SX32 R19, R38, R3, 0x1, P4 ;  /* 0x0000000326137211 */ /* 0x000fce00020f0eff */
[----:B------:R-:W3:Y:S01]  /*4d2c0*/  LDC R21, c[0x0][0x278] ;  /* 0x00009e00ff157b82 */ /* 0x000ee20000000800 */
[----:B------:R4:W-:Y:S01]  /*4d2d0*/  STG.E.U16 desc[UR4][R18.64], R60 ;  /* 0x0000003c12007986 */ /* 0x0009e2000c101504 */
[----:B------:R-:W-:-:S06]  /*4d2e0*/  IMAD R41, R41, 0x102, RZ ;  /* 0x0000010229297824 */ /* 0x000fcc00078e02ff */
[----:B------:R-:W1:Y:S08]  /*4d2f0*/  LDC R38, c[0x0][0x278] ;  /* 0x00009e00ff267b82 */ /* 0x000e700000000800 */
[----:B------:R-:W1:Y:S01]  /*4d300*/  LDC R43, c[0x0][0x278] ;  /* 0x00009e00ff2b7b82 */ /* 0x000e620000000800 */
[----:B----4-:R-:W-:-:S07]  /*4d310*/  IADD3 R18, P4, R44, R2, RZ ;  /* 0x000000022c127210 */ /* 0x010fce0007f9e0ff */
[----:B------:R-:W4:Y:S01]  /*4d320*/  LDC R42, c[0x0][0x278] ;  /* 0x00009e00ff2a7b82 */ /* 0x000f220000000800 */
[----:B0-----:R-:W-:-:S07]  /*4d330*/  IMAD R45, R45, 0x104, RZ ;  /* 0x000001042d2d7824 */ /* 0x001fce00078e02ff */
[----:B------:R-:W0:Y:S01]  /*4d340*/  LDC R40, c[0x0][0x278] ;  /* 0x00009e00ff287b82 */ /* 0x000e220000000800 */
[----:B------:R-:W-:Y:S01]  /*4d350*/  IADD3 R14, P0, R41, R2, RZ ;  /* 0x00000002290e7210 */ /* 0x000fe20007f1e0ff */
[----:B------:R-:W-:-:S06]  /*4d360*/  IMAD R15, R47, 0x81, RZ ;  /* 0x000000812f0f7824 */ /* 0x000fcc00078e02ff */
[----:B------:R-:W4:Y:S01]  /*4d370*/  LDC R44, c[0x0][0x278] ;  /* 0x00009e00ff2c7b82 */ /* 0x000f220000000800 */
[----:B------:R-:W-:Y:S01]  /*4d380*/  IMAD R56, R56, 0x82, RZ ;  /* 0x0000008238387824 */ /* 0x000fe200078e02ff */
[----:B------:R-:W-:Y:S01]  /*4d390*/  IADD3 R16, P3, R45, R2, RZ ;  /* 0x000000022d107210 */ /* 0x000fe20007f7e0ff */
[----:B--2---:R-:W-:-:S05]  /*4d3a0*/  IMAD R19, R50, 0x83, RZ ;  /* 0x0000008332137824 */ /* 0x004fca00078e02ff */
[----:B------:R-:W2:Y:S01]  /*4d3b0*/  LDC R41, c[0x0][0x278] ;  /* 0x00009e00ff297b82 */ /* 0x000ea20000000800 */
[-C--:B------:R-:W-:Y:S01]  /*4d3c0*/  LEA.HI.X.SX32 R15, R15, R3.reuse, 0x1, P0 ;  /* 0x000000030f0f7211 */ /* 0x080fe200000f0eff */
[----:B---3--:R-:W-:Y:S01]  /*4d3d0*/  IMAD R21, R21, 0x108, RZ ;  /* 0x0000010815157824 */ /* 0x008fe200078e02ff */
[----:B------:R-:W-:Y:S02]  /*4d3e0*/  PRMT R60, R60, 0x7632, R60 ;  /* 0x000076323c3c7816 */ /* 0x000fe4000000003c */
[----:B------:R-:W-:-:S03]  /*4d3f0*/  LEA.HI.X.SX32 R17, R56, R3, 0x1, P3 ;  /* 0x0000000338117211 */ /* 0x000fc600018f0eff */
[----:B------:R-:W3:Y:S01]  /*4d400*/  LDC R58, c[0x0][0x278] ;  /* 0x00009e00ff3a7b82 */ /* 0x000ee20000000800 */
[----:B------:R-:W-:Y:S02]  /*4d410*/  LEA.HI.X.SX32 R19, R19, R3, 0x1, P4 ;  /* 0x0000000313137211 */ /* 0x000fe400020f0eff */
[----:B------:R-:W-:Y:S01]  /*4d420*/  PRMT R20, R61, 0x7632, R20 ;  /* 0x000076323d147816 */ /* 0x000fe20000000014 */
[----:B------:R0:W-:Y:S01]  /*4d430*/  STG.E.U16 desc[UR4][R14.64], R60 ;  /* 0x0000003c0e007986 */ /* 0x0001e2000c101504 */
[----:B-1----:R-:W-:Y:S02]  /*4d440*/  IMAD R245, R245, 0x84, RZ ;  /* 0x00000084f5f57824 */ /* 0x002fe400078e02ff */
[----:B------:R-:W-:Y:S01]  /*4d450*/  IMAD R38, R38, 0x10a, RZ ;  /* 0x0000010a26267824 */ /* 0x000fe200078e02ff */
[----:B------:R1:W-:Y:S01]  /*4d460*/  STG.E.U16 desc[UR4][R16.64], R61 ;  /* 0x0000003d10007986 */ /* 0x0003e2000c101504 */
[----:B------:R-:W2:Y:S03]  /*4d470*/  LDC R56, c[0x0][0x278] ;  /* 0x00009e00ff387b82 */ /* 0x000ea60000000800 */
[----:B------:R1:W-:Y:S01]  /*4d480*/  STG.E.U16 desc[UR4][R18.64], R20 ;  /* 0x0000001412007986 */ /* 0x0003e2000c101504 */
[----:B0-----:R-:W-:Y:S01]  /*4d490*/  IADD3 R14, P3, R21, R2, RZ ;  /* 0x00000002150e7210 */ /* 0x001fe20007f7e0ff */
[----:B----4-:R-:W-:-:S03]  /*4d4a0*/  IMAD R21, R44, 0x87, RZ ;  /* 0x000000872c157824 */ /* 0x010fc600078e02ff */
[----:B------:R-:W0:Y:S01]  /*4d4b0*/  LDC R45, c[0x0][0x278] ;  /* 0x00009e00ff2d7b82 */ /* 0x000e220000000800 */
[-C--:B------:R-:W-:Y:S01]  /*4d4c0*/  LEA.HI.X.SX32 R15, R245, R3.reuse, 0x1, P3 ;  /* 0x00000003f50f7211 */ /* 0x080fe200018f0eff */
[----:B-1----:R-:W-:Y:S02]  /*4d4d0*/  IMAD R17, R40, 0x85, RZ ;  /* 0x0000008528117824 */ /* 0x002fe400078e02ff */
[----:B------:R-:W-:Y:S02]  /*4d4e0*/  IMAD R18, R43, 0x10c, RZ ;  /* 0x0000010c2b127824 */ /* 0x000fe400078e02ff */
[----:B------:R-:W-:Y:S01]  /*4d4f0*/  IMAD R20, R42, 0x10e, RZ ;  /* 0x0000010e2a147824 */ /* 0x000fe200078e02ff */
[-C--:B------:R-:W-:Y:S01]  /*4d500*/  IADD3 R16, P0, R38, R2.reuse, RZ ;  /* 0x0000000226107210 */ /* 0x080fe20007f1e0ff */
[----:B------:R1:W-:Y:S01]  /*4d510*/  STG.E.U16 desc[UR4][R14.64], R62 ;  /* 0x0000003e0e007986 */ /* 0x0003e2000c101504 */
[-C--:B------:R-:W-:Y:S01]  /*4d520*/  IADD3 R18, P3, R18, R2.reuse, RZ ;  /* 0x0000000212127210 */ /* 0x080fe20007f7e0ff */
[----:B---3--:R-:W-:Y:S01]  /*4d530*/  IMAD R58, R58, 0x88, RZ ;  /* 0x000000883a3a7824 */ /* 0x008fe200078e02ff */
[----:B------:R-:W-:Y:S01]  /*4d540*/  IADD3 R20, P4, R20, R2, RZ ;  /* 0x0000000214147210 */ /* 0x000fe20007f9e0ff */
[----:B------:R-:W3:Y:S01]  /*4d550*/  LDC R54, c[0x0][0x278] ;  /* 0x00009e00ff367b82 */ /* 0x000ee20000000800 */
[----:B------:R-:W-:-:S02]  /*4d560*/  LEA.HI.X.SX32 R17, R17, R3, 0x1, P0 ;  /* 0x0000000311117211 */ /* 0x000fc400000f0eff */
[-C--:B------:R-:W-:Y:S01]  /*4d570*/  LEA.HI.X.SX32 R19, R247, R3.reuse, 0x1, P3 ;  /* 0x00000003f7137211 */ /* 0x080fe200018f0eff */
[----:B--2---:R-:W-:Y:S01]  /*4d580*/  IMAD R247, R41, 0x110, RZ ;  /* 0x0000011029f77824 */ /* 0x004fe200078e02ff */
[----:B------:R-:W-:Y:S02]  /*4d590*/  LEA.HI.X.SX32 R21, R21, R3, 0x1, P4 ;  /* 0x0000000315157211 */ /* 0x000fe400020f0eff */
[----:B-1----:R-:W-:Y:S01]  /*4d5a0*/  PRMT R62, R62, 0x7632, R62 ;  /* 0x000076323e3e7816 */ /* 0x002fe2000000003e */
[----:B------:R-:W1:Y:S01]  /*4d5b0*/  LDC R47, c[0x0][0x278] ;  /* 0x00009e00ff2f7b82 */ /* 0x000e620000000800 */
[----:B------:R-:W-:-:S03]  /*4d5c0*/  PRMT R14, R63, 0x7632, R14 ;  /* 0x000076323f0e7816 */ /* 0x000fc6000000000e */
[----:B------:R-:W-:Y:S04]  /*4d5d0*/  STG.E.U16 desc[UR4][R16.64], R62 ;  /* 0x0000003e10007986 */ /* 0x000fe8000c101504 */
[----:B------:R-:W-:Y:S01]  /*4d5e0*/  STG.E.U16 desc[UR4][R18.64], R63 ;  /* 0x0000003f12007986 */ /* 0x000fe2000c101504 */
[----:B------:R-:W2:Y:S03]  /*4d5f0*/  LDC R57, c[0x0][0x278] ;  /* 0x00009e00ff397b82 */ /* 0x000ea60000000800 */
[----:B------:R4:W-:Y:S01]  /*4d600*/  STG.E.U16 desc[UR4][R20.64], R14 ;  /* 0x0000000e14007986 */ /* 0x0009e2000c101504 */
[----:B------:R-:W-:-:S04]  /*4d610*/  IMAD R40, R56, 0x114, RZ ;  /* 0x0000011438287824 */ /* 0x000fc800078e02ff */
[----:B------:R-:W2:Y:S01]  /*4d620*/  LDC R245, c[0x0][0x278] ;  /* 0x00009e00fff57b82 */ /* 0x000ea20000000800 */
[----:B----4-:R-:W-:Y:S01]  /*4d630*/  IADD3 R14, P3, R247, R2, RZ ;  /* 0x00000002f70e7210 */ /* 0x010fe20007f7e0ff */
[----:B0-----:R-:W-:-:S06]  /*4d640*/  IMAD R42, R45, 0x112, RZ ;  /* 0x000001122d2a7824 */ /* 0x001fcc00078e02ff */
[----:B------:R-:W0:Y:S01]  /*4d650*/  LDC R43, c[0x0][0x278] ;  /* 0x00009e00ff2b7b82 */ /* 0x000e220000000800 */
[----:B------:R-:W-:-:S07]  /*4d660*/  LEA.HI.X.SX32 R15, R58, R3, 0x1, P3 ;  /* 0x000000033a0f7211 */ /* 0x000fce00018f0eff */
[----:B------:R-:W4:Y:S01]  /*4d670*/  LDC R58, c[0x0][0x278] ;  /* 0x00009e00ff3a7b82 */ /* 0x000f220000000800 */
[-C--:B------:R-:W-:Y:S01]  /*4d680*/  IADD3 R18, P3, R40, R2.reuse, RZ ;  /* 0x0000000228127210 */ /* 0x080fe20007f7e0ff */
[----:B---3--:R-:W-:Y:S01]  /*4d690*/  IMAD R38, R54, 0x116, RZ ;  /* 0x0000011636267824 */ /* 0x008fe200078e02ff */
[-C--:B------:R-:W-:Y:S01]  /*4d6a0*/  IADD3 R16, P0, R42, R2.reuse, RZ ;  /* 0x000000022a107210 */ /* 0x080fe20007f1e0ff */
[----:B-1----:R-:W-:Y:S02]  /*4d6b0*/  IMAD R17, R47, 0x89, RZ ;  /* 0x000000892f117824 */ /* 0x002fe400078e02ff */
[----:B--2---:R-:W-:Y:S02]  /*4d6c0*/  IMAD R21, R57, 0x8b, RZ ;  /* 0x0000008b39157824 */ /* 0x004fe400078e02ff */
[----:B------:R-:W1:Y:S08]  /*4d6d0*/  LDC R50, c[0x0][0x278] ;  /* 0x00009e00ff327b82 */ /* 0x000e700000000800 */
[----:B------:R-:W2:Y:S01]  /*4d6e0*/  LDC R44, c[0x0][0x278] ;  /* 0x00009e00ff2c7b82 */ /* 0x000ea20000000800 */
[----:B----4-:R-:W-:Y:S01]  /*4d6f0*/  IMAD R58, R58, 0x8a, RZ ;  /* 0x0000008a3a3a7824 */ /* 0x010fe200078e02ff */
[----:B------:R-:W-:Y:S01]  /*4d700*/  IADD3 R20, P4, R38, R2, RZ ;  /* 0x0000000226147210 */ /* 0x000fe20007f9e0ff */
[----:B------:R3:W-:Y:S01]  /*4d710*/  STG.E.U16 desc[UR4][R14.64], R64 ;  /* 0x000000400e007986 */ /* 0x0007e2000c101504 */
[-C--:B------:R-:W-:Y:S01]  /*4d720*/  LEA.HI.X.SX32 R17, R17, R3.reuse, 0x1, P0 ;  /* 0x0000000311117211 */ /* 0x080fe200000f0eff */
[----:B------:R-:W-:Y:S01]  /*4d730*/  IMAD R245, R245, 0x118, RZ ;  /* 0x00000118f5f57824 */ /* 0x000fe200078e02ff */
[----:B------:R-:W-:-:S02]  /*4d740*/  LEA.HI.X.SX32 R19, R58, R3, 0x1, P3 ;  /* 0x000000033a137211 */ /* 0x000fc400018f0eff */
[----:B------:R-:W4:Y:S08]  /*4d750*/  LDC R40, c[0x0][0x278] ;  /* 0x00009e00ff287b82 */ /* 0x000f300000000800 */
[----:B------:R-:W1:Y:S01]  /*4d760*/  LDC R58, c[0x0][0x278] ;  /* 0x00009e00ff3a7b82 */ /* 0x000e620000000800 */
[----:B---3--:R-:W-:Y:S02]  /*4d770*/  PRMT R64, R64, 0x7632, R64 ;  /* 0x0000763240407816 */ /* 0x008fe40000000040 */
[----:B------:R-:W-:-:S02]  /*4d780*/  LEA.HI.X.SX32 R21, R21, R3, 0x1, P4 ;  /* 0x0000000315157211 */ /* 0x000fc400020f0eff */
[----:B------:R-:W-:Y:S01]  /*4d790*/  PRMT R14, R65, 0x7632, R14 ;  /* 0x00007632410e7816 */ /* 0x000fe2000000000e */
[----:B------:R3:W-:Y:S01]  /*4d7a0*/  STG.E.U16 desc[UR4][R16.64], R64 ;  /* 0x0000004010007986 */ /* 0x0007e2000c101504 */
[----:B0-----:R-:W-:Y:S01]  /*4d7b0*/  IMAD R45, R43, 0x11a, RZ ;  /* 0x0000011a2b2d7824 */ /* 0x001fe200078e02ff */
[----:B------:R-:W0:Y:S02]  /*4d7c0*/  LDC R38, c[0x0][0x278] ;  /* 0x00009e00ff267b82 */ /* 0x000e240000000800 */
[----:B------:R-:W-:Y:S04]  /*4d7d0*/  STG.E.U16 desc[UR4][R18.64], R65 ;  /* 0x0000004112007986 */ /* 0x000fe8000c101504 */
[----:B------:R2:W-:Y:S01]  /*4d7e0*/  STG.E.U16 desc[UR4][R20.64], R14 ;  /* 0x0000000e14007986 */ /* 0x0005e2000c101504 */
[----:B----4-:R-:W-:Y:S01]  /*4d7f0*/  IMAD R40, R40, 0x120, RZ ;  /* 0x0000012028287824 */ /* 0x010fe200078e02ff */
[----:B------:R-:W4:Y:S01]  /*4d800*/  LDC R41, c[0x0][0x278] ;  /* 0x00009e00ff297b82 */ /* 0x000f220000000800 */
[----:B-1----:R-:W-:Y:S01]  /*4d810*/  IMAD R58, R58, 0x8c, RZ ;  /* 0x0000008c3a3a7824 */ /* 0x002fe200078e02ff */
[-C--:B---3--:R-:W-:Y:S01]  /*4d820*/  IADD3 R16, P3, R45, R2.reuse, RZ ;  /* 0x000000022d107210 */ /* 0x088fe20007f7e0ff */
[----:B------:R-:W-:Y:S01]  /*4d830*/  IMAD R17, R50, 0x8d, RZ ;  /* 0x0000008d32117824 */ /* 0x000fe200078e02ff */
[----:B--2---:R-:W-:Y:S01]  /*4d840*/  IADD3 R14, P0, R245, R2, RZ ;  /* 0x00000002f50e7210 */ /* 0x004fe20007f1e0ff */
[----:B------:R-:W-:Y:S01]  /*4d850*/  IMAD R44, R44, 0x11c, RZ ;  /* 0x0000011c2c2c7824 */ /* 0x000fe200078e02ff */
[----:B------:R-:W-:-:S02]  /*4d860*/  PRMT R20, R66, 0x7632, R20 ;  /* 0x0000763242147816 */ /* 0x000fc40000000014 */
[----:B------:R-:W1:Y:S01]  /*4d870*/  LDC R42, c[0x0][0x278] ;  /* 0x00009e00ff2a7b82 */ /* 0x000e620000000800 */
[----:B------:R-:W-:-:S07]  /*4d880*/  LEA.HI.X.SX32 R15, R58, R3, 0x1, P0 ;  /* 0x000000033a0f7211 */ /* 0x000fce00000f0eff */
[----:B------:R-:W2:Y:S01]  /*4d890*/  LDC R58, c[0x0][0x278] ;  /* 0x00009e00ff3a7b82 */ /* 0x000ea20000000800 */
[----:B------:R-:W-:Y:S01]  /*4d8a0*/  LEA.HI.X.SX32 R17, R17, R3, 0x1, P3 ;  /* 0x0000000311117211 */ /* 0x000fe200018f0eff */
[----:B------:R-:W-:Y:S04]  /*4d8b0*/  STG.E.U16 desc[UR4][R14.64], R66 ;  /* 0x000000420e007986 */ /* 0x000fe8000c101504 */
[----:B------:R3:W-:Y:S02]  /*4d8c0*/  STG.E.U16 desc[UR4][R16.64], R20 ;  /* 0x0000001410007986 */ /* 0x0007e4000c101504 */
[----:B------:R-:W1:Y:S01]  /*4d8d0*/  LDC R43, c[0x0][0x278] ;  /* 0x00009e00ff2b7b82 */ /* 0x000e620000000800 */
[----:B------:R-:W-:-:S07]  /*4d8e0*/  IADD3 R18, P4, R44, R2, RZ ;  /* 0x000000022c127210 */ /* 0x000fce0007f9e0ff */
[----:B------:R-:W1:Y:S01]  /*4d8f0*/  LDC R44, c[0x0][0x278] ;  /* 0x00009e00ff2c7b82 */ /* 0x000e620000000800 */
[-C--:B---3--:R-:W-:Y:S01]  /*4d900*/  IADD3 R16, P0, R40, R2.reuse, RZ ;  /* 0x0000000228107210 */ /* 0x088fe20007f1e0ff */
[----:B--2---:R-:W-:Y:S01]  /*4d910*/  IMAD R58, R58, 0x90, RZ ;  /* 0x000000903a3a7824 */ /* 0x004fe200078e02ff */
[-C--:B------:R-:W-:Y:S01]  /*4d920*/  LEA.HI.X.SX32 R19, R252, R3.reuse, 0x1, P4 ;  /* 0x00000003fc137211 */ /* 0x080fe200020f0eff */
[----:B0-----:R-:W-:Y:S01]  /*4d930*/  IMAD R38, R38, 0x11e, RZ ;  /* 0x0000011e26267824 */ /* 0x001fe200078e02ff */
[----:B------:R-:W-:Y:S01]  /*4d940*/  PRMT R21, R67, 0x7632, R21 ;  /* 0x0000763243157816 */ /* 0x000fe20000000015 */
[----:B----4-:R-:W-:Y:S01]  /*4d950*/  IMAD R15, R41, 0x8f, RZ ;  /* 0x0000008f290f7824 */ /* 0x010fe200078e02ff */
[----:B------:R-:W-:Y:S01]  /*4d960*/  LEA.HI.X.SX32 R17, R58, R3, 0x1, P0 ;  /* 0x000000033a117211 */ /* 0x000fe200000f0eff */
[----:B------:R0:W-:Y:S01]  /*4d970*/  STG.E.U16 desc[UR4][R18.64], R67 ;  /* 0x0000004312007986 */ /* 0x0001e2000c101504 */
[----:B------:R-:W2:Y:S01]  /*4d980*/  LDC R58, c[0x0][0x278] ;  /* 0x00009e00ff3a7b82 */ /* 0x000ea20000000800 */
[----:B------:R-:W-:Y:S01]  /*4d990*/  IADD3 R14, P3, R38, R2, RZ ;  /* 0x00000002260e7210 */ /* 0x000fe20007f7e0ff */
[----:B-1----:R-:W-:-:S03]  /*4d9a0*/  IMAD R20, R43, 0x124, RZ ;  /* 0x000001242b147824 */ /* 0x002fc600078e02ff */
[----:B------:R-:W-:-:S03]  /*4d9b0*/  LEA.HI.X.SX32 R15, R15, R3, 0x1, P3 ;  /* 0x000000030f0f7211 */ /* 0x000fc600018f0eff */
[----:B------:R-:W1:Y:S01]  /*4d9c0*/  LDC R252, c[0x0][0x278] ;  /* 0x00009e00fffc7b82 */ /* 0x000e620000000800 */
[----:B0-----:R-:W-:Y:S02]  /*4d9d0*/  IMAD R18, R42, 0x122, RZ ;  /* 0x000001222a127824 */ /* 0x001fe400078e02ff */
[----:B------:R-:W-:Y:S01]  /*4d9e0*/  IMAD R19, R44, 0x91, RZ ;  /* 0x000000912c137824 */ /* 0x000fe200078e02ff */
[-C--:B------:R-:W-:Y:S02]  /*4d9f0*/  IADD3 R20, P4, R20, R2.reuse, RZ ;  /* 0x0000000214147210 */ /* 0x080fe40007f9e0ff */
[----:B------:R-:W-:Y:S01]  /*4da00*/  IADD3 R18, P3, R18, R2, RZ ;  /* 0x0000000212127210 */ /* 0x000fe20007f7e0ff */
[----:B------:R0:W-:Y:S01]  /*4da10*/  STG.E.U16 desc[UR4][R14.64], R21 ;  /* 0x000000150e007986 */ /* 0x0001e2000c101504 */
[----:B------:R-:W3:Y:S02]  /*4da20*/  LDC R50, c[0x0][0x278] ;  /* 0x00009e00ff327b82 */ /* 0x000ee40000000800 */
[----:B------:R-:W-:Y:S01]  /*4da30*/  LEA.HI.X.SX32 R19, R19, R3, 0x1, P3 ;  /* 0x0000000313137211 */ /* 0x000fe200018f0eff */
[----:B--2---:R-:W-:-:S05]  /*4da40*/  IMAD R58, R58, 0x92, RZ ;  /* 0x000000923a3a7824 */ /* 0x004fca00078e02ff */
[----:B------:R-:W2:Y:S01]  /*4da50*/  LDC R47, c[0x0][0x278] ;  /* 0x00009e00ff2f7b82 */ /* 0x000ea20000000800 */
[----:B0-----:R-:W-:Y:S02]  /*4da60*/  PRMT R14, R68, 0x7632, R14 ;  /* 0x00007632440e7816 */ /* 0x001fe4000000000e */
[----:B------:R-:W-:Y:S01]  /*4da70*/  LEA.HI.X.SX32 R21, R58, R3, 0x1, P4 ;  /* 0x000000033a157211 */ /* 0x000fe200020f0eff */
[----:B------:R-:W-:Y:S04]  /*4da80*/  STG.E.U16 desc[UR4][R16.64], R68 ;  /* 0x0000004410007986 */ /* 0x000fe8000c101504 */
[----:B------:R-:W0:Y:S01]  /*4da90*/  LDC R58, c[0x0][0x278] ;  /* 0x00009e00ff3a7b82 */ /* 0x000e220000000800 */
[----:B------:R-:W-:Y:S04]  /*4daa0*/  STG.E.U16 desc[UR4][R18.64], R14 ;  /* 0x0000000e12007986 */ /* 0x000fe8000c101504 */
[----:B------:R4:W-:Y:S01]  /*4dab0*/  STG.E.U16 desc[UR4][R20.64], R69 ;  /* 0x0000004514007986 */ /* 0x0009e2000c101504 */
[----:B-1----:R-:W-:-:S02]  /*4dac0*/  IMAD R252, R252, 0x126, RZ ;  /* 0x00000126fcfc7824 */ /* 0x002fc400078e02ff */
[----:B------:R-:W1:Y:S01]  /*4dad0*/  LDC R45, c[0x0][0x278] ;  /* 0x00009e00ff2d7b82 */ /* 0x000e620000000800 */
[----:B---3--:R-:W-:-:S07]  /*4dae0*/  IMAD R15, R50, 0x93, RZ ;  /* 0x00000093320f7824 */ /* 0x008fce00078e02ff */
[----:B------:R-:W3:Y:S08]  /*4daf0*/  LDC R54, c[0x0][0x278] ;  /* 0x00009e00ff367b82 */ /* 0x000ef00000000800 */
[----:B----4-:R-:W4:Y:S01]  /*4db00*/  LDC R21, c[0x0][0x278] ;  /* 0x00009e00ff157b82 */ /* 0x010f220000000800 */
[----:B--2---:R-:W-:Y:S01]  /*4db10*/  IMAD R44, R47, 0x128, RZ ;  /* 0x000001282f2c7824 */ /* 0x004fe200078e02ff */
[----:B------:R-:W-:-:S02]  /*4db20*/  IADD3 R14, P0, R252, R2, RZ ;  /* 0x00000002fc0e7210 */ /* 0x000fc40007f1e0ff */
[----:B------:R-:W-:Y:S02]  /*4db30*/  PRMT R69, R69, 0x7632, R69 ;  /* 0x0000763245457816 */ /* 0x000fe40000000045 */
[-C--:B------:R-:W-:Y:S02]  /*4db40*/  LEA.HI.X.SX32 R15, R15, R3.reuse, 0x1, P0 ;  /* 0x000000030f0f7211 */ /* 0x080fe400000f0eff */
[----:B------:R-:W-:Y:S01]  /*4db50*/  IADD3 R16, P3, R44, R2, RZ ;  /* 0x000000022c107210 */ /* 0x000fe20007f7e0ff */
[----:B0-----:R-:W-:Y:S01]  /*4db60*/  IMAD R58, R58, 0x96, RZ ;  /* 0x000000963a3a7824 */ /* 0x001fe200078e02ff */
[----:B------:R-:W0:Y:S01]  /*4db70*/  LDC R41, c[0x0][0x278] ;  /* 0x00009e00ff297b82 */ /* 0x000e220000000800 */
[----:B------:R2:W-:Y:S01]  /*4db80*/  STG.E.U16 desc[UR4][R14.64], R69 ;  /* 0x000000450e007986 */ /* 0x0005e2000c101504 */
[----:B------:R-:W-:Y:S01]  /*4db90*/  LEA.HI.X.SX32 R17, R244, R3, 0x1, P3 ;  /* 0x00000003f4117211 */ /* 0x000fe200018f0eff */
[----:B-1----:R-:W-:Y:S01]  /*4dba0*/  IMAD R43, R45, 0x12a, RZ ;  /* 0x0000012a2d2b7824 */ /* 0x002fe200078e02ff */
[----:B------:R-:W-:-:S04]  /*4dbb0*/  PRMT R20, R70, 0x7632, R20 ;  /* 0x0000763246147816 */ /* 0x000fc80000000014 */
[----:B------:R-:W1:Y:S01]  /*4dbc0*/  LDC R38, c[0x0][0x278] ;  /* 0x00009e00ff267b82 */ /* 0x000e620000000800 */
[----:B----4-:R-:W-:Y:S02]  /*4dbd0*/  IMAD R21, R21, 0x12c, RZ ;  /* 0x0000012c15157824 */ /* 0x010fe400078e02ff */
[----:B---3--:R-:W-:Y:S01]  /*4dbe0*/  IMAD R19, R54, 0x95, RZ ;  /* 0x0000009536137824 */ /* 0x008fe200078e02ff */
[----:B------:R-:W-:-:S04]  /*4dbf0*/  IADD3 R18, P4, R43, R2, RZ ;  /* 0x000000022b127210 */ /* 0x000fc80007f9e0ff */
[----:B------:R-:W3:Y:S01]  /*4dc00*/  LDC R42, c[0x0][0x278] ;  /* 0x00009e00ff2a7b82 */ /* 0x000ee20000000800 */
[----:B--2---:R-:W-:-:S04]  /*4dc10*/  IADD3 R14, P3, R21, R2, RZ ;  /* 0x00000002150e7210 */ /* 0x004fc80007f7e0ff */
[----:B------:R-:W-:-:S03]  /*4dc20*/  LEA.HI.X.SX32 R15, R58, R3, 0x1, P3 ;  /* 0x000000033a0f7211 */ /* 0x000fc600018f0eff */
[----:B------:R-:W2:Y:S01]  /*4dc30*/  LDC R58, c[0x0][0x278] ;  /* 0x00009e00ff3a7b82 */ /* 0x000ea20000000800 */
[----:B------:R-:W-:Y:S01]  /*4dc40*/  LEA.HI.X.SX32 R19, R19, R3, 0x1, P4 ;  /* 0x0000000313137211 */ /* 0x000fe200020f0eff */
[----:B------:R-:W-:Y:S04]  /*4dc50*/  STG.E.U16 desc[UR4][R16.64], R70 ;  /* 0x0000004610007986 */ /* 0x000fe8000c101504 */
[----:B------:R0:W-:Y:S02]  /*4dc60*/  STG.E.U16 desc[UR4][R18.64], R20 ;  /* 0x0000001412007986 */ /* 0x0001e4000c101504 */
[----:B------:R-:W4:Y:S08]  /*4dc70*/  LDC R40, c[0x0][0x278] ;  /* 0x00009e00ff287b82 */ /* 0x000f300000000800 */
[----:B------:R-:W4:Y:S01]  /*4dc80*/  LDC R44, c[0x0][0x278] ;  /* 0x00009e00ff2c7b82 */ /* 0x000f220000000800 */
[----:B0-----:R-:W-:-:S05]  /*4dc90*/  IMAD R18, R41, 0x130, RZ ;  /* 0x0000013029127824 */ /* 0x001fca00078e02ff */
[----:B------:R-:W-:Y:S01]  /*4dca0*/  IADD3 R18, P3, R18, R2, RZ ;  /* 0x0000000212127210 */ /* 0x000fe20007f7e0ff */
[----:B--2---:R-:W-:Y:S01]  /*4dcb0*/  IMAD R58, R58, 0x98, RZ ;  /* 0x000000983a3a7824 */ /* 0x004fe200078e02ff */
[----:B------:R-:W0:Y:S04]  /*4dcc0*/  LDC R244, c[0x0][0x278] ;  /* 0x00009e00fff47b82 */ /* 0x000e280000000800 */
[----:B------:R-:W-:-:S04]  /*4dcd0*/  LEA.HI.X.SX32 R19, R58, R3, 0x1, P3 ;  /* 0x000000033a137211 */ /* 0x000fc800018f0eff */
[----:B------:R-:W2:Y:S01]  /*4dce0*/  LDC R58, c[0x0][0x278] ;  /* 0x00009e00ff3a7b82 */ /* 0x000ea20000000800 */
[----:B-1----:R-:W-:Y:S02]  /*4dcf0*/  IMAD R45, R38, 0x12e, RZ ;  /* 0x0000012e262d7824 */ /* 0x002fe400078e02ff */
[----:B---3--:R-:W-:Y:S02]  /*4dd00*/  IMAD R20, R42, 0x132, RZ ;  /* 0x000001322a147824 */ /* 0x008fe400078e02ff */
[----:B----4-:R-:W-:Y:S01]  /*4dd10*/  IMAD R17, R40, 0x97, RZ ;  /* 0x0000009728117824 */ /* 0x010fe200078e02ff */
[-C--:B------:R-:W-:Y:S01]  /*4dd20*/  IADD3 R16, P0, R45, R2.reuse, RZ ;  /* 0x000000022d107210 */ /* 0x080fe20007f1e0ff */
[----:B------:R-:W-:Y:S01]  /*4dd30*/  IMAD R21, R44, 0x99, RZ ;  /* 0x000000992c157824 */ /* 0x000fe200078e02ff */
[----:B------:R-:W-:Y:S01]  /*4dd40*/  IADD3 R20, P4, R20, R2, RZ ;  /* 0x0000000214147210 */ /* 0x000fe20007f9e0ff */
[----:B------:R1:W-:Y:S01]  /*4dd50*/  STG.E.U16 desc[UR4][R14.64], R71 ;  /* 0x000000470e007986 */ /* 0x0003e2000c101504 */
[----:B------:R-:W-:Y:S01]  /*4dd60*/  LEA.HI.X.SX32 R17, R17, R3, 0x1, P0 ;  /* 0x0000000311117211 */ /* 0x000fe200000f0eff */
[----:B------:R-:W3:Y:S01]  /*4dd70*/  LDC R54, c[0x0][0x278] ;  /* 0x00009e00ff367b82 */ /* 0x000ee20000000800 */
[----:B------:R-:W-:-:S02]  /*4dd80*/  PRMT R38, R71, 0x7632, R38 ;  /* 0x0000763247267816 */ /* 0x000fc40000000026 */
[----:B------:R-:W-:Y:S01]  /*4dd90*/  LEA.HI.X.SX32 R21, R21, R3, 0x1, P4 ;  /* 0x0000000315157211 */ /* 0x000fe200020f0eff */
[----:B0-----:R-:W-:Y:S02]  /*4dda0*/  IMAD R244, R244, 0x134, RZ ;  /* 0x00000134f4f47824 */ /* 0x001fe400078e02ff */
[----:B------:R-:W-:Y:S02]  /*4ddb0*/  STG.E.U16 desc[UR4][R16.64], R38 ;  /* 0x0000002610007986 */ /* 0x000fe4000c101504 */
[----:B------:R-:W0:Y:S01]  /*4ddc0*/  LDC R43, c[0x0][0x278] ;  /* 0x00009e00ff2b7b82 */ /* 0x000e220000000800 */
[----:B-1----:R-:W-:Y:S01]  /*4ddd0*/  PRMT R14, R72, 0x7632, R14 ;  /* 0x00007632480e7816 */ /* 0x002fe2000000000e */
[----:B------:R-:W-:Y:S01]  /*4dde0*/  STG.E.U16 desc[UR4][R18.64], R72 ;  /* 0x0000004812007986 */ /* 0x000fe2000c101504 */
[----:B--2---:R-:W-:-:S03]  /*4ddf0*/  IMAD R58, R58, 0x9a, RZ ;  /* 0x0000009a3a3a7824 */ /* 0x004fc600078e02ff */
[----:B------:R1:W-:Y:S02]  /*4de00*/  STG.E.U16 desc[UR4][R20.64], R14 ;  /* 0x0000000e14007986 */ /* 0x0003e4000c101504 */
[----:B------:R-:W2:Y:S08]  /*4de10*/  LDC R56, c[0x0][0x278] ;  /* 0x00009e00ff387b82 */ /* 0x000eb00000000800 */
[----:B------:R-:W4:Y:S01]  /*4de20*/  LDC R50, c[0x0][0x278] ;  /* 0x00009e00ff327b82 */ /* 0x000f220000000800 */
[----:B-1----:R-:W-:-:S04]  /*4de30*/  IADD3 R14, P3, R244, R2, RZ ;  /* 0x00000002f40e7210 */ /* 0x002fc80007f7e0ff */
[----:B------:R-:W-:-:S03]  /*4de40*/  LEA.HI.X.SX32 R15, R58, R3, 0x1, P3 ;  /* 0x000000033a0f7211 */ /* 0x000fc600018f0eff */
[----:B------:R-:W1:Y:S08]  /*4de50*/  LDC R42, c[0x0][0x278] ;  /* 0x00009e00ff2a7b82 */ /* 0x000e700000000800 */
        /* <DEDUP_REMOVED lines=10> */
[----:B------:R-:W-:Y:S01]  /*4df00*/  IMAD R44, R56, 0x13a, RZ ;  /* 0x0000013a382c7824 */ /* 0x000fe200078e02ff */
[-C--:B------:R-:W-:Y:S01]  /*4df10*/  IADD3 R16, P0, R43, R2.reuse, RZ ;  /* 0x000000022b107210 */ /* 0x080fe20007f1e0ff */
[----:B----4-:R-:W-:Y:S02]  /*4df20*/  IMAD R17, R50, 0x9b, RZ ;  /* 0x0000009b32117824 */ /* 0x010fe400078e02ff */
[----:B-1----:R-:W-:Y:S01]  /*4df30*/  IMAD R21, R42, 0x9d, RZ ;  /* 0x0000009d2a157824 */ /* 0x002fe200078e02ff */
[----:B------:R-:W-:Y:S01]  /*4df40*/  IADD3 R20, P4, R44, R2, RZ ;  /* 0x000000022c147210 */ /* 0x000fe20007f9e0ff */
[----:B------:R1:W-:Y:S01]  /*4df50*/  STG.E.U16 desc[UR4][R14.64], R73 ;  /* 0x000000490e007986 */ /* 0x0003e2000c101504 */
[-C--:B------:R-:W-:Y:S01]  /*4df60*/  LEA.HI.X.SX32 R17, R17, R3.reuse, 0x1, P0 ;  /* 0x0000000311117211 */ /* 0x080fe200000f0eff */
[----:B------:R-:W4:Y:S01]  /*4df70*/  LDC R45, c[0x0][0x278] ;  /* 0x00009e00ff2d7b82 */ /* 0x000f220000000800 */
[----:B------:R-:W-:-:S07]  /*4df80*/  LEA.HI.X.SX32 R21, R21, R3, 0x1, P4 ;  /* 0x0000000315157211 */ /* 0x000fce00020f0eff */
[----:B------:R-:W4:Y:S01]  /*4df90*/  LDC R41, c[0x0][0x278] ;  /* 0x00009e00ff297b82 */ /* 0x000f220000000800 */
[----:B-1----:R-:W-:Y:S01]  /*4dfa0*/  PRMT R73, R73, 0x7632, R73 ;  /* 0x0000763249497816 */ /* 0x002fe20000000049 */
[----:B---3--:R-:W-:Y:S01]  /*4dfb0*/  IMAD R15, R38, 0x13c, RZ ;  /* 0x0000013c260f7824 */ /* 0x008fe200078e02ff */
[----:B------:R-:W-:-:S03]  /*4dfc0*/  PRMT R14, R74, 0x7632, R14 ;  /* 0x000076324a0e7816 */ /* 0x000fc6000000000e */
[----:B------:R4:W-:Y:S01]  /*4dfd0*/  STG.E.U16 desc[UR4][R16.64], R73 ;  /* 0x0000004910007986 */ /* 0x0009e2000c101504 */
[----:B0-----:R-:W-:Y:S01]  /*4dfe0*/  IMAD R58, R58, 0x9e, RZ ;  /* 0x0000009e3a3a7824 */ /* 0x001fe200078e02ff */
[----:B------:R-:W0:Y:S02]  /*4dff0*/  LDC R57, c[0x0][0x278] ;  /* 0x00009e00ff397b82 */ /* 0x000e240000000800 */
[----:B------:R-:W-:Y:S04]  /*4e000*/  STG.E.U16 desc[UR4][R18.64], R74 ;  /* 0x0000004a12007986 */ /* 0x000fe8000c101504 */
[----:B------:R1:W-:Y:S02]  /*4e010*/  STG.E.U16 desc[UR4][R20.64], R14 ;  /* 0x0000000e14007986 */ /* 0x0003e4000c101504 */
[----:B------:R-:W3:Y:S01]  /*4e020*/  LDC R42, c[0x0][0x278] ;  /* 0x00009e00ff2a7b82 */ /* 0x000ee20000000800 */
[----:B--2---:R-:W-:Y:S01]  /*4e030*/  IMAD R40, R40, 0x13e, RZ ;  /* 0x0000013e28287824 */ /* 0x004fe200078e02ff */
[----:B------:R-:W-:Y:S01]  /*4e040*/  PRMT R38, R75, 0x7632, R38 ;  /* 0x000076324b267816 */ /* 0x000fe20000000026 */
[----:B----4-:R-:W-:-:S05]  /*4e050*/  IMAD R17, R41, 0x9f, RZ ;  /* 0x0000009f29117824 */ /* 0x010fca00078e02ff */
[----:B------:R-:W2:Y:S01]  /*4e060*/  LDC R44, c[0x0][0x278] ;  /* 0x00009e00ff2c7b82 */ /* 0x000ea20000000800 */
[----:B-1----:R-:W-:-:S04]  /*4e070*/  IADD3 R14, P3, R15, R2, RZ ;  /* 0x000000020f0e7210 */ /* 0x002fc80007f7e0ff */
[----:B------:R-:W-:-:S03]  /*4e080*/  LEA.HI.X.SX32 R15, R58, R3, 0x1, P3 ;  /* 0x000000033a0f7211 */ /* 0x000fc600018f0eff */
[----:B------:R-:W1:Y:S01]  /*4e090*/  LDC R58, c[0x0][0x278] ;  /* 0x00009e00ff3a7b82 */ /* 0x000e620000000800 */
[----:B------:R-:W-:-:S05]  /*4e0a0*/  IMAD R18, R47, 0x140, RZ ;  /* 0x000001402f127824 */ /* 0x000fca00078e02ff */
[-C--:B------:R-:W-:Y:S01]  /*4e0b0*/  IADD3 R18, P3, R18, R2.reuse, RZ ;  /* 0x0000000212127210 */ /* 0x080fe20007f7e0ff */
[----:B------:R-:W-:Y:S01]  /*4e0c0*/  IMAD R20, R45, 0x142, RZ ;  /* 0x000001422d147824 */ /* 0x000fe200078e02ff */
[-C--:B------:R-:W-:Y:S01]  /*4e0d0*/  IADD3 R16, P0, R40, R2.reuse, RZ ;  /* 0x0000000228107210 */ /* 0x080fe20007f1e0ff */
[----:B0-----:R-:W-:Y:S01]  /*4e0e0*/  IMAD R21, R57, 0xa1, RZ ;  /* 0x000000a139157824 */ /* 0x001fe200078e02ff */
[----:B------:R3:W-:Y:S01]  /*4e0f0*/  STG.E.U16 desc[UR4][R14.64], R75 ;  /* 0x0000004b0e007986 */ /* 0x0007e2000c101504 */
[----:B------:R-:W0:Y:S08]  /*4e100*/  LDC R43, c[0x0][0x278] ;  /* 0x00009e00ff2b7b82 */ /* 0x000e300000000800 */
[----:B------:R-:W4:Y:S01]  /*4e110*/  LDC R50, c[0x0][0x278] ;  /* 0x00009e00ff327b82 */ /* 0x000f220000000800 */
[----:B-1----:R-:W-:Y:S01]  /*4e120*/  IMAD R58, R58, 0xa0, RZ ;  /* 0x000000a03a3a7824 */ /* 0x002fe200078e02ff */
[----:B------:R-:W-:-:S02]  /*4e130*/  IADD3 R20, P4, R20, R2, RZ ;  /* 0x0000000214147210 */ /* 0x000fc40007f9e0ff */
[-C--:B------:R-:W-:Y:S01]  /*4e140*/  LEA.HI.X.SX32 R17, R17, R3.reuse, 0x1, P0 ;  /* 0x0000000311117211 */ /* 0x080fe200000f0eff */
[----:B--2---:R-:W-:Y:S01]  /*4e150*/  IMAD R44, R44, 0x148, RZ ;  /* 0x000001482c2c7824 */ /* 0x004fe200078e02ff */
[-C--:B------:R-:W-:Y:S02]  /*4e160*/  LEA.HI.X.SX32 R19, R58, R3.reuse, 0x1, P3 ;  /* 0x000000033a137211 */ /* 0x080fe400018f0eff */
[----:B------:R-:W1:Y:S08]  /*4e170*/  LDC R40, c[0x0][0x278] ;  /* 0x00009e00ff287b82 */ /* 0x000e700000000800 */
[----:B------:R-:W2:Y:S01]  /*4e180*/  LDC R58, c[0x0][0x278] ;  /* 0x00009e00ff3a7b82 */ /* 0x000ea20000000800 */
[----:B------:R-:W-:Y:S01]  /*4e190*/  LEA.HI.X.SX32 R21, R21, R3, 0x1, P4 ;  /* 0x0000000315157211 */ /* 0x000fe200020f0eff */
[----:B---3--:R-:W-:Y:S01]  /*4e1a0*/  IMAD R15, R42, 0x144, RZ ;  /* 0x000001442a0f7824 */ /* 0x008fe200078e02ff */
[----:B------:R-:W-:Y:S01]  /*4e1b0*/  PRMT R14, R76, 0x7632, R14 ;  /* 0x000076324c0e7816 */ /* 0x000fe2000000000e */
[----:B------:R3:W-:Y:S04]  /*4e1c0*/  STG.E.U16 desc[UR4][R16.64], R38 ;  /* 0x0000002610007986 */ /* 0x0007e8000c101504 */
[----:B------:R-:W-:Y:S01]  /*4e1d0*/  STG.E.U16 desc[UR4][R18.64], R76 ;  /* 0x0000004c12007986 */ /* 0x000fe2000c101504 */
[----:B0-----:R-:W-:Y:S01]  /*4e1e0*/  IMAD R43, R43, 0x146, RZ ;  /* 0x000001462b2b7824 */ /* 0x001fe200078e02ff */
[----:B------:R-:W0:Y:S02]  /*4e1f0*/  LDC R42, c[0x0][0x278] ;  /* 0x00009e00ff2a7b82 */ /* 0x000e240000000800 */
[----:B------:R4:W-:Y:S06]  /*4e200*/  STG.E.U16 desc[UR4][R20.64], R14 ;  /* 0x0000000e14007986 */ /* 0x0009ec000c101504 */
[----:B---3--:R-:W3:Y:S01]  /*4e210*/  LDC R38, c[0x0][0x278] ;  /* 0x00009e00ff267b82 */ /* 0x008ee20000000800 */
[----:B--2---:R-:W-:Y:S01]  /*4e220*/  IMAD R58, R58, 0xa2, RZ ;  /* 0x000000a23a3a7824 */ /* 0x004fe200078e02ff */
[-C--:B----4-:R-:W-:Y:S01]  /*4e230*/  IADD3 R14, P0, R15, R2.reuse, RZ ;  /* 0x000000020f0e7210 */ /* 0x090fe20007f1e0ff */
[----:B------:R-:W-:Y:S01]  /*4e240*/  IMAD R17, R50, 0xa3, RZ ;  /* 0x000000a332117824 */ /* 0x000fe200078e02ff */
[----:B------:R-:W-:-:S04]  /*4e250*/  IADD3 R18, P4, R44, R2, RZ ;  /* 0x000000022c127210 */ /* 0x000fc80007f9e0ff */
[----:B------:R-:W2:Y:S01]  /*4e260*/  LDC R21, c[0x0][0x278] ;  /* 0x00009e00ff157b82 */ /* 0x000ea20000000800 */
[----:B------:R-:W-:-:S07]  /*4e270*/  LEA.HI.X.SX32 R15, R58, R3, 0x1, P0 ;  /* 0x000000033a0f7211 */ /* 0x000fce00000f0eff */
[----:B------:R-:W4:Y:S01]  /*4e280*/  LDC R58, c[0x0][0x278] ;  /* 0x00009e00ff3a7b82 */ /* 0x000f220000000800 */
[----:B------:R-:W-:Y:S02]  /*4e290*/  IADD3 R16, P3, R43, R2, RZ ;  /* 0x000000022b107210 */ /* 0x000fe40007f7e0ff */
[----:B------:R-:W-:Y:S01]  /*4e2a0*/  PRMT R20, R77, 0x7632, R20 ;  /* 0x000076324d147816 */ /* 0x000fe20000000014 */
[----:B---3--:R-:W-:-:S04]  /*4e2b0*/  IMAD R38, R38, 0x14c, RZ ;  /* 0x0000014c26267824 */ /* 0x008fc800078e02ff */
[----:B------:R-:W3:Y:S08]  /*4e2c0*/  LDC R41, c[0x0][0x278] ;  /* 0x00009e00ff297b82 */ /* 0x000ef00000000800 */
[----:B------:R-:W3:Y:S01]  /*4e2d0*/  LDC R44, c[0x0][0x278] ;  /* 0x00009e00ff2c7b82 */ /* 0x000ee20000000800 */
[----:B----4-:R-:W-:Y:S01]  /*4e2e0*/  IMAD R58, R58, 0xa4, RZ ;  /* 0x000000a43a3a7824 */ /* 0x010fe200078e02ff */
[----:B------:R-:W-:Y:S01]  /*4e2f0*/  STG.E.U16 desc[UR4][R14.64], R77 ;  /* 0x0000004d0e007986 */ /* 0x000fe2000c101504 */
[----:B--2---:R-:W-:-:S05]  /*4e300*/  IMAD R21, R21, 0x14a, RZ ;  /* 0x0000014a15157824 */ /* 0x004fca00078e02ff */
[----:B------:R-:W2:Y:S01]  /*4e310*/  LDC R47, c[0x0][0x278] ;  /* 0x00009e00ff2f7b82 */ /* 0x000ea20000000800 */
[----:B------:R-:W-:-:S07]  /*4e320*/  LEA.HI.X.SX32 R19, R58, R3, 0x1, P4 ;  /* 0x000000033a137211 */ /* 0x000fce00020f0eff */
[----:B------:R-:W4:Y:S01]  /*4e330*/  LDC R58, c[0x0][0x278] ;  /* 0x00009e00ff3a7b82 */ /* 0x000f220000000800 */
[----:B------:R-:W-:-:S05]  /*4e340*/  LEA.HI.X.SX32 R17, R17, R3, 0x1, P3 ;  /* 0x0000000311117211 */ /* 0x000fca00018f0eff */
[----:B------:R1:W-:Y:S02]  /*4e350*/  STG.E.U16 desc[UR4][R16.64], R20 ;  /* 0x0000001410007986 */ /* 0x0003e4000c101504 */
[----:B------:R-:W3:Y:S08]  /*4e360*/  LDC R43, c[0x0][0x278] ;  /* 0x00009e00ff2b7b82 */ /* 0x000ef00000000800 */
[----:B------:R-:W2:Y:S01]  /*4e370*/  LDC R50, c[0x0][0x278] ;  /* 0x00009e00ff327b82 */ /* 0x000ea20000000800 */
[----:B-1----:R-:W-:Y:S01]  /*4e380*/  IADD3 R16, P0, R38, R2, RZ ;  /* 0x0000000226107210 */ /* 0x002fe20007f1e0ff */
[----:B----4-:R-:W-:-:S06]  /*4e390*/  IMAD R58, R58, 0xa6, RZ ;  /* 0x000000a63a3a7824 */ /* 0x010fcc00078e02ff */
[----:B------:R-:W1:Y:S01]  /*4e3a0*/  LDC R45, c[0x0][0x278] ;  /* 0x00009e00ff2d7b82 */ /* 0x000e620000000800 */
[----:B------:R-:W-:-:S07]  /*4e3b0*/  LEA.HI.X.SX32 R17, R58, R3, 0x1, P0 ;  /* 0x000000033a117211 */ /* 0x000fce00000f0eff */
[----:B------:R-:W4:Y:S01]  /*4e3c0*/  LDC R58, c[0x0][0x278] ;  /* 0x00009e00ff3a7b82 */ /* 0x000f220000000800 */
[----:B0-----:R-:W-:Y:S01]  /*4e3d0*/  IMAD R20, R42, 0x150, RZ ;  /* 0x000001502a147824 */ /* 0x001fe200078e02ff */
[----:B------:R-:W-:-:S04]  /*4e3e0*/  IADD3 R14, P3, R21, R2, RZ ;  /* 0x00000002150e7210 */ /* 0x000fc80007f7e0ff */
[----:B------:R-:W-:Y:S01]  /*4e3f0*/  IADD3 R20, P4, R20, R2, RZ ;  /* 0x0000000214147210 */ /* 0x000fe20007f9e0ff */
[----:B------:R-:W-:Y:S01]  /*4e400*/  IMAD R15, R40, 0xa5, RZ ;  /* 0x000000a5280f7824 */ /* 0x000fe200078e02ff */
[----:B------:R0:W-:Y:S01]  /*4e410*/  STG.E.U16 desc[UR4][R18.64], R78 ;  /* 0x0000004e12007986 */ /* 0x0001e2000c101504 */
[----:B---3--:R-:W-:Y:S01]  /*4e420*/  IMAD R56, R43, 0x152, RZ ;  /* 0x000001522b387824 */ /* 0x008fe200078e02ff */
[----:B------:R-:W3:Y:S08]  /*4e430*/  LDC R54, c[0x0][0x278] ;  /* 0x00009e00ff367b82 */ /* 0x000ef00000000800 */
[----:B------:R-:W3:Y:S01]  /*4e440*/  LDC R38, c[0x0][0x278] ;  /* 0x00009e00ff267b82 */ /* 0x000ee20000000800 */
[----:B----4-:R-:W-:-:S02]  /*4e450*/  IMAD R58, R58, 0xa8, RZ ;  /* 0x000000a83a3a7824 */ /* 0x010fc400078e02ff */
[----:B0-----:R-:W-:Y:S01]  /*4e460*/  IMAD R18, R41, 0x14e, RZ ;  /* 0x0000014e29127824 */ /* 0x001fe200078e02ff */
[----:B------:R-:W-:Y:S01]  /*4e470*/  PRMT R78, R78, 0x7632, R78 ;  /* 0x000076324e4e7816 */ /* 0x000fe2000000004e */
[----:B------:R-:W-:Y:S01]  /*4e480*/  IMAD R19, R44, 0xa7, RZ ;  /* 0x000000a72c137824 */ /* 0x000fe200078e02ff */
[-C--:B------:R-:W-:Y:S02]  /*4e490*/  LEA.HI.X.SX32 R21, R58, R3.reuse, 0x1, P4 ;  /* 0x000000033a157211 */ /* 0x080fe400020f0eff */
[----:B------:R-:W0:Y:S08]  /*4e4a0*/  LDC R42, c[0x0][0x278] ;  /* 0x00009e00ff2a7b82 */ /* 0x000e300000000800 */
[----:B------:R-:W4:Y:S01]  /*4e4b0*/  LDC R58, c[0x0][0x278] ;  /* 0x00009e00ff3a7b82 */ /* 0x000f220000000800 */
[----:B------:R-:W-:-:S02]  /*4e4c0*/  LEA.HI.X.SX32 R15, R15, R3, 0x1, P3 ;  /* 0x000000030f0f7211 */ /* 0x000fc400018f0eff */
[----:B------:R-:W-:Y:S01]  /*4e4d0*/  IADD3 R18, P3, R18, R2, RZ ;  /* 0x0000000212127210 */ /* 0x000fe20007f7e0ff */
[----:B--2---:R-:W-:Y:S02]  /*4e4e0*/  IMAD R44, R47, 0x154, RZ ;  /* 0x000001542f2c7824 */ /* 0x004fe400078e02ff */
[----:B------:R2:W-:Y:S01]  /*4e4f0*/  STG.E.U16 desc[UR4][R14.64], R78 ;  /* 0x0000004e0e007986 */ /* 0x0005e2000c101504 */
[----:B------:R-:W-:Y:S01]  /*4e500*/  LEA.HI.X.SX32 R19, R19, R3, 0x1, P3 ;  /* 0x0000000313137211 */ /* 0x000fe200018f0eff */
[----:B-1----:R-:W-:Y:S01]  /*4e510*/  IMAD R41, R45, 0x156, RZ ;  /* 0x000001562d297824 */ /* 0x002fe200078e02ff */
[----:B------:R-:W1:Y:S01]  /*4e520*/  LDC R43, c[0x0][0x278] ;  /* 0x00009e00ff2b7b82 */ /* 0x000e620000000800 */
[----:B------:R3:W-:Y:S07]  /*4e530*/  STG.E.U16 desc[UR4][R16.64], R79 ;  /* 0x0000004f10007986 */ /* 0x0007ee000c101504 */
[----:B------:R-:W1:Y:S01]  /*4e540*/  LDC R40, c[0x0][0x278] ;  /* 0x00009e00ff287b82 */ /* 0x000e620000000800 */
[----:B--2---:R-:W-:-:S02]  /*4e550*/  PRMT R14, R79, 0x7632, R14 ;  /* 0x000076324f0e7816 */ /* 0x004fc4000000000e */
[----:B---3--:R-:W-:-:S03]  /*4e560*/  IADD3 R16, P3, R44, R2, RZ ;  /* 0x000000022c107210 */ /* 0x008fc60007f7e0ff */
[----:B------:R-:W-:Y:S01]  /*4e570*/  STG.E.U16 desc[UR4][R18.64], R14 ;  /* 0x0000000e12007986 */ /* 0x000fe2000c101504 */
[----:B----4-:R-:W-:Y:S01]  /*4e580*/  IMAD R58, R58, 0xaa, RZ ;  /* 0x000000aa3a3a7824 */ /* 0x010fe200078e02ff */
[----:B------:R-:W2:Y:S02]  /*4e590*/  LDC R45, c[0x0][0x278] ;  /* 0x00009e00ff2d7b82 */ /* 0x000ea40000000800 */
[----:B------:R3:W-:Y:S02]  /*4e5a0*/  STG.E.U16 desc[UR4][R20.64], R80 ;  /* 0x0000005014007986 */ /* 0x0007e4000c101504 */
[----:B------:R-:W-:-:S04]  /*4e5b0*/  LEA.HI.X.SX32 R17, R58, R3, 0x1, P3 ;  /* 0x000000033a117211 */ /* 0x000fc800018f0eff */
[----:B------:R-:W4:Y:S08]  /*4e5c0*/  LDC R58, c[0x0][0x278] ;  /* 0x00009e00ff3a7b82 */ /* 0x000f300000000800 */
[----:B---3--:R-:W3:Y:S01]  /*4e5d0*/  LDC R21, c[0x0][0x278] ;  /* 0x00009e00ff157b82 */ /* 0x008ee20000000800 */
[----:B------:R-:W-:Y:S01]  /*4e5e0*/  IMAD R15, R50, 0xa9, RZ ;  /* 0x000000a9320f7824 */ /* 0x000fe200078e02ff */
[----:B------:R-:W-:-:S02]  /*4e5f0*/  IADD3 R14, P0, R56, R2, RZ ;  /* 0x00000002380e7210 */ /* 0x000fc40007f1e0ff */
[----:B------:R-:W-:Y:S02]  /*4e600*/  PRMT R80, R80, 0x7632, R80 ;  /* 0x0000763250507816 */ /* 0x000fe40000000050 */
[----:B------:R-:W-:Y:S01]  /*4e610*/  LEA.HI.X.SX32 R15, R15, R3, 0x1, P0 ;  /* 0x000000030f0f7211 */ /* 0x000fe200000f0eff */
[----:B------:R-:W-:Y:S01]  /*4e620*/  IMAD R19, R54, 0xab, RZ ;  /* 0x000000ab36137824 */ /* 0x000fe200078e02ff */
[----:B------:R-:W-:Y:S01]  /*4e630*/  IADD3 R18, P4, R41, R2, RZ ;  /* 0x0000000229127210 */ /* 0x000fe20007f9e0ff */
[----:B------:R-:W-:Y:S01]  /*4e640*/  IMAD R38, R38, 0x15a, RZ ;  /* 0x0000015a26267824 */ /* 0x000fe200078e02ff */
[----:B------:R-:W-:Y:S01]  /*4e650*/  PRMT R20, R81, 0x7632, R20 ;  /* 0x0000763251147816 */ /* 0x000fe20000000014 */
[----:B------:R0:W-:Y:S01]  /*4e660*/  STG.E.U16 desc[UR4][R14.64], R80 ;  /* 0x000000500e007986 */ /* 0x0001e2000c101504 */
[----:B------:R-:W1:Y:S01]  /*4e670*/  LDC R44, c[0x0][0x278] ;  /* 0x00009e00ff2c7b82 */ /* 0x000e620000000800 */
[----:B----4-:R-:W-:-:S07]  /*4e680*/  IMAD R58, R58, 0xac, RZ ;  /* 0x000000ac3a3a7824 */ /* 0x010fce00078e02ff */
[----:B------:R-:W4:Y:S01]  /*4e690*/  LDC R47, c[0x0][0x278] ;  /* 0x00009e00ff2f7b82 */ /* 0x000f220000000800 */
[----:B---3--:R-:W-:Y:S01]  /*4e6a0*/  IMAD R21, R21, 0x158, RZ ;  /* 0x0000015815157824 */ /* 0x008fe200078e02ff */
[----:B------:R-:W-:-:S06]  /*4e6b0*/  LEA.HI.X.SX32 R19, R19, R3, 0x1, P4 ;  /* 0x0000000313137211 */ /* 0x000fcc00020f0eff */
[----:B------:R-:W3:Y:S01]  /*4e6c0*/  LDC R41, c[0x0][0x278] ;  /* 0x00009e00ff297b82 */ /* 0x000ee20000000800 */
[----:B0-----:R-:W-:-:S04]  /*4e6d0*/  IADD3 R14, P3, R21, R2, RZ ;  /* 0x00000002150e7210 */ /* 0x001fc80007f7e0ff */
[----:B------:R-:W-:-:S03]  /*4e6e0*/  LEA.HI.X.SX32 R15, R58, R3, 0x1, P3 ;  /* 0x000000033a0f7211 */ /* 0x000fc600018f0eff */
[----:B------:R-:W0:Y:S01]  /*4e6f0*/  LDC R58, c[0x0][0x278] ;  /* 0x00009e00ff3a7b82 */ /* 0x000e220000000800 */
[----:B------:R-:W-:Y:S04]  /*4e700*/  STG.E.U16 desc[UR4][R16.64], R81 ;  /* 0x0000005110007986 */ /* 0x000fe8000c101504 */
[----:B------:R1:W-:Y:S01]  /*4e710*/  STG.E.U16 desc[UR4][R18.64], R20 ;  /* 0x0000001412007986 */ /* 0x0003e2000c101504 */
[----:B--2---:R-:W-:Y:S02]  /*4e720*/  IMAD R21, R45, 0xaf, RZ ;  /* 0x000000af2d157824 */ /* 0x004fe400078e02ff */
[----:B------:R-:W2:Y:S08]  /*4e730*/  LDC R54, c[0x0][0x278] ;  /* 0x00009e00ff367b82 */ /* 0x000eb00000000800 */
[----:B------:R-:W2:Y:S01]  /*4e740*/  LDC R50, c[0x0][0x278] ;  /* 0x00009e00ff327b82 */ /* 0x000ea20000000800 */
[----:B-1----:R-:W-:-:S05]  /*4e750*/  IMAD R18, R42, 0x15c, RZ ;  /* 0x0000015c2a127824 */ /* 0x002fca00078e02ff */
[----:B------:R-:W-:Y:S01]  /*4e760*/  IADD3 R18, P3, R18, R2, RZ ;  /* 0x0000000212127210 */ /* 0x000fe20007f7e0ff */
[----:B0-----:R-:W-:Y:S01]  /*4e770*/  IMAD R58, R58, 0xae, RZ ;  /* 0x000000ae3a3a7824 */ /* 0x001fe200078e02ff */
[----:B------:R-:W0:Y:S04]  /*4e780*/  LDC R56, c[0x0][0x278] ;  /* 0x00009e00ff387b82 */ /* 0x000e280000000800 */
[----:B------:R-:W-:-:S04]  /*4e790*/  LEA.HI.X.SX32 R19, R58, R3, 0x1, P3 ;  /* 0x000000033a137211 */ /* 0x000fc800018f0eff */
[----:B------:R-:W1:Y:S01]  /*4e7a0*/  LDC R58, c[0x0][0x278] ;  /* 0x00009e00ff3a7b82 */ /* 0x000e620000000800 */
[----:B------:R-:W-:Y:S01]  /*4e7b0*/  IMAD R20, R43, 0x15e, RZ ;  /* 0x0000015e2b147824 */ /* 0x000fe200078e02ff */
[-C--:B------:R-:W-:Y:S01]  /*4e7c0*/  IADD3 R16, P0, R38, R2.reuse, RZ ;  /* 0x0000000226107210 */ /* 0x080fe20007f1e0ff */
[----:B------:R-:W-:Y:S01]  /*4e7d0*/  IMAD R17, R40, 0xad, RZ ;  /* 0x000000ad28117824 */ /* 0x000fe200078e02ff */
[----:B------:R4:W-:Y:S02]  /*4e7e0*/  STG.E.U16 desc[UR4][R14.64], R82 ;  /* 0x000000520e007986 */ /* 0x0009e4000c101504 */
[----:B------:R-:W-:Y:S02]  /*4e7f0*/  IADD3 R20, P4, R20, R2, RZ ;  /* 0x0000000214147210 */ /* 0x000fe40007f9e0ff */
[-C--:B------:R-:W-:Y:S01]  /*4e800*/  LEA.HI.X.SX32 R17, R17, R3.reuse, 0x1, P0 ;  /* 0x0000000311117211 */ /* 0x080fe200000f0eff */
[----:B------:R-:W0:Y:S01]  /*4e810*/  LDC R40, c[0x0][0x278] ;  /* 0x00009e00ff287b82 */ /* 0x000e220000000800 */
[----:B------:R-:W-:-:S02]  /*4e820*/  LEA.HI.X.SX32 R21, R21, R3, 0x1, P4 ;  /* 0x0000000315157211 */ /* 0x000fc400020f0eff */
[----:B----4-:R-:W-:Y:S01]  /*4e830*/  PRMT R82, R82, 0x7632, R82 ;  /* 0x0000763252527816 */ /* 0x010fe20000000052 */
[----:B---3--:R-:W-:Y:S01]  /*4e840*/  IMAD R15, R41, 0x160, RZ ;  /* 0x00000160290f7824 */ /* 0x008fe200078e02ff */
[----:B------:R-:W-:-:S03]  /*4e850*/  PRMT R14, R83, 0x7632, R14 ;  /* 0x00007632530e7816 */ /* 0x000fc6000000000e */
[----:B------:R-:W3:Y:S01]  /*4e860*/  LDC R42, c[0x0][0x278] ;  /* 0x00009e00ff2a7b82 */ /* 0x000ee20000000800 */
[----:B------:R4:W-:Y:S01]  /*4e870*/  STG.E.U16 desc[UR4][R16.64], R82 ;  /* 0x0000005210007986 */ /* 0x0009e2000c101504 */
[----:B-1----:R-:W-:-:S03]  /*4e880*/  IMAD R58, R58, 0xb0, RZ ;  /* 0x000000b03a3a7824 */ /* 0x002fc600078e02ff */
[----:B------:R-:W-:Y:S01]  /*4e890*/  STG.E.U16 desc[UR4][R18.64], R83 ;  /* 0x0000005312007986 */ /* 0x000fe2000c101504 */
[----:B------:R-:W-:Y:S02]  /*4e8a0*/  IMAD R38, R44, 0x162, RZ ;  /* 0x000001622c267824 */ /* 0x000fe400078e02ff */
[----:B------:R-:W1:Y:S01]  /*4e8b0*/  LDC R41, c[0x0][0x278] ;  /* 0x00009e00ff297b82 */ /* 0x000e620000000800 */
[----:B------:R2:W-:Y:S01]  /*4e8c0*/  STG.E.U16 desc[UR4][R20.64], R14 ;  /* 0x0000000e14007986 */ /* 0x0005e2000c101504 */
[----:B----4-:R-:W-:-:S06]  /*4e8d0*/  IMAD R17, R47, 0xb1, RZ ;  /* 0x000000b12f117824 */ /* 0x010fcc00078e02ff */
[----:B------:R-:W4:Y:S01]  /*4e8e0*/  LDC R43, c[0x0][0x278] ;  /* 0x00009e00ff2b7b82 */ /* 0x000f220000000800 */
[-C--:B--2---:R-:W-:Y:S01]  /*4e8f0*/  IADD3 R14, P3, R15, R2.reuse, RZ ;  /* 0x000000020f0e7210 */ /* 0x084fe20007f7e0ff */
[----:B------:R-:W-:Y:S01]  /*4e900*/  IMAD R18, R54, 0x164, RZ ;  /* 0x0000016436127824 */ /* 0x000fe200078e02ff */
[----:B------:R-:W-:Y:S01]  /*4e910*/  IADD3 R16, P0, R38, R2, RZ ;  /* 0x0000000226107210 */ /* 0x000fe20007f1e0ff */
[----:B------:R-:W-:Y:S01]  /*4e920*/  IMAD R20, R50, 0x166, RZ ;  /* 0x0000016632147824 */ /* 0x000fe200078e02ff */
[----:B------:R-:W-:-:S03]  /*4e930*/  LEA.HI.X.SX32 R15, R58, R3, 0x1, P3 ;  /* 0x000000033a0f7211 */ /* 0x000fc600018f0eff */
[----:B------:R-:W2:Y:S08]  /*4e940*/  LDC R38, c[0x0][0x278] ;  /* 0x00009e00ff267b82 */ /* 0x000eb00000000800 */
[----:B------:R-:W3:Y:S01]  /*4e950*/  LDC R58, c[0x0][0x278] ;  /* 0x00009e00ff3a7b82 */ /* 0x000ee20000000800 */
[-C--:B------:R-:W-:Y:S01]  /*4e960*/  IADD3 R18, P3, R18, R2.reuse, RZ ;  /* 0x0000000212127210 */ /* 0x080fe20007f7e0ff */
[----:B------:R1:W-:Y:S01]  /*4e970*/  STG.E.U16 desc[UR4][R14.64], R84 ;  /* 0x000000540e007986 */ /* 0x0003e2000c101504 */
[----:B------:R-:W-:Y:S01]  /*4e980*/  LEA.HI.X.SX32 R17, R17, R3, 0x1, P0 ;  /* 0x0000000311117211 */ /* 0x000fe200000f0eff */
[----:B0-----:R-:W-:Y:S01]  /*4e990*/  IMAD R21, R56, 0xb3, RZ ;  /* 0x000000b338157824 */ /* 0x001fe200078e02ff */
[----:B------:R-:W-:-:S03]  /*4e9a0*/  IADD3 R20, P4, R20, R2, RZ ;  /* 0x0000000214147210 */ /* 0x000fc60007f9e0ff */
[----:B------:R-:W0:Y:S01]  /*4e9b0*/  LDC R83, c[0x0][0x278] ;  /* 0x00009e00ff537b82 */ /* 0x000e220000000800 */
[----:B-1----:R-:W-:-:S07]  /*4e9c0*/  PRMT R84, R84, 0x7632, R84 ;  /* 0x0000763254547816 */ /* 0x002fce0000000054 */
[----:B------:R-:W1:Y:S01]  /*4e9d0*/  LDC R82, c[0x0][0x278] ;  /* 0x00009e00ff527b82 */ /* 0x000e620000000800 */
[----:B---3--:R-:W-:-:S07]  /*4e9e0*/  IMAD R58, R58, 0xb2, RZ ;  /* 0x000000b23a3a7824 */ /* 0x008fce00078e02ff */
[----:B------:R-:W3:Y:S01]  /*4e9f0*/  LDC R81, c[0x0][0x278] ;  /* 0x00009e00ff517b82 */ /* 0x000ee20000000800 */
[----:B------:R-:W-:-:S07]  /*4ea00*/  LEA.HI.X.SX32 R19, R58, R3, 0x1, P3 ;  /* 0x000000033a137211 */ /* 0x000fce00018f0eff */
[----:B------:R-:W4:Y:S01]  /*4ea10*/  LDC R58, c[0x0][0x278] ;  /* 0x00009e00ff3a7b82 */ /* 0x000f220000000800 */
[----:B------:R2:W-:Y:S01]  /*4ea20*/  STG.E.U16 desc[UR4][R16.64], R84 ;  /* 0x0000005410007986 */ /* 0x0005e2000c101504 */
[----:B------:R-:W-:-:S03]  /*4ea30*/  PRMT R14, R85, 0x7632, R14 ;  /* 0x00007632550e7816 */ /* 0x000fc6000000000e */
[----:B------:R0:W-:Y:S01]  /*4ea40*/  STG.E.U16 desc[UR4][R18.64], R85 ;  /* 0x0000005512007986 */ /* 0x0001e2000c101504 */
[----:B------:R-:W-:Y:S02]  /*4ea50*/  IMAD R41, R41, 0x16a, RZ ;  /* 0x0000016a29297824 */ /* 0x000fe400078e02ff */
[----:B------:R-:W-:Y:S01]  /*4ea60*/  IMAD R42, R42, 0x16c, RZ ;  /* 0x0000016c2a2a7824 */ /* 0x000fe200078e02ff */
[----:B------:R-:W3:Y:S08]  /*4ea70*/  LDC R80, c[0x0][0x278] ;  /* 0x00009e00ff507b82 */ /* 0x000ef00000000800 */
[----:B--2---:R-:W2:Y:S01]  /*4ea80*/  LDC R84, c[0x0][0x278] ;  /* 0x00009e00ff547b82 */ /* 0x004ea20000000800 */
[----:B0-----:R-:W-:Y:S01]  /*4ea90*/  IMAD R85, R40, 0x168, RZ ;  /* 0x0000016828557824 */ /* 0x001fe200078e02ff */
[----:B------:R-:W-:-:S06]  /*4eaa0*/  LEA.HI.X.SX32 R21, R21, R3, 0x1, P4 ;  /* 0x0000000315157211 */ /* 0x000fcc00020f0eff */
[----:B------:R-:W0:Y:S01]  /*4eab0*/  LDC R40, c[0x0][0x278] ;  /* 0x00009e00ff287b82 */ /* 0x000e220000000800 */
[----:B------:R1:W-:Y:S01]  /*4eac0*/  STG.E.U16 desc[UR4][R20.64], R14 ;  /* 0x0000000e14007986 */ /* 0x0003e2000c101504 */
[----:B----4-:R-:W-:Y:S01]  /*4ead0*/  IMAD R58, R58, 0xb4, RZ ;  /* 0x000000b43a3a7824 */ /* 0x010fe200078e02ff */
[-C--:B------:R-:W-:Y:S01]  /*4eae0*/  IADD3 R16, P3, R41, R2.reuse, RZ ;  /* 0x0000000229107210 */ /* 0x080fe20007f7e0ff */
[----:B------:R-:W-:Y:S01]  /*4eaf0*/  IMAD R17, R43, 0xb5, RZ ;  /* 0x000000b52b117824 */ /* 0x000fe200078e02ff */
[-C--:B------:R-:W-:Y:S01]  /*4eb00*/  IADD3 R18, P4, R42, R2.reuse, RZ ;  /* 0x000000022a127210 */ /* 0x080fe20007f9e0ff */
[----:B------:R-:W-:Y:S02]  /*4eb10*/  IMAD R83, R83, 0x170, RZ ;  /* 0x0000017053537824 */ /* 0x000fe400078e02ff */
[----:B------:R-:W4:Y:S01]  /*4eb20*/  LDC R79, c[0x0][0x278] ;  /* 0x00009e00ff4f7b82 */ /* 0x000f220000000800 */
[----:B-1----:R-:W-:Y:S01]  /*4eb30*/  IADD3 R14, P0, R85, R2, RZ ;  /* 0x00000002550e7210 */ /* 0x002fe20007f1e0ff */
[----:B--2---:R-:W-:-:S03]  /*4eb40*/  IMAD R84, R84, 0x16e, RZ ;  /* 0x0000016e54547824 */ /* 0x004fc600078e02ff */
[-C--:B------:R-:W-:Y:S01]  /*4eb50*/  LEA.HI.X.SX32 R15, R58, R3.reuse, 0x1, P0 ;  /* 0x000000033a0f7211 */ /* 0x080fe200000f0eff */
[----:B------:R-:W-:Y:S01]  /*4eb60*/  IMAD R82, R82, 0x172, RZ ;  /* 0x0000017252527824 */ /* 0x000fe200078e02ff */
[-C--:B------:R-:W-:Y:S01]  /*4eb70*/  LEA.HI.X.SX32 R17, R17, R3.reuse, 0x1, P3 ;  /* 0x0000000311117211 */ /* 0x080fe200018f0eff */
[----:B---3--:R-:W-:Y:S01]  /*4eb80*/  IMAD R81, R81, 0x174, RZ ;  /* 0x0000017451517824 */ /* 0x008fe200078e02ff */
[----:B------:R-:W-:Y:S01]  /*4eb90*/  PRMT R20, R86, 0x7632, R20 ;  /* 0x0000763256147816 */ /* 0x000fe20000000014 */
[----:B------:R1:W-:Y:S01]  /*4eba0*/  STG.E.U16 desc[UR4][R14.64], R86 ;  /* 0x000000560e007986 */ /* 0x0003e2000c101504 */
[-C--:B------:R-:W-:Y:S01]  /*4ebb0*/  LEA.HI.X.SX32 R19, R39, R3.reuse, 0x1, P4 ;  /* 0x0000000327137211 */ /* 0x080fe200020f0eff */
[----:B------:R-:W2:Y:S01]  /*4ebc0*/  LDC R78, c[0x0][0x278] ;  /* 0x00009e00ff4e7b82 */ /* 0x000ea20000000800 */
[----:B------:R-:W-:Y:S01]  /*4ebd0*/  PRMT R21, R87, 0x7632, R21 ;  /* 0x0000763257157816 */ /* 0x000fe20000000015 */
[----:B------:R3:W-:Y:S06]  /*4ebe0*/  STG.E.U16 desc[UR4][R16.64], R20 ;  /* 0x0000001410007986 */ /* 0x0007ec000c101504 */
[----:B------:R-:W2:Y:S01]  /*4ebf0*/  LDC R41, c[0x0][0x278] ;  /* 0x00009e00ff297b82 */ /* 0x000ea20000000800 */
[----:B-1----:R-:W-:Y:S01]  /*4ec00*/  IMAD R15, R38, 0xb7, RZ ;  /* 0x000000b7260f7824 */ /* 0x002fe200078e02ff */
[----:B------:R-:W-:Y:S01]  /*4ec10*/  IADD3 R14, P3, R84, R2, RZ ;  /* 0x00000002540e7210 */ /* 0x000fe20007f7e0ff */
[----:B------:R0:W-:Y:S05]  /*4ec20*/  STG.E.U16 desc[UR4][R18.64], R87 ;  /* 0x0000005712007986 */ /* 0x0001ea000c101504 */
[----:B------:R-:W1:Y:S01]  /*4ec30*/  LDC R39, c[0x0][0x278] ;  /* 0x00009e00ff277b82 */ /* 0x000e620000000800 */
[----:B------:R-:W-:-:S02]  /*4ec40*/  LEA.HI.X.SX32 R15, R15, R3, 0x1, P3 ;  /* 0x000000030f0f7211 */ /* 0x000fc400018f0eff */
[-C--:B---3--:R-:W-:Y:S02]  /*4ec50*/  IADD3 R16, P0, R83, R2.reuse, RZ ;  /* 0x0000000253107210 */ /* 0x088fe40007f1e0ff */
[-C--:B------:R-:W-:Y:S01]  /*4ec60*/  IADD3 R20, P4, R81, R2.reuse, RZ ;  /* 0x0000000251147210 */ /* 0x080fe20007f9e0ff */
[----:B0-----:R-:W-:Y:S01]  /*4ec70*/  IMAD R19, R40, 0xb9, RZ ;  /* 0x000000b928137824 */ /* 0x001fe200078e02ff */
[----:B------:R-:W-:Y:S01]  /*4ec80*/  IADD3 R18, P3, R82, R2, RZ ;  /* 0x0000000252127210 */ /* 0x000fe20007f7e0ff */
[----:B------:R0:W-:Y:S01]  /*4ec90*/  STG.E.U16 desc[UR4][R14.64], R21 ;  /* 0x000000150e007986 */ /* 0x0001e2000c101504 */
[-C--:B------:R-:W-:Y:S01]  /*4eca0*/  LEA.HI.X.SX32 R17, R37, R3.reuse, 0x1, P0 ;  /* 0x0000000325117211 */ /* 0x080fe200000f0eff */
[----:B------:R-:W3:Y:S01]  /*4ecb0*/  LDC R77, c[0x0][0x278] ;  /* 0x00009e00ff4d7b82 */ /* 0x000ee20000000800 */
[----:B------:R-:W-:-:S03]  /*4ecc0*/  LEA.HI.X.SX32 R19, R19, R3, 0x1, P3 ;  /* 0x0000000313137211 */ /* 0x000fc600018f0eff */
[----:B------:R-:W-:Y:S04]  /*4ecd0*/  STG.E.U16 desc[UR4][R16.64], R88 ;  /* 0x0000005810007986 */ /* 0x000fe8000c101504 */
[----:B------:R-:W3:Y:S01]  /*4ece0*/  LDC R76, c[0x0][0x278] ;  /* 0x00009e00ff4c7b82 */ /* 0x000ee20000000800 */
[----:B0-----:R-:W-:Y:S02]  /*4ecf0*/  PRMT R14, R88, 0x7632, R14 ;  /* 0x00007632580e7816 */ /* 0x001fe4000000000e */
[----:B------:R-:W-:-:S03]  /*4ed00*/  LEA.HI.X.SX32 R21, R36, R3, 0x1, P4 ;  /* 0x0000000324157211 */ /* 0x000fc600020f0eff */
[----:B------:R-:W-:Y:S02]  /*4ed10*/  STG.E.U16 desc[UR4][R18.64], R14 ;  /* 0x0000000e12007986 */ /* 0x000fe4000c101504 */
[----:B------:R-:W0:Y:S02]  /*4ed20*/  LDC R75, c[0x0][0x278] ;  /* 0x00009e00ff4b7b82 */ /* 0x000e240000000800 */
[----:B------:R4:W-:Y:S06]  /*4ed30*/  STG.E.U16 desc[UR4][R20.64], R89 ;  /* 0x0000005914007986 */ /* 0x0009ec000c101504 */
[----:B------:R-:W0:Y:S01]  /*4ed40*/  LDC R74, c[0x0][0x278] ;  /* 0x00009e00ff4a7b82 */ /* 0x000e220000000800 */
[----:B------:R-:W-:-:S07]  /*4ed50*/  IMAD R80, R80, 0x176, RZ ;  /* 0x0000017650507824 */ /* 0x000fce00078e02ff */
[----:B----4-:R-:W4:Y:S01]  /*4ed60*/  LDC R21, c[0x0][0x278] ;  /* 0x00009e00ff157b82 */ /* 0x010f220000000800 */
[----:B------:R-:W-:-:S07]  /*4ed70*/  IMAD R79, R79, 0x178, RZ ;  /* 0x000001784f4f7824 */ /* 0x000fce00078e02ff */
[----:B------:R-:W4:Y:S01]  /*4ed80*/  LDC R36, c[0x0][0x278] ;  /* 0x00009e00ff247b82 */ /* 0x000f220000000800 */
[----:B-1----:R-:W-:Y:S01]  /*4ed90*/  IMAD R15, R39, 0xbb, RZ ;  /* 0x000000bb270f7824 */ /* 0x002fe200078e02ff */
[-C--:B------:R-:W-:Y:S01]  /*4eda0*/  IADD3 R14, P0, R80, R2.reuse, RZ ;  /* 0x00000002500e7210 */ /* 0x080fe20007f1e0ff */
[----:B--2---:R-:W-:Y:S01]  /*4edb0*/  IMAD R78, R78, 0x17a, RZ ;  /* 0x0000017a4e4e7824 */ /* 0x004fe200078e02ff */
[----:B------:R-:W-:-:S04]  /*4edc0*/  IADD3 R16, P3, R79, R2, RZ ;  /* 0x000000024f107210 */ /* 0x000fc80007f7e0ff */
[----:B------:R-:W1:Y:S01]  /*4edd0*/  LDC R73, c[0x0][0x278] ;  /* 0x00009e00ff497b82 */ /* 0x000e620000000800 */
[-C--:B------:R-:W-:Y:S01]  /*4ede0*/  LEA.HI.X.SX32 R15, R15, R3.reuse, 0x1, P0 ;  /* 0x000000030f0f7211 */ /* 0x080fe200000f0eff */
[----:B------:R-:W-:Y:S01]  /*4edf0*/  IMAD R19, R41, 0xbd, RZ ;  /* 0x000000bd29137824 */ /* 0x000fe200078e02ff */
[----:B------:R-:W-:Y:S01]  /*4ee00*/  PRMT R89, R89, 0x7632, R89 ;  /* 0x0000763259597816 */ /* 0x000fe20000000059 */
[----:B---3--:R-:W-:Y:S01]  /*4ee10*/  IMAD R77, R77, 0x17c, RZ ;  /* 0x0000017c4d4d7824 */ /* 0x008fe200078e02ff */
[----:B------:R-:W-:-:S03]  /*4ee20*/  LEA.HI.X.SX32 R17, R35, R3, 0x1, P3 ;  /* 0x0000000323117211 */ /* 0x000fc600018f0eff */
[----:B------:R-:W2:Y:S01]  /*4ee30*/  LDC R72, c[0x0][0x278] ;  /* 0x00009e00ff487b82 */ /* 0x000ea20000000800 */
[----:B------:R-:W-:Y:S01]  /*4ee40*/  IADD3 R18, P4, R78, R2, RZ ;  /* 0x000000024e127210 */ /* 0x000fe20007f9e0ff */
[----:B------:R4:W-:Y:S01]  /*4ee50*/  STG.E.U16 desc[UR4][R14.64], R89 ;  /* 0x000000590e007986 */ /* 0x0009e2000c101504 */
[----:B------:R-:W-:Y:S01]  /*4ee60*/  PRMT R20, R90, 0x7632, R20 ;  /* 0x000076325a147816 */ /* 0x000fe20000000014 */
[----:B------:R-:W-:Y:S01]  /*4ee70*/  IMAD R76, R76, 0x17e, RZ ;  /* 0x0000017e4c4c7824 */ /* 0x000fe200078e02ff */
[----:B------:R-:W-:-:S03]  /*4ee80*/  LEA.HI.X.SX32 R19, R19, R3, 0x1, P4 ;  /* 0x0000000313137211 */ /* 0x000fc600020f0eff */
[----:B------:R-:W3:Y:S01]  /*4ee90*/  LDC R71, c[0x0][0x278] ;  /* 0x00009e00ff477b82 */ /* 0x000ee20000000800 */
[----:B------:R4:W-:Y:S01]  /*4eea0*/  STG.E.U16 desc[UR4][R16.64], R90 ;  /* 0x0000005a10007986 */ /* 0x0009e2000c101504 */
[----:B0-----:R-:W-:Y:S02]  /*4eeb0*/  IMAD R75, R75, 0x180, RZ ;  /* 0x000001804b4b7824 */ /* 0x001fe400078e02ff */
[----:B------:R-:W-:-:S04]  /*4eec0*/  IMAD R74, R74, 0x182, RZ ;  /* 0x000001824a4a7824 */ /* 0x000fc800078e02ff */
[----:B------:R-:W0:Y:S01]  /*4eed0*/  LDC R37, c[0x0][0x278] ;  /* 0x00009e00ff257b82 */ /* 0x000e220000000800 */
[----:B----4-:R-:W-:Y:S01]  /*4eee0*/  IMAD R15, R21, 0xbf, RZ ;  /* 0x000000bf150f7824 */ /* 0x010fe200078e02ff */
[----:B------:R-:W-:-:S06]  /*4eef0*/  IADD3 R16, P3, R77, R2, RZ ;  /* 0x000000024d107210 */ /* 0x000fcc0007f7e0ff */
[----:B------:R-:W4:Y:S01]  /*4ef00*/  LDC R70, c[0x0][0x278] ;  /* 0x00009e00ff467b82 */ /* 0x000f220000000800 */
[----:B------:R1:W-:Y:S01]  /*4ef10*/  STG.E.U16 desc[UR4][R18.64], R20 ;  /* 0x0000001412007986 */ /* 0x0003e2000c101504 */
[----:B------:R-:W-:Y:S01]  /*4ef20*/  IADD3 R14, P0, R76, R2, RZ ;  /* 0x000000024c0e7210 */ /* 0x000fe20007f1e0ff */
[----:B------:R-:W-:Y:S01]  /*4ef30*/  IMAD R21, R36, 0xc1, RZ ;  /* 0x000000c124157824 */ /* 0x000fe200078e02ff */
[----:B------:R-:W-:-:S04]  /*4ef40*/  LEA.HI.X.SX32 R17, R34, R3, 0x1, P3 ;  /* 0x0000000322117211 */ /* 0x000fc800018f0eff */
[----:B------:R-:W4:Y:S01]  /*4ef50*/  LDC R35, c[0x0][0x278] ;  /* 0x00009e00ff237b82 */ /* 0x000f220000000800 */
[----:B------:R-:W-:Y:S02]  /*4ef60*/  LEA.HI.X.SX32 R15, R15, R3, 0x1, P0 ;  /* 0x000000030f0f7211 */ /* 0x000fe400000f0eff */
[----:B-1----:R-:W-:-:S05]  /*4ef70*/  IADD3 R18, P3, R75, R2, RZ ;  /* 0x000000024b127210 */ /* 0x002fca0007f7e0ff */
[----:B------:R-:W1:Y:S01]  /*4ef80*/  LDC R69, c[0x0][0x278] ;  /* 0x00009e00ff457b82 */ /* 0x000e620000000800 */
[----:B------:R-:W-:Y:S01]  /*4ef90*/  IADD3 R20, P4, R74, R2, RZ ;  /* 0x000000024a147210 */ /* 0x000fe20007f9e0ff */
[----:B------:R2:W-:Y:S01]  /*4efa0*/  STG.E.U16 desc[UR4][R16.64], R91 ;  /* 0x0000005b10007986 */ /* 0x0005e2000c101504 */
[----:B------:R-:W-:Y:S02]  /*4efb0*/  PRMT R34, R91, 0x7632, R34 ;  /* 0x000076325b227816 */ /* 0x000fe40000000022 */
[----:B------:R-:W-:-:S03]  /*4efc0*/  LEA.HI.X.SX32 R19, R27, R3, 0x1, P3 ;  /* 0x000000031b137211 */ /* 0x000fc600018f0eff */
[----:B------:R-:W1:Y:S01]  /*4efd0*/  LDC R68, c[0x0][0x278] ;  /* 0x00009e00ff447b82 */ /* 0x000e620000000800 */
[----:B------:R-:W-:Y:S01]  /*4efe0*/  LEA.HI.X.SX32 R21, R21, R3, 0x1, P4 ;  /* 0x0000000315157211 */ /* 0x000fe200020f0eff */
[----:B------:R-:W-:Y:S01]  /*4eff0*/  IMAD R73, R73, 0x184, RZ ;  /* 0x0000018449497824 */ /* 0x000fe200078e02ff */
[----:B------:R-:W-:Y:S01]  /*4f000*/  STG.E.U16 desc[UR4][R14.64], R34 ;  /* 0x000000220e007986 */ /* 0x000fe2000c101504 */
[----:B--2---:R-:W-:-:S04]  /*4f010*/  PRMT R16, R92, 0x7632, R16 ;  /* 0x000076325c107816 */ /* 0x004fc80000000010 */
[----:B------:R-:W2:Y:S01]  /*4f020*/  LDC R67, c[0x0][0x278] ;  /* 0x00009e00ff437b82 */ /* 0x000ea20000000800 */
[----:B------:R-:W-:Y:S07]  /*4f030*/  STG.E.U16 desc[UR4][R18.64], R92 ;  /* 0x0000005c12007986 */ /* 0x000fee000c101504 */
[----:B------:R-:W2:Y:S01]  /*4f040*/  LDC R66, c[0x0][0x278] ;  /* 0x00009e00ff427b82 */ /* 0x000ea20000000800 */
[----:B------:R0:W-:Y:S01]  /*4f050*/  STG.E.U16 desc[UR4][R20.64], R16 ;  /* 0x0000001014007986 */ /* 0x0001e2000c101504 */
[----:B------:R-:W-:-:S06]  /*4f060*/  IMAD R72, R72, 0x186, RZ ;  /* 0x0000018648487824 */ /* 0x000fcc00078e02ff */
[----:B------:R-:W2:Y:S01]  /*4f070*/  LDC R27, c[0x0][0x278] ;  /* 0x00009e00ff1b7b82 */ /* 0x000ea20000000800 */
[----:B---3--:R-:W-:Y:S01]  /*4f080*/  IMAD R71, R71, 0x188, RZ ;  /* 0x0000018847477824 */ /* 0x008fe200078e02ff */
[----:B0-----:R-:W-:-:S06]  /*4f090*/  IADD3 R16, P3, R73, R2, RZ ;  /* 0x0000000249107210 */ /* 0x001fcc0007f7e0ff */
[----:B------:R-:W0:Y:S01]  /*4f0a0*/  LDC R36, c[0x0][0x278] ;  /* 0x00009e00ff247b82 */ /* 0x000e220000000800 */
[-C--:B------:R-:W-:Y:S01]  /*4f0b0*/  LEA.HI.X.SX32 R17, R25, R3.reuse, 0x1, P3 ;  /* 0x0000000319117211 */ /* 0x080fe200018f0eff */
[----:B------:R-:W-:Y:S01]  /*4f0c0*/  IMAD R15, R37, 0xc3, RZ ;  /* 0x000000c3250f7824 */ /* 0x000fe200078e02ff */
[-C--:B------:R-:W-:Y:S01]  /*4f0d0*/  IADD3 R14, P0, R72, R2.reuse, RZ ;  /* 0x00000002480e7210 */ /* 0x080fe20007f1e0ff */
[----:B----4-:R-:W-:Y:S01]  /*4f0e0*/  IMAD R70, R70, 0x18a, RZ ;  /* 0x0000018a46467824 */ /* 0x010fe200078e02ff */
[-C--:B------:R-:W-:Y:S01]  /*4f0f0*/  IADD3 R18, P3, R71, R2.reuse, RZ ;  /* 0x0000000247127210 */ /* 0x080fe20007f7e0ff */
[----:B------:R-:W-:Y:S01]  /*4f100*/  IMAD R21, R35, 0xc5, RZ ;  /* 0x000000c523157824 */ /* 0x000fe200078e02ff */
[----:B------:R3:W-:Y:S01]  /*4f110*/  STG.E.U16 desc[UR4][R16.64], R93 ;  /* 0x0000005d10007986 */ /* 0x0007e2000c101504 */
[-C--:B------:R-:W-:Y:S01]  /*4f120*/  LEA.HI.X.SX32 R15, R15, R3.reuse, 0x1, P0 ;  /* 0x000000030f0f7211 */ /* 0x080fe200000f0eff */
[----:B-1----:R-:W-:Y:S01]  /*4f130*/  IMAD R69, R69, 0x18c, RZ ;  /* 0x0000018c45457824 */ /* 0x002fe200078e02ff */
[----:B------:R-:W-:Y:S01]  /*4f140*/  IADD3 R20, P4, R70, R2, RZ ;  /* 0x0000000246147210 */ /* 0x000fe20007f9e0ff */
[----:B------:R-:W1:Y:S01]  /*4f150*/  LDC R65, c[0x0][0x278] ;  /* 0x00009e00ff417b82 */ /* 0x000e620000000800 */
[-C--:B------:R-:W-:Y:S01]  /*4f160*/  LEA.HI.X.SX32 R19, R4, R3.reuse, 0x1, P3 ;  /* 0x0000000304137211 */ /* 0x080fe200018f0eff */
[----:B------:R-:W-:Y:S01]  /*4f170*/  IMAD R68, R68, 0x18e, RZ ;  /* 0x0000018e44447824 */ /* 0x000fe200078e02ff */
[----:B------:R-:W-:-:S02]  /*4f180*/  LEA.HI.X.SX32 R21, R21, R3, 0x1, P4 ;  /* 0x0000000315157211 */ /* 0x000fc400020f0eff */
[----:B---3--:R-:W-:-:S03]  /*4f190*/  PRMT R93, R93, 0x7632, R93 ;  /* 0x000076325d5d7816 */ /* 0x008fc6000000005d */
[----:B------:R-:W3:Y:S01]  /*4f1a0*/  LDC R64, c[0x0][0x278] ;  /* 0x00009e00ff407b82 */ /* 0x000ee20000000800 */
[----:B------:R-:W-:Y:S01]  /*4f1b0*/  PRMT R4, R94, 0x7632, R4 ;  /* 0x000076325e047816 */ /* 0x000fe20000000004 */
[----:B--2---:R-:W-:Y:S01]  /*4f1c0*/  IMAD R67, R67, 0x190, RZ ;  /* 0x0000019043437824 */ /* 0x004fe200078e02ff */
[----:B------:R2:W-:Y:S01]  /*4f1d0*/  STG.E.U16 desc[UR4][R14.64], R93 ;  /* 0x0000005d0e007986 */ /* 0x0005e2000c101504 */
[----:B------:R-:W-:-:S04]  /*4f1e0*/  IMAD R66, R66, 0x192, RZ ;  /* 0x0000019242427824 */ /* 0x000fc800078e02ff */
[----:B------:R-:W4:Y:S01]  /*4f1f0*/  LDC R25, c[0x0][0x278] ;  /* 0x00009e00ff197b82 */ /* 0x000f220000000800 */
[----:B------:R0:W-:Y:S01]  /*4f200*/  STG.E.U16 desc[UR4][R18.64], R94 ;  /* 0x0000005e12007986 */ /* 0x0001e2000c101504 */
[----:B------:R-:W-:-:S03]  /*4f210*/  IMAD R17, R27, 0xc7, RZ ;  /* 0x000000c71b117824 */ /* 0x000fc600078e02ff */
[----:B------:R0:W-:Y:S01]  /*4f220*/  STG.E.U16 desc[UR4][R20.64], R4 ;  /* 0x0000000414007986 */ /* 0x0001e2000c101504 */
[-C--:B--2---:R-:W-:Y:S02]  /*4f230*/  IADD3 R14, P3, R69, R2.reuse, RZ ;  /* 0x00000002450e7210 */ /* 0x084fe40007f7e0ff */
[----:B------:R-:W2:Y:S02]  /*4f240*/  LDC R34, c[0x0][0x278] ;  /* 0x00009e00ff227b82 */ /* 0x000ea40000000800 */
[----:B------:R-:W-:Y:S01]  /*4f250*/  LEA.HI.X.SX32 R15, R5, R3, 0x1, P3 ;  /* 0x00000003050f7211 */ /* 0x000fe200018f0eff */
[----:B0-----:R-:W-:Y:S01]  /*4f260*/  IMAD R19, R36, 0xc9, RZ ;  /* 0x000000c924137824 */ /* 0x001fe200078e02ff */
[-C--:B------:R-:W-:Y:S02]  /*4f270*/  IADD3 R16, P3, R67, R2.reuse, RZ ;  /* 0x0000000243107210 */ /* 0x080fe40007f7e0ff */
[-C--:B------:R-:W-:Y:S02]  /*4f280*/  IADD3 R4, P0, R68, R2.reuse, RZ ;  /* 0x0000000244047210 */ /* 0x080fe40007f1e0ff */
[----:B------:R-:W0:Y:S01]  /*4f290*/  LDC R21, c[0x0][0x278] ;  /* 0x00009e00ff157b82 */ /* 0x000e220000000800 */
[----:B------:R-:W-:-:S02]  /*4f2a0*/  IADD3 R18, P4, R66, R2, RZ ;  /* 0x0000000242127210 */ /* 0x000fc40007f9e0ff */
[-C--:B------:R-:W-:Y:S02]  /*4f2b0*/  LEA.HI.X.SX32 R5, R17, R3.reuse, 0x1, P0 ;  /* 0x0000000311057211 */ /* 0x080fe400000f0eff */
[----:B------:R-:W-:Y:S02]  /*4f2c0*/  PRMT R20, R95, 0x7632, R20 ;  /* 0x000076325f147816 */ /* 0x000fe40000000014 */
[-C--:B------:R-:W-:Y:S01]  /*4f2d0*/  LEA.HI.X.SX32 R17, R6, R3.reuse, 0x1, P3 ;  /* 0x0000000306117211 */ /* 0x080fe200018f0eff */
[----:B------:R-:W-:Y:S01]  /*4f2e0*/  STG.E.U16 desc[UR4][R14.64], R95 ;  /* 0x0000005f0e007986 */ /* 0x000fe2000c101504 */
[----:B------:R-:W-:Y:S01]  /*4f2f0*/  LEA.HI.X.SX32 R19, R19, R3, 0x1, P4 ;  /* 0x0000000313137211 */ /* 0x000fe200020f0eff */
[----:B-1----:R-:W-:Y:S01]  /*4f300*/  IMAD R65, R65, 0x194, RZ ;  /* 0x0000019441417824 */ /* 0x002fe200078e02ff */
[----:B------:R-:W-:Y:S01]  /*4f310*/  PRMT R6, R96, 0x7632, R6 ;  /* 0x0000763260067816 */ /* 0x000fe20000000006 */
[----:B------:R4:W-:Y:S01]  /*4f320*/  STG.E.U16 desc[UR4][R4.64], R20 ;  /* 0x0000001404007986 */ /* 0x0009e2000c101504 */
[----:B---3--:R-:W-:Y:S01]  /*4f330*/  IMAD R64, R64, 0x196, RZ ;  /* 0x0000019640407824 */ /* 0x008fe200078e02ff */
[----:B------:R-:W1:Y:S02]  /*4f340*/  LDC R27, c[0x0][0x278] ;  /* 0x00009e00ff1b7b82 */ /* 0x000e640000000800 */
[----:B------:R-:W-:Y:S04]  /*4f350*/  STG.E.U16 desc[UR4][R16.64], R96 ;  /* 0x0000006010007986 */ /* 0x000fe8000c101504 */
[----:B------:R3:W-:Y:S02]  /*4f360*/  STG.E.U16 desc[UR4][R18.64], R6 ;  /* 0x0000000612007986 */ /* 0x0007e4000c101504 */
[----:B------:R-:W1:Y:S01]  /*4f370*/  LDC R36, c[0x0][0x278] ;  /* 0x00009e00ff247b82 */ /* 0x000e620000000800 */
[----:B----4-:R-:W-:-:S07]  /*4f380*/  IMAD R4, R25, 0x198, RZ ;  /* 0x0000019819047824 */ /* 0x010fce00078e02ff */
[----:B------:R-:W4:Y:S08]  /*4f390*/  LDC R20, c[0x0][0x278] ;  /* 0x00009e00ff147b82 */ /* 0x000f300000000800 */
[----:B---3--:R-:W3:Y:S01]  /*4f3a0*/  LDC R18, c[0x0][0x278] ;  /* 0x00009e00ff127b82 */ /* 0x008ee20000000800 */
[----:B--2---:R-:W-:-:S07]  /*4f3b0*/  IMAD R5, R34, 0xcb, RZ ;  /* 0x000000cb22057824 */ /* 0x004fce00078e02ff */
[----:B------:R-:W2:Y:S01]  /*4f3c0*/  LDC R19, c[0x0][0x278] ;  /* 0x00009e00ff137b82 */ /* 0x000ea20000000800 */
[-C--:B------:R-:W-:Y:S02]  /*4f3d0*/  IADD3 R14, P0, R65, R2.reuse, RZ ;  /* 0x00000002410e7210 */ /* 0x080fe40007f1e0ff */
[----:B------:R-:W-:-:S05]  /*4f3e0*/  IADD3 R16, P3, R64, R2, RZ ;  /* 0x0000000240107210 */ /* 0x000fca0007f7e0ff */
[----:B------:R-:W1:Y:S01]  /*4f3f0*/  LDC R25, c[0x0][0x278] ;  /* 0x00009e00ff197b82 */ /* 0x000e620000000800 */
[----:B------:R-:W-:Y:S02]  /*4f400*/  IADD3 R6, P4, R4, R2, RZ ;  /* 0x0000000204067210 */ /* 0x000fe40007f9e0ff */
[-C--:B------:R-:W-:Y:S02]  /*4f410*/  LEA.HI.X.SX32 R15, R8, R3.reuse, 0x1, P0 ;  /* 0x00000003080f7211 */ /* 0x080fe400000f0eff */
[-C--:B------:R-:W-:Y:S02]  /*4f420*/  LEA.HI.X.SX32 R17, R5, R3.reuse, 0x1, P3 ;  /* 0x0000000305117211 */ /* 0x080fe400018f0eff */
[----:B------:R-:W-:Y:S01]  /*4f430*/  PRMT R5, R97, 0x7632, R5 ;  /* 0x0000763261057816 */ /* 0x000fe20000000005 */
[----:B------:R-:W1:Y:S01]  /*4f440*/  LDC R38, c[0x0][0x278] ;  /* 0x00009e00ff267b82 */ /* 0x000e620000000800 */
[----:B------:R-:W-:Y:S01]  /*4f450*/  LEA.HI.X.SX32 R7, R7, R3, 0x1, P4 ;  /* 0x0000000307077211 */ /* 0x000fe200020f0eff */
[----:B------:R4:W-:Y:S04]  /*4f460*/  STG.E.U16 desc[UR4][R14.64], R97 ;  /* 0x000000610e007986 */ /* 0x0009e8000c101504 */
[----:B------:R-:W-:Y:S02]  /*4f470*/  STG.E.U16 desc[UR4][R16.64], R5 ;  /* 0x0000000510007986 */ /* 0x000fe4000c101504 */
[----:B------:R-:W1:Y:S02]  /*4f480*/  LDC R39, c[0x0][0x278] ;  /* 0x00009e00ff277b82 */ /* 0x000e640000000800 */
[----:B------:R3:W-:Y:S01]  /*4f490*/  STG.E.U16 desc[UR4][R6.64], R98 ;  /* 0x0000006206007986 */ /* 0x0007e2000c101504 */
[----:B--2---:R-:W-:-:S05]  /*4f4a0*/  IMAD R8, R19, 0x19c, RZ ;  /* 0x0000019c13087824 */ /* 0x004fca00078e02ff */
[----:B------:R-:W2:Y:S01]  /*4f4b0*/  LDC R37, c[0x0][0x278] ;  /* 0x00009e00ff257b82 */ /* 0x000ea20000000800 */
[----:B----4-:R-:W-:Y:S02]  /*4f4c0*/  IMAD R15, R20, 0xcd, RZ ;  /* 0x000000cd140f7824 */ /* 0x010fe400078e02ff */
[----:B---3--:R-:W-:-:S05]  /*4f4d0*/  IMAD R6, R18, 0x19a, RZ ;  /* 0x0000019a12067824 */ /* 0x008fca00078e02ff */
[----:B------:R-:W3:Y:S01]  /*4f4e0*/  LDC R40, c[0x0][0x278] ;  /* 0x00009e00ff287b82 */ /* 0x000ee20000000800 */
[----:B0-----:R-:W-:Y:S01]  /*4f4f0*/  IMAD R7, R21, 0x19e, RZ ;  /* 0x0000019e15077824 */ /* 0x001fe200078e02ff */
[-C--:B------:R-:W-:Y:S01]  /*4f500*/  IADD3 R14, P3, R6, R2.reuse, RZ ;  /* 0x00000002060e7210 */ /* 0x080fe20007f7e0ff */
[----:B-1----:R-:W-:Y:S01]  /*4f510*/  IMAD R5, R25, 0x1a0, RZ ;  /* 0x000001a019057824 */ /* 0x002fe200078e02ff */
[-C--:B------:R-:W-:Y:S01]  /*4f520*/  IADD3 R16, P0, R8, R2.reuse, RZ ;  /* 0x0000000208107210 */ /* 0x080fe20007f1e0ff */
[----:B------:R-:W-:Y:S01]  /*4f530*/  IMAD R19, R27, 0xcf, RZ ;  /* 0x000000cf1b137824 */ /* 0x000fe200078e02ff */
[----:B------:R-:W-:Y:S02]  /*4f540*/  LEA.HI.X.SX32 R15, R15, R3, 0x1, P3 ;  /* 0x000000030f0f7211 */ /* 0x000fe400018f0eff */
[----:B------:R-:W0:Y:S01]  /*4f550*/  LDC R25, c[0x0][0x278] ;  /* 0x00009e00ff197b82 */ /* 0x000e220000000800 */
[----:B------:R-:W-:Y:S02]  /*4f560*/  IADD3 R18, P3, R7, R2, RZ ;  /* 0x0000000207127210 */ /* 0x000fe40007f7e0ff */
[----:B------:R-:W-:-:S02]  /*4f570*/  PRMT R98, R98, 0x7632, R98 ;  /* 0x0000763262627816 */ /* 0x000fc40000000062 */
[-C--:B------:R-:W-:Y:S02]  /*4f580*/  LEA.HI.X.SX32 R17, R9, R3.reuse, 0x1, P0 ;  /* 0x0000000309117211 */ /* 0x080fe400000f0eff */
[----:B------:R-:W-:Y:S01]  /*4f590*/  LEA.HI.X.SX32 R19, R19, R3, 0x1, P3 ;  /* 0x0000000313137211 */ /* 0x000fe200018f0eff */
[----:B------:R-:W1:Y:S01]  /*4f5a0*/  LDC R34, c[0x0][0x278] ;  /* 0x00009e00ff227b82 */ /* 0x000e620000000800 */
[----:B------:R-:W-:Y:S01]  /*4f5b0*/  PRMT R9, R99, 0x7632, R9 ;  /* 0x0000763263097816 */ /* 0x000fe20000000009 */
[----:B------:R4:W-:Y:S01]  /*4f5c0*/  STG.E.U16 desc[UR4][R14.64], R98 ;  /* 0x000000620e007986 */ /* 0x0009e2000c101504 */
[----:B------:R-:W-:-:S05]  /*4f5d0*/  IADD3 R20, P4, R5, R2, RZ ;  /* 0x0000000205147210 */ /* 0x000fca0007f9e0ff */
[----:B------:R-:W1:Y:S01]  /*4f5e0*/  LDC R27, c[0x0][0x278] ;  /* 0x00009e00ff1b7b82 */ /* 0x000e620000000800 */
[----:B------:R2:W-:Y:S01]  /*4f5f0*/  STG.E.U16 desc[UR4][R16.64], R99 ;  /* 0x0000006310007986 */ /* 0x0005e2000c101504 */
[----:B------:R-:W-:-:S03]  /*4f600*/  LEA.HI.X.SX32 R21, R10, R3, 0x1, P4 ;  /* 0x000000030a157211 */ /* 0x000fc600020f0eff */
[----:B------:R3:W-:Y:S01]  /*4f610*/  STG.E.U16 desc[UR4][R18.64], R9 ;  /* 0x0000000912007986 */ /* 0x0007e2000c101504 */
[----:B----4-:R-:W-:Y:S02]  /*4f620*/  IMAD R14, R36, 0x1a2, RZ ;  /* 0x000001a2240e7824 */ /* 0x010fe400078e02ff */
[----:B------:R-:W4:Y:S01]  /*4f630*/  LDC R35, c[0x0][0x278] ;  /* 0x00009e00ff237b82 */ /* 0x000f220000000800 */
[----:B--2---:R-:W-:Y:S02]  /*4f640*/  IMAD R10, R37, 0x1a6, RZ ;  /* 0x000001a6250a7824 */ /* 0x004fe400078e02ff */
[----:B------:R-:W-:Y:S01]  /*4f650*/  IMAD R17, R39, 0xd1, RZ ;  /* 0x000000d127117824 */ /* 0x000fe200078e02ff */
[----:B------:R-:W-:-:S04]  /*4f660*/  IADD3 R16, P0, R14, R2, RZ ;  /* 0x000000020e107210 */ /* 0x000fc80007f1e0ff */
[----:B------:R-:W2:Y:S01]  /*4f670*/  LDC R36, c[0x0][0x278] ;  /* 0x00009e00ff247b82 */ /* 0x000ea20000000800 */
[----:B---3--:R-:W-:Y:S01]  /*4f680*/  IMAD R9, R38, 0x1a4, RZ ;  /* 0x000001a426097824 */ /* 0x008fe200078e02ff */
[----:B------:R3:W-:Y:S01]  /*4f690*/  STG.E.U16 desc[UR4][R20.64], R100 ;  /* 0x0000006414007986 */ /* 0x0007e2000c101504 */
[----:B------:R-:W-:-:S03]  /*4f6a0*/  LEA.HI.X.SX32 R17, R17, R3, 0x1, P0 ;  /* 0x0000000311117211 */ /* 0x000fc600000f0eff */
[-C--:B------:R-:W-:Y:S02]  /*4f6b0*/  IADD3 R18, P3, R9, R2.reuse, RZ ;  /* 0x0000000209127210 */ /* 0x080fe40007f7e0ff */
[----:B------:R-:W4:Y:S01]  /*4f6c0*/  LDC R37, c[0x0][0x278] ;  /* 0x00009e00ff257b82 */ /* 0x000f220000000800 */
[----:B------:R-:W-:Y:S01]  /*4f6d0*/  IMAD R15, R40, 0xd3, RZ ;  /* 0x000000d3280f7824 */ /* 0x000fe200078e02ff */
[-C--:B------:R-:W-:Y:S02]  /*4f6e0*/  LEA.HI.X.SX32 R19, R30, R3.reuse, 0x1, P3 ;  /* 0x000000031e137211 */ /* 0x080fe400018f0eff */
[----:B---3--:R-:W-:Y:S02]  /*4f6f0*/  PRMT R100, R100, 0x7632, R100 ;  /* 0x0000763264647816 */ /* 0x008fe40000000064 */
[----:B------:R-:W-:Y:S02]  /*4f700*/  IADD3 R20, P4, R10, R2, RZ ;  /* 0x000000020a147210 */ /* 0x000fe40007f9e0ff */
[----:B------:R-:W3:Y:S01]  /*4f710*/  LDC R30, c[0x0][0x278] ;  /* 0x00009e00ff1e7b82 */ /* 0x000ee20000000800 */
[----:B------:R0:W-:Y:S01]  /*4f720*/  STG.E.U16 desc[UR4][R16.64], R100 ;  /* 0x0000006410007986 */ /* 0x0001e2000c101504 */
[----:B------:R-:W-:-:S02]  /*4f730*/  LEA.HI.X.SX32 R21, R15, R3, 0x1, P4 ;  /* 0x000000030f157211 */ /* 0x000fc400020f0eff */
[----:B------:R-:W-:Y:S01]  /*4f740*/  PRMT R15, R101, 0x7632, R15 ;  /* 0x00007632650f7816 */ /* 0x000fe2000000000f */
[----:B------:R1:W-:Y:S03]  /*4f750*/  STG.E.U16 desc[UR4][R18.64], R101 ;  /* 0x0000006512007986 */ /* 0x0003e6000c101504 */
[----:B------:R-:W3:Y:S01]  /*4f760*/  LDC R40, c[0x0][0x278] ;  /* 0x00009e00ff287b82 */ /* 0x000ee20000000800 */
[----:B0-----:R-:W-:-:S07]  /*4f770*/  IMAD R17, R25, 0x1a8, RZ ;  /* 0x000001a819117824 */ /* 0x001fce00078e02ff */
[----:B------:R-:W0:Y:S01]  /*4f780*/  LDC R47, c[0x0][0x278] ;  /* 0x00009e00ff2f7b82 */ /* 0x000e220000000800 */
[----:B-1----:R-:W-:Y:S01]  /*4f790*/  IMAD R19, R34, 0xd5, RZ ;  /* 0x000000d522137824 */ /* 0x002fe200078e02ff */
[----:B------:R-:W-:Y:S01]  /*4f7a0*/  IADD3 R34, P3, R17, R2, RZ ;  /* 0x0000000211227210 */ /* 0x000fe20007f7e0ff */
[----:B------:R-:W-:Y:S01]  /*4f7b0*/  IMAD R18, R27, 0x1aa, RZ ;  /* 0x000001aa1b127824 */ /* 0x000fe200078e02ff */
[----:B------:R4:W-:Y:S04]  /*4f7c0*/  STG.E.U16 desc[UR4][R20.64], R15 ;  /* 0x0000000f14007986 */ /* 0x0009e8000c101504 */
[----:B------:R-:W1:Y:S01]  /*4f7d0*/  LDC R42, c[0x0][0x278] ;  /* 0x00009e00ff2a7b82 */ /* 0x000e620000000800 */
[----:B--2---:R-:W-:-:S07]  /*4f7e0*/  IMAD R16, R36, 0x1ae, RZ ;  /* 0x000001ae24107824 */ /* 0x004fce00078e02ff */
[----:B------:R-:W2:Y:S01]  /*4f7f0*/  LDC R41, c[0x0][0x278] ;  /* 0x00009e00ff297b82 */ /* 0x000ea20000000800 */
[----:B----4-:R-:W-:Y:S01]  /*4f800*/  IMAD R15, R35, 0x1ac, RZ ;  /* 0x000001ac230f7824 */ /* 0x010fe200078e02ff */
[----:B------:R-:W-:Y:S02]  /*4f810*/  LEA.HI.X.SX32 R35, R33, R3, 0x1, P3 ;  /* 0x0000000321237211 */ /* 0x000fe400018f0eff */
[----:B------:R-:W-:-:S04]  /*4f820*/  IADD3 R20, P0, R18, R2, RZ ;  /* 0x0000000212147210 */ /* 0x000fc80007f1e0ff */
[----:B------:R-:W4:Y:S01]  /*4f830*/  LDC R50, c[0x0][0x278] ;  /* 0x00009e00ff327b82 */ /* 0x000f220000000800 */
[----:B------:R3:W-:Y:S01]  /*4f840*/  STG.E.U16 desc[UR4][R34.64], R102 ;  /* 0x0000006622007986 */ /* 0x0007e2000c101504 */
[-C--:B------:R-:W-:Y:S02]  /*4f850*/  LEA.HI.X.SX32 R21, R19, R3.reuse, 0x1, P0 ;  /* 0x0000000313157211 */ /* 0x080fe400000f0eff */
[-C--:B------:R-:W-:Y:S01]  /*4f860*/  IADD3 R36, P3, R15, R2.reuse, RZ ;  /* 0x000000020f247210 */ /* 0x080fe20007f7e0ff */
[----:B------:R-:W-:Y:S01]  /*4f870*/  IMAD R25, R37, 0xd7, RZ ;  /* 0x000000d725197824 */ /* 0x000fe200078e02ff */
[----:B------:R-:W-:Y:S02]  /*4f880*/  IADD3 R38, P4, R16, R2, RZ ;  /* 0x0000000210267210 */ /* 0x000fe40007f9e0ff */
[----:B------:R-:W-:Y:S01]  /*4f890*/  LEA.HI.X.SX32 R37, R11, R3, 0x1, P3 ;  /* 0x000000030b257211 */ /* 0x000fe200018f0eff */
[----:B------:R-:W1:Y:S01]  /*4f8a0*/  LDC R43, c[0x0][0x278] ;  /* 0x00009e00ff2b7b82 */ /* 0x000e620000000800 */
[----:B---3--:R-:W-:-:S02]  /*4f8b0*/  PRMT R102, R102, 0x7632, R102 ;  /* 0x0000763266667816 */ /* 0x008fc40000000066 */
[----:B------:R-:W-:-:S05]  /*4f8c0*/  LEA.HI.X.SX32 R39, R25, R3, 0x1, P4 ;  /* 0x0000000319277211 */ /* 0x000fca00020f0eff */
[----:B------:R-:W3:Y:S01]  /*4f8d0*/  LDC R45, c[0x0][0x278] ;  /* 0x00009e00ff2d7b82 */ /* 0x000ee20000000800 */
[----:B------:R0:W-:Y:S01]  /*4f8e0*/  STG.E.U16 desc[UR4][R20.64], R102 ;  /* 0x0000006614007986 */ /* 0x0001e2000c101504 */
[----:B------:R-:W-:-:S03]  /*4f8f0*/  PRMT R11, R103, 0x7632, R11 ;  /* 0x00007632670b7816 */ /* 0x000fc6000000000b */
[----:B------:R2:W-:Y:S01]  /*4f900*/  STG.E.U16 desc[UR4][R36.64], R103 ;  /* 0x0000006724007986 */ /* 0x0005e2000c101504 */
[----:B0-----:R-:W-:Y:S02]  /*4f910*/  IMAD R19, R47, 0x1b4, RZ ;  /* 0x000001b42f137824 */ /* 0x001fe400078e02ff */
[----:B------:R-:W0:Y:S01]  /*4f920*/  LDC R33, c[0x0][0x278] ;  /* 0x00009e00ff217b82 */ /* 0x000e220000000800 */
[----:B------:R-:W-:Y:S01]  /*4f930*/  IMAD R20, R30, 0x1b0, RZ ;  /* 0x000001b01e147824 */ /* 0x000fe200078e02ff */
[----:B------:R1:W-:Y:S01]  /*4f940*/  STG.E.U16 desc[UR4][R38.64], R11 ;  /* 0x0000000b26007986 */ /* 0x0003e2000c101504 */
[----:B------:R-:W-:-:S05]  /*4f950*/  IMAD R21, R40, 0x1b2, RZ ;  /* 0x000001b228157824 */ /* 0x000fca00078e02ff */
[----:B------:R-:W0:Y:S01]  /*4f960*/  LDC R44, c[0x0][0x278] ;  /* 0x00009e00ff2c7b82 */ /* 0x000e220000000800 */
[-C--:B--2---:R-:W-:Y:S01]  /*4f970*/  IADD3 R36, P3, R20, R2.reuse, RZ ;  /* 0x0000000214247210 */ /* 0x084fe20007f7e0ff */
[----:B------:R-:W-:Y:S01]  /*4f980*/  IMAD R25, R41, 0xd9, RZ ;  /* 0x000000d929197824 */ /* 0x000fe200078e02ff */
[-C--:B------:R-:W-:Y:S02]  /*4f990*/  IADD3 R34, P0, R21, R2.reuse, RZ ;  /* 0x0000000215227210 */ /* 0x080fe40007f1e0ff */
[-C--:B------:R-:W-:Y:S01]  /*4f9a0*/  LEA.HI.X.SX32 R37, R29, R3.reuse, 0x1, P3 ;  /* 0x000000031d257211 */ /* 0x080fe200018f0eff */
[----:B----4-:R-:W-:Y:S02]  /*4f9b0*/  IMAD R27, R50, 0xdb, RZ ;  /* 0x000000db321b7824 */ /* 0x010fe400078e02ff */
[----:B------:R-:W2:Y:S01]  /*4f9c0*/  LDC R30, c[0x0][0x278] ;  /* 0x00009e00ff1e7b82 */ /* 0x000ea20000000800 */
[----:B-1----:R-:W-:Y:S01]  /*4f9d0*/  IMAD R11, R42, 0x1b6, RZ ;  /* 0x000001b62a0b7824 */ /* 0x002fe200078e02ff */
[----:B------:R-:W-:Y:S01]  /*4f9e0*/  IADD3 R38, P3, R19, R2, RZ ;  /* 0x0000000213267210 */ /* 0x000fe20007f7e0ff */
[----:B------:R1:W-:Y:S01]  /*4f9f0*/  STG.E.U16 desc[UR4][R36.64], R104 ;  /* 0x0000006824007986 */ /* 0x0003e2000c101504 */
[----:B------:R-:W-:-:S02]  /*4fa00*/  LEA.HI.X.SX32 R35, R25, R3, 0x1, P0 ;  /* 0x0000000319237211 */ /* 0x000fc400000f0eff */
[----:B------:R-:W-:Y:S02]  /*4fa10*/  IADD3 R40, P4, R11, R2, RZ ;  /* 0x000000020b287210 */ /* 0x000fe40007f9e0ff */
[----:B------:R-:W4:Y:S01]  /*4fa20*/  LDC R42, c[0x0][0x278] ;  /* 0x00009e00ff2a7b82 */ /* 0x000f220000000800 */
[-C--:B------:R-:W-:Y:S02]  /*4fa30*/  LEA.HI.X.SX32 R39, R28, R3.reuse, 0x1, P3 ;  /* 0x000000031c277211 */ /* 0x080fe400018f0eff */
[----:B------:R-:W-:Y:S02]  /*4fa40*/  LEA.HI.X.SX32 R41, R27, R3, 0x1, P4 ;  /* 0x000000031b297211 */ /* 0x000fe400020f0eff */
[----:B------:R-:W-:Y:S02]  /*4fa50*/  PRMT R25, R105, 0x7632, R25 ;  /* 0x0000763269197816 */ /* 0x000fe40000000019 */
[----:B-1----:R-:W-:Y:S01]  /*4fa60*/  PRMT R104, R104, 0x7632, R104 ;  /* 0x0000763268687816 */ /* 0x002fe20000000068 */
[----:B------:R-:W-:Y:S01]  /*4fa70*/  IMAD R28, R43, 0x1ba, RZ ;  /* 0x000001ba2b1c7824 */ /* 0x000fe200078e02ff */
[----:B------:R-:W1:Y:S03]  /*4fa80*/  LDC R50, c[0x0][0x278] ;  /* 0x00009e00ff327b82 */ /* 0x000e660000000800 */
[----:B------:R-:W-:Y:S04]  /*4fa90*/  STG.E.U16 desc[UR4][R34.64], R104 ;  /* 0x0000006822007986 */ /* 0x000fe8000c101504 */
[----:B------:R-:W-:Y:S01]  /*4faa0*/  STG.E.U16 desc[UR4][R38.64], R105 ;  /* 0x0000006926007986 */ /* 0x000fe2000c101504 */
[----:B------:R-:W4:Y:S03]  /*4fab0*/  LDC R43, c[0x0][0x278] ;  /* 0x00009e00ff2b7b82 */ /* 0x000f260000000800 */
[----:B------:R0:W-:Y:S01]  /*4fac0*/  STG.E.U16 desc[UR4][R40.64], R25 ;  /* 0x0000001928007986 */ /* 0x0001e2000c101504 */
[----:B---3--:R-:W-:-:S04]  /*4fad0*/  IMAD R29, R45, 0xdd, RZ ;  /* 0x000000dd2d1d7824 */ /* 0x008fc800078e02ff */
[----:B------:R-:W3:Y:S08]  /*4fae0*/  LDC R45, c[0x0][0x278] ;  /* 0x00009e00ff2d7b82 */ /* 0x000ef00000000800 */
[----:B0-----:R-:W0:Y:S08]  /*4faf0*/  LDC R41, c[0x0][0x278] ;  /* 0x00009e00ff297b82 */ /* 0x001e300000000800 */
[----:B------:R-:W1:Y:S01]  /*4fb00*/  LDC R40, c[0x0][0x278] ;  /* 0x00009e00ff287b82 */ /* 0x000e620000000800 */
[----:B------:R-:W-:Y:S01]  /*4fb10*/  IMAD R25, R33, 0x1b8, RZ ;  /* 0x000001b821197824 */ /* 0x000fe200078e02ff */
[----:B------:R-:W-:Y:S01]  /*4fb20*/  IADD3 R36, P3, R28, R2, RZ ;  /* 0x000000021c247210 */ /* 0x000fe20007f7e0ff */
[----:B------:R-:W-:-:S03]  /*4fb30*/  IMAD R27, R44, 0x1bc, RZ ;  /* 0x000001bc2c1b7824 */ /* 0x000fc600078e02ff */
[-C--:B------:R-:W-:Y:S02]  /*4fb40*/  IADD3 R34, P0, R25, R2.reuse, RZ ;  /* 0x0000000219227210 */ /* 0x080fe40007f1e0ff */
[----:B------:R-:W-:Y:S01]  /*4fb50*/  IADD3 R38, P4, R27, R2, RZ ;  /* 0x000000021b267210 */ /* 0x000fe20007f9e0ff */
[----:B------:R-:W3:Y:S01]  /*4fb60*/  LDC R44, c[0x0][0x278] ;  /* 0x00009e00ff2c7b82 */ /* 0x000ee20000000800 */
[-C--:B------:R-:W-:Y:S02]  /*4fb70*/  LEA.HI.X.SX32 R35, R12, R3.reuse, 0x1, P0 ;  /* 0x000000030c237211 */ /* 0x080fe400000f0eff */
[-C--:B------:R-:W-:Y:S01]  /*4fb80*/  LEA.HI.X.SX32 R37, R29, R3.reuse, 0x1, P3 ;  /* 0x000000031d257211 */ /* 0x080fe200018f0eff */
[----:B--2---:R-:W-:Y:S01]  /*4fb90*/  IMAD R29, R30, 0x1be, RZ ;  /* 0x000001be1e1d7824 */ /* 0x004fe200078e02ff */
[----:B------:R-:W-:Y:S01]  /*4fba0*/  PRMT R12, R106, 0x7632, R12 ;  /* 0x000076326a0c7816 */ /* 0x000fe2000000000c */
[----:B------:R0:W-:Y:S01]  /*4fbb0*/  STG.E.U16 desc[UR4][R34.64], R106 ;  /* 0x0000006a22007986 */ /* 0x0001e2000c101504 */
[----:B------:R-:W-:Y:S01]  /*4fbc0*/  LEA.HI.X.SX32 R39, R13, R3, 0x1, P4 ;  /* 0x000000030d277211 */ /* 0x000fe200020f0eff */
[----:B------:R-:W2:Y:S02]  /*4fbd0*/  LDC R47, c[0x0][0x278] ;  /* 0x00009e00ff2f7b82 */ /* 0x000ea40000000800 */
[----:B------:R0:W-:Y:S01]  /*4fbe0*/  STG.E.U16 desc[UR4][R36.64], R12 ;  /* 0x0000000c24007986 */ /* 0x0001e2000c101504 */
[----:B----4-:R-:W-:-:S02]  /*4fbf0*/  IMAD R13, R43, 0x1c4, RZ ;  /* 0x000001c42b0d7824 */ /* 0x010fc400078e02ff */
[----:B-1----:R-:W-:-:S03]  /*4fc00*/  IMAD R30, R40, 0x1c0, RZ ;  /* 0x000001c0281e7824 */ /* 0x002fc600078e02ff */
[----:B------:R-:W1:Y:S01]  /*4fc10*/  LDC R54, c[0x0][0x278] ;  /* 0x00009e00ff367b82 */ /* 0x000e620000000800 */
[----:B0-----:R-:W-:Y:S01]  /*4fc20*/  IMAD R35, R41, 0xdf, RZ ;  /* 0x000000df29237824 */ /* 0x001fe200078e02ff */
[-C--:B------:R-:W-:Y:S01]  /*4fc30*/  IADD3 R34, P3, R29, R2.reuse, RZ ;  /* 0x000000021d227210 */ /* 0x080fe20007f7e0ff */
[----:B------:R-:W-:Y:S01]  /*4fc40*/  IMAD R12, R42, 0x1c2, RZ ;  /* 0x000001c22a0c7824 */ /* 0x000fe200078e02ff */
[----:B------:R3:W-:Y:S01]  /*4fc50*/  STG.E.U16 desc[UR4][R38.64], R107 ;  /* 0x0000006b26007986 */ /* 0x0007e2000c101504 */
[----:B------:R-:W-:-:S03]  /*4fc60*/  IADD3 R36, P0, R30, R2, RZ ;  /* 0x000000021e247210 */ /* 0x000fc60007f1e0ff */
[----:B------:R-:W0:Y:S01]  /*4fc70*/  LDC R56, c[0x0][0x278] ;  /* 0x00009e00ff387b82 */ /* 0x000e220000000800 */
[----:B------:R-:W-:Y:S02]  /*4fc80*/  LEA.HI.X.SX32 R35, R35, R3, 0x1, P3 ;  /* 0x0000000323237211 */ /* 0x000fe400018f0eff */
[----:B------:R-:W-:Y:S02]  /*4fc90*/  IADD3 R40, P4, R13, R2, RZ ;  /* 0x000000020d287210 */ /* 0x000fe40007f9e0ff */
[----:B------:R-:W-:-:S03]  /*4fca0*/  PRMT R33, R107, 0x7632, R33 ;  /* 0x000076326b217816 */ /* 0x000fc60000000021 */
[----:B------:R-:W4:Y:S01]  /*4fcb0*/  LDC R43, c[0x0][0x278] ;  /* 0x00009e00ff2b7b82 */ /* 0x000f220000000800 */
[----:B---3--:R-:W-:Y:S01]  /*4fcc0*/  IMAD R39, R45, 0xe1, RZ ;  /* 0x000000e12d277824 */ /* 0x008fe200078e02ff */
[----:B------:R-:W-:Y:S02]  /*4fcd0*/  IADD3 R38, P3, R12, R2, RZ ;  /* 0x000000020c267210 */ /* 0x000fe40007f7e0ff */
[-C--:B------:R-:W-:Y:S02]  /*4fce0*/  LEA.HI.X.SX32 R37, R32, R3.reuse, 0x1, P0 ;  /* 0x0000000320257211 */ /* 0x080fe400000f0eff */
[-C--:B------:R-:W-:Y:S02]  /*4fcf0*/  LEA.HI.X.SX32 R39, R39, R3.reuse, 0x1, P3 ;  /* 0x0000000327277211 */ /* 0x080fe400018f0eff */
[----:B------:R-:W3:Y:S01]  /*4fd00*/  LDC R42, c[0x0][0x278] ;  /* 0x00009e00ff2a7b82 */ /* 0x000ee20000000800 */
[----:B------:R-:W-:Y:S02]  /*4fd10*/  PRMT R32, R108, 0x7632, R32 ;  /* 0x000076326c207816 */ /* 0x000fe40000000020 */
[----:B------:R-:W-:Y:S01]  /*4fd20*/  LEA.HI.X.SX32 R41, R31, R3, 0x1, P4 ;  /* 0x000000031f297211 */ /* 0x000fe200020f0eff */
[----:B------:R2:W-:Y:S04]  /*4fd30*/  STG.E.U16 desc[UR4][R34.64], R33 ;  /* 0x0000002122007986 */ /* 0x0005e8000c101504 */
[----:B------:R-:W-:Y:S01]  /*4fd40*/  STG.E.U16 desc[UR4][R36.64], R108 ;  /* 0x0000006c24007986 */ /* 0x000fe2000c101504 */
[----:B------:R-:W3:Y:S03]  /*4fd50*/  LDC R45, c[0x0][0x278] ;  /* 0x00009e00ff2d7b82 */ /* 0x000ee60000000800 */
[----:B------:R1:W-:Y:S04]  /*4fd60*/  STG.E.U16 desc[UR4][R38.64], R32 ;  /* 0x0000002026007986 */ /* 0x0003e8000c101504 */
[----:B------:R0:W-:Y:S01]  /*4fd70*/  STG.E.U16 desc[UR4][R40.64], R109 ;  /* 0x0000006d28007986 */ /* 0x0001e2000c101504 */
[----:B------:R-:W-:Y:S01]  /*4fd80*/  IMAD R31, R50, 0x1c8, RZ ;  /* 0x000001c8321f7824 */ /* 0x000fe200078e02ff */
[----:B------:R-:W3:Y:S01]  /*4fd90*/  LDC R57, c[0x0][0x278] ;  /* 0x00009e00ff397b82 */ /* 0x000ee20000000800 */
[----:B--2---:R-:W-:-:S07]  /*4fda0*/  IMAD R33, R47, 0x1ca, RZ ;  /* 0x000001ca2f217824 */ /* 0x004fce00078e02ff */
[----:B------:R-:W2:Y:S01]  /*4fdb0*/  LDC R58, c[0x0][0x278] ;  /* 0x00009e00ff3a7b82 */ /* 0x000ea20000000800 */
[----:B-1----:R-:W-:-:S07]  /*4fdc0*/  IMAD R32, R44, 0x1c6, RZ ;  /* 0x000001c62c207824 */ /* 0x002fce00078e02ff */
[----:B0-----:R-:W0:Y:S01]  /*4fdd0*/  LDC R40, c[0x0][0x278] ;  /* 0x00009e00ff287b82 */ /* 0x001e220000000800 */
[----:B------:R-:W-:-:S07]  /*4fde0*/  IMAD R35, R54, 0xe3, RZ ;  /* 0x000000e336237824 */ /* 0x000fce00078e02ff */
[----:B------:R-:W1:Y:S01]  /*4fdf0*/  LDC R41, c[0x0][0x278] ;  /* 0x00009e00ff297b82 */ /* 0x000e620000000800 */
[----:B------:R-:W-:-:S07]  /*4fe00*/  IADD3 R34, P0, R32, R2, RZ ;  /* 0x0000000220227210 */ /* 0x000fce0007f1e0ff */
[----:B------:R-:W3:Y:S01]  /*4fe10*/  LDC R44, c[0x0][0x278] ;  /* 0x00009e00ff2c7b82 */ /* 0x000ee20000000800 */
[----:B------:R-:W-:Y:S01]  /*4fe20*/  IMAD R39, R56, 0xe5, RZ ;  /* 0x000000e538277824 */ /* 0x000fe200078e02ff */
[-C--:B------:R-:W-:Y:S02]  /*4fe30*/  IADD3 R36, P3, R31, R2.reuse, RZ ;  /* 0x000000021f247210 */ /* 0x080fe40007f7e0ff */
[----:B------:R-:W-:Y:S02]  /*4fe40*/  IADD3 R38, P4, R33, R2, RZ ;  /* 0x0000000221267210 */ /* 0x000fe40007f9e0ff */
[-C--:B------:R-:W-:Y:S02]  /*4fe50*/  LEA.HI.X.SX32 R35, R35, R3.reuse, 0x1, P0 ;  /* 0x0000000323237211 */ /* 0x080fe400000f0eff */
[----:B------:R-:W-:Y:S01]  /*4fe60*/  PRMT R109, R109, 0x7632, R109 ;  /* 0x000076326d6d7816 */ /* 0x000fe2000000006d */
[----:B------:R-:W2:Y:S01]  /*4fe70*/  LDC R60, c[0x0][0x278] ;  /* 0x00009e00ff3c7b82 */ /* 0x000ea20000000800 */
[----:B------:R-:W-:-:S02]  /*4fe80*/  LEA.HI.X.SX32 R37, R22, R3, 0x1, P3 ;  /* 0x0000000316257211 */ /* 0x000fc400018f0eff */
[----:B------:R-:W-:Y:S02]  /*4fe90*/  LEA.HI.X.SX32 R39, R39, R3, 0x1, P4 ;  /* 0x0000000327277211 */ /* 0x000fe400020f0eff */
[----:B------:R-:W-:Y:S01]  /*4fea0*/  PRMT R22, R110, 0x7632, R22 ;  /* 0x000076326e167816 */ /* 0x000fe20000000016 */
[----:B------:R4:W-:Y:S02]  /*4feb0*/  STG.E.U16 desc[UR4][R34.64], R109 ;  /* 0x0000006d22007986 */ /* 0x0009e4000c101504 */
[----:B------:R-:W2:Y:S02]  /*4fec0*/  LDC R62, c[0x0][0x278] ;  /* 0x00009e00ff3e7b82 */ /* 0x000ea40000000800 */
[----:B------:R-:W-:Y:S04]  /*4fed0*/  STG.E.U16 desc[UR4][R36.64], R110 ;  /* 0x0000006e24007986 */ /* 0x000fe8000c101504 */
[----:B------:R0:W-:Y:S02]  /*4fee0*/  STG.E.U16 desc[UR4][R38.64], R22 ;  /* 0x0000001626007986 */ /* 0x0001e4000c101504 */
[----:B------:R-:W2:Y:S01]  /*4fef0*/  LDC R59, c[0x0][0x278] ;  /* 0x00009e00ff3b7b82 */ /* 0x000ea20000000800 */
[----:B----4-:R-:W-:-:S07]  /*4ff00*/  IMAD R34, R43, 0x1d0, RZ ;  /* 0x000001d02b227824 */ /* 0x010fce00078e02ff */
[----:B------:R-:W4:Y:S08]  /*4ff10*/  LDC R61, c[0x0][0x278] ;  /* 0x00009e00ff3d7b82 */ /* 0x000f300000000800 */
[----:B------:R-:W4:Y:S01]  /*4ff20*/  LDC R63, c[0x0][0x278] ;  /* 0x00009e00ff3f7b82 */ /* 0x000f220000000800 */
[----:B0-----:R-:W-:-:S07]  /*4ff30*/  IMAD R22, R40, 0x1cc, RZ ;  /* 0x000001cc28167824 */ /* 0x001fce00078e02ff */
[----:B------:R-:W0:Y:S01]  /*4ff40*/  LDC R88, c[0x0][0x278] ;  /* 0x00009e00ff587b82 */ /* 0x000e220000000800 */
[----:B-1----:R-:W-:Y:S01]  /*4ff50*/  IMAD R36, R41, 0x1ce, RZ ;  /* 0x000001ce29247824 */ /* 0x002fe200078e02ff */
[----:B------:R-:W-:Y:S01]  /*4ff60*/  IADD3 R40, P3, R22, R2, RZ ;  /* 0x0000000216287210 */ /* 0x000fe20007f7e0ff */
[----:B---3--:R-:W-:-:S05]  /*4ff70*/  IMAD R35, R44, 0x1d2, RZ ;  /* 0x000001d22c237824 */ /* 0x008fca00078e02ff */
[----:B------:R-:W1:Y:S01]  /*4ff80*/  LDC R87, c[0x0][0x278] ;  /* 0x00009e00ff577b82 */ /* 0x000e620000000800 */
[----:B------:R-:W-:Y:S01]  /*4ff90*/  IMAD R37, R42, 0xe7, RZ ;  /* 0x000000e72a257824 */ /* 0x000fe200078e02ff */
[-C--:B------:R-:W-:Y:S01]  /*4ffa0*/  IADD3 R38, P0, R36, R2.reuse, RZ ;  /* 0x0000000224267210 */ /* 0x080fe20007f1e0ff */
[----:B------:R-:W3:Y:S01]  /*4ffb0*/  LDL.LU R109, [R1+0x5c] ;  /* 0x00005c00016d7983 */ /* 0x000ee20000300800 */
[-C--:B------:R-:W-:Y:S01]  /*4ffc0*/  LEA.HI.X.SX32 R41, R23, R3.reuse, 0x1, P3 ;  /* 0x0000000317297211 */ /* 0x080fe200018f0eff */
[----:B------:R-:W-:Y:S01]  /*4ffd0*/  IMAD R23, R45, 0xe9, RZ ;  /* 0x000000e92d177824 */ /* 0x000fe200078e02ff */
[-C--:B------:R-:W-:Y:S01]  /*4ffe0*/  IADD3 R42, P3, R34, R2.reuse, RZ ;  /* 0x00000002222a7210 */ /* 0x080fe20007f7e0ff */
[----:B------:R-:W3:Y:S01]  /*4fff0*/  LDL.LU R108, [R1+0x58] ;  /* 0x00005800016c7983 */ /* 0x000ee20000300800 */
[----:B------:R-:W4:Y:S01]  /*50000*/  LDC R47, c[0x0][0x278] ;  /* 0x00009e00ff2f7b82 */ /* 0x000f220000000800 */
[----:B------:R-:W-:Y:S02]  /*50010*/  IADD3 R44, P4, R35, R2, RZ ;  /* 0x00000002232c7210 */ /* 0x000fe40007f9e0ff */
[----:B------:R-:W-:Y:S01]  /*50020*/  LEA.HI.X.SX32 R39, R37, R3, 0x1, P0 ;  /* 0x0000000325277211 */ /* 0x000fe200000f0eff */
[----:B------:R-:W-:Y:S01]  /*50030*/  STG.E.U16 desc[UR4][R40.64], R111 ;  /* 0x0000006f28007986 */ /* 0x000fe2000c101504 */
[----:B------:R-:W-:-:S02]  /*50040*/  PRMT R37, R111, 0x7632, R37 ;  /* 0x000076326f257816 */ /* 0x000fc40000000025 */
[-C--:B------:R-:W-:Y:S01]  /*50050*/  LEA.HI.X.SX32 R43, R24, R3.reuse, 0x1, P3 ;  /* 0x00000003182b7211 */ /* 0x080fe200018f0eff */
[----:B------:R-:W0:Y:S01]  /*50060*/  LDC R50, c[0x0][0x278] ;  /* 0x00009e00ff327b82 */ /* 0x000e220000000800 */
[----:B------:R-:W-:Y:S01]  /*50070*/  LEA.HI.X.SX32 R45, R23, R3, 0x1, P4 ;  /* 0x00000003172d7211 */ /* 0x000fe200020f0eff */
[----:B------:R-:W3:Y:S01]  /*50080*/  LDL.LU R107, [R1+0x54] ;  /* 0x00005400016b7983 */ /* 0x000ee20000300800 */
[----:B------:R-:W-:-:S05]  /*50090*/  PRMT R23, R112, 0x7632, R23 ;  /* 0x0000763270177816 */ /* 0x000fca0000000017 */
[----:B------:R-:W1:Y:S01]  /*500a0*/  LDC R54, c[0x0][0x278] ;  /* 0x00009e00ff367b82 */ /* 0x000e620000000800 */
[----:B------:R2:W-:Y:S04]  /*500b0*/  STG.E.U16 desc[UR4][R38.64], R37 ;  /* 0x0000002526007986 */ /* 0x0005e8000c101504 */
[----:B------:R-:W-:Y:S03]  /*500c0*/  STG.E.U16 desc[UR4][R42.64], R112 ;  /* 0x000000702a007986 */ /* 0x000fe6000c101504 */
[----:B------:R-:W1:Y:S01]  /*500d0*/  LDC R56, c[0x0][0x278] ;  /* 0x00009e00ff387b82 */ /* 0x000e620000000800 */
[----:B------:R4:W-:Y:S01]  /*500e0*/  STG.E.U16 desc[UR4][R44.64], R23 ;  /* 0x000000172c007986 */ /* 0x0009e2000c101504 */
[----:B--2---:R-:W-:-:S02]  /*500f0*/  IMAD R24, R60, 0x1d8, RZ ;  /* 0x000001d83c187824 */ /* 0x004fc400078e02ff */
[----:B------:R-:W-:-:S04]  /*50100*/  IMAD R38, R58, 0x1d6, RZ ;  /* 0x000001d63a267824 */ /* 0x000fc800078e02ff */
[----:B------:R-:W2:Y:S01]  /*50110*/  LDC R90, c[0x0][0x278] ;  /* 0x00009e00ff5a7b82 */ /* 0x000ea20000000800 */
[----:B----4-:R-:W-:-:S07]  /*50120*/  IMAD R47, R47, 0xed, RZ ;  /* 0x000000ed2f2f7824 */ /* 0x010fce00078e02ff */
[----:B------:R-:W4:Y:S01]  /*50130*/  LDC R86, c[0x0][0x278] ;  /* 0x00009e00ff567b82 */ /* 0x000f220000000800 */
[----:B------:R-:W-:-:S07]  /*50140*/  IMAD R23, R57, 0x1d4, RZ ;  /* 0x000001d439177824 */ /* 0x000fce00078e02ff */
[----:B------:R-:W4:Y:S01]  /*50150*/  LDC R89, c[0x0][0x278] ;  /* 0x00009e00ff597b82 */ /* 0x000f220000000800 */
[----:B------:R-:W-:Y:S01]  /*50160*/  IADD3 R40, P3, R23, R2, RZ ;  /* 0x0000000217287210 */ /* 0x000fe20007f7e0ff */
[----:B------:R-:W-:-:S06]  /*50170*/  IMAD R37, R62, 0x1da, RZ ;  /* 0x000001da3e257824 */ /* 0x000fcc00078e02ff */
[----:B------:R-:W4:Y:S01]  /*50180*/  LDC R93, c[0x0][0x278] ;  /* 0x00009e00ff5d7b82 */ /* 0x000f220000000800 */
[----:B------:R-:W-:Y:S01]  /*50190*/  LEA.HI.X.SX32 R41, R46, R3, 0x1, P3 ;  /* 0x000000032e297211 */ /* 0x000fe200018f0eff */
[----:B------:R-:W3:Y:S06]  /*501a0*/  LDL.LU R106, [R1+0x50] ;  /* 0x00005000016a7983 */ /* 0x000eec0000300800 */
[----:B------:R-:W4:Y:S01]  /*501b0*/  LDC R57, c[0x0][0x278] ;  /* 0x00009e00ff397b82 */ /* 0x000f220000000800 */
[----:B------:R-:W-:Y:S01]  /*501c0*/  IMAD R39, R59, 0xeb, RZ ;  /* 0x000000eb3b277824 */ /* 0x000fe200078e02ff */
[----:B------:R-:W-:-:S02]  /*501d0*/  IADD3 R42, P0, R38, R2, RZ ;  /* 0x00000002262a7210 */ /* 0x000fc40007f1e0ff */
[----:B------:R-:W-:-:S04]  /*501e0*/  IADD3 R44, P3, R24, R2, RZ ;  /* 0x00000002182c7210 */ /* 0x000fc80007f7e0ff */
[----:B------:R-:W4:Y:S01]  /*501f0*/  LDC R58, c[0x0][0x278] ;  /* 0x00009e00ff3a7b82 */ /* 0x000f220000000800 */
[----:B------:R-:W-:Y:S01]  /*50200*/  IADD3 R46, P4, R37, R2, RZ ;  /* 0x00000002252e7210 */ /* 0x000fe20007f9e0ff */
[----:B------:R0:W-:Y:S01]  /*50210*/  STG.E.U16 desc[UR4][R40.64], R113 ;  /* 0x0000007128007986 */ /* 0x0001e2000c101504 */
[-C--:B------:R-:W-:Y:S02]  /*50220*/  LEA.HI.X.SX32 R43, R39, R3.reuse, 0x1, P0 ;  /* 0x00000003272b7211 */ /* 0x080fe400000f0eff */
[----:B------:R-:W-:-:S03]  /*50230*/  LEA.HI.X.SX32 R45, R26, R3, 0x1, P3 ;  /* 0x000000031a2d7211 */ /* 0x000fc600018f0eff */
[----:B------:R-:W4:Y:S01]  /*50240*/  LDC R60, c[0x0][0x278] ;  /* 0x00009e00ff3c7b82 */ /* 0x000f220000000800 */
[----:B------:R-:W-:Y:S01]  /*50250*/  LEA.HI.X.SX32 R47, R47, R3, 0x1, P4 ;  /* 0x000000032f2f7211 */ /* 0x000fe200020f0eff */
[----:B--2---:R-:W-:Y:S01]  /*50260*/  IMAD R90, R90, 0xfc, RZ ;  /* 0x000000fc5a5a7824 */ /* 0x004fe200078e02ff */
[----:B------:R-:W-:Y:S01]  /*50270*/  PRMT R26, R114, 0x7632, R26 ;  /* 0x00007632721a7816 */ /* 0x000fe2000000001a */
[----:B------:R-:W2:Y:S01]  /*50280*/  LDL.LU R105, [R1+0x60c] ;  /* 0x00060c0001697983 */ /* 0x000ea20000300800 */
[----:B0-----:R-:W-:Y:S01]  /*50290*/  PRMT R113, R113, 0x7632, R113 ;  /* 0x0000763271717816 */ /* 0x001fe20000000071 */
[----:B------:R-:W-:Y:S02]  /*502a0*/  IMAD R41, R50, 0x1dc, RZ ;  /* 0x000001dc32297824 */ /* 0x000fe400078e02ff */
[----:B------:R-:W0:Y:S01]  /*502b0*/  LDC R59, c[0x0][0x278] ;  /* 0x00009e00ff3b7b82 */ /* 0x000e220000000800 */
[----:B-1----:R-:W-:-:S07]  /*502c0*/  IMAD R40, R54, 0x1de, RZ ;  /* 0x000001de36287824 */ /* 0x002fce00078e02ff */
[----:B------:R-:W1:Y:S01]  /*502d0*/  LDC R96, c[0x0][0x278] ;  /* 0x00009e00ff607b82 */ /* 0x000e620000000800 */
[----:B------:R4:W-:Y:S04]  /*502e0*/  STG.E.U16 desc[UR4][R42.64], R113 ;  /* 0x000000712a007986 */ /* 0x0009e8000c101504 */
[----:B------:R4:W-:Y:S03]  /*502f0*/  STG.E.U16 desc[UR4][R44.64], R114 ;  /* 0x000000722c007986 */ /* 0x0009e6000c101504 */
[----:B------:R-:W1:Y:S01]  /*50300*/  LDC R62, c[0x0][0x278] ;  /* 0x00009e00ff3e7b82 */ /* 0x000e620000000800 */
[----:B------:R4:W-:Y:S02]  /*50310*/  STG.E.U16 desc[UR4][R46.64], R26 ;  /* 0x0000001a2e007986 */ /* 0x0009e4000c101504 */
[-C--:B----4-:R-:W-:Y:S01]  /*50320*/  IADD3 R42, P3, R41, R2.reuse, RZ ;  /* 0x00000002292a7210 */ /* 0x090fe20007f7e0ff */
[----:B------:R-:W-:Y:S01]  /*50330*/  IMAD R39, R57, 0x1e2, RZ ;  /* 0x000001e239277824 */ /* 0x000fe200078e02ff */
[----:B------:R-:W-:Y:S01]  /*50340*/  PRMT R54, R115, 0x7632, R54 ;  /* 0x0000763273367816 */ /* 0x000fe20000000036 */
[----:B------:R-:W-:Y:S01]  /*50350*/  IMAD R50, R63, 0xf1, RZ ;  /* 0x000000f13f327824 */ /* 0x000fe200078e02ff */
[----:B------:R-:W-:Y:S01]  /*50360*/  IADD3 R44, P0, R40, R2, RZ ;  /* 0x00000002282c7210 */ /* 0x000fe20007f1e0ff */
[----:B------:R-:W-:Y:S01]  /*50370*/  IMAD R45, R56, 0xef, RZ ;  /* 0x000000ef382d7824 */ /* 0x000fe200078e02ff */
[----:B------:R-:W4:Y:S08]  /*50380*/  LDC R98, c[0x0][0x278] ;  /* 0x00009e00ff627b82 */ /* 0x000f300000000800 */
[----:B------:R-:W3:Y:S01]  /*50390*/  LDC R94, c[0x0][0x278] ;  /* 0x00009e00ff5e7b82 */ /* 0x000ee20000000800 */
[----:B------:R-:W-:Y:S01]  /*503a0*/  IMAD R26, R61, 0x1e0, RZ ;  /* 0x000001e03d1a7824 */ /* 0x000fe200078e02ff */
[-C--:B------:R-:W-:Y:S01]  /*503b0*/  LEA.HI.X.SX32 R43, R48, R3.reuse, 0x1, P3 ;  /* 0x00000003302b7211 */ /* 0x080fe200018f0eff */
[----:B------:R-:W2:Y:S01]  /*503c0*/  LDL.LU R104, [R1+0x608] ;  /* 0x0006080001687983 */ /* 0x000ea20000300800 */
[----:B------:R-:W-:-:S02]  /*503d0*/  LEA.HI.X.SX32 R45, R45, R3, 0x1, P0 ;  /* 0x000000032d2d7211 */ /* 0x000fc400000f0eff */
[-C--:B------:R-:W-:Y:S01]  /*503e0*/  IADD3 R46, P3, R26, R2.reuse, RZ ;  /* 0x000000021a2e7210 */ /* 0x080fe20007f7e0ff */
[----:B------:R0:W-:Y:S01]  /*503f0*/  STG.E.U16 desc[UR4][R42.64], R115 ;  /* 0x000000732a007986 */ /* 0x0001e2000c101504 */
[----:B------:R-:W-:Y:S01]  /*50400*/  IADD3 R48, P4, R39, R2, RZ ;  /* 0x0000000227307210 */ /* 0x000fe20007f9e0ff */
[----:B------:R-:W1:Y:S01]  /*50410*/  LDC R57, c[0x0][0x278] ;  /* 0x00009e00ff397b82 */ /* 0x000e620000000800 */
[-C--:B------:R-:W-:Y:S01]  /*50420*/  LEA.HI.X.SX32 R47, R49, R3.reuse, 0x1, P3 ;  /* 0x00000003312f7211 */ /* 0x080fe200018f0eff */
[----:B------:R0:W-:Y:S01]  /*50430*/  STG.E.U16 desc[UR4][R44.64], R54 ;  /* 0x000000362c007986 */ /* 0x0001e2000c101504 */
[----:B------:R-:W-:-:S03]  /*50440*/  LEA.HI.X.SX32 R49, R50, R3, 0x1, P4 ;  /* 0x0000000332317211 */ /* 0x000fc600020f0eff */
[----:B------:R4:W-:Y:S02]  /*50450*/  STG.E.U16 desc[UR4][R46.64], R116 ;  /* 0x000000742e007986 */ /* 0x0009e4000c101504 */
[----:B------:R-:W1:Y:S01]  /*50460*/  LDC R56, c[0x0][0x278] ;  /* 0x00009e00ff387b82 */ /* 0x000e620000000800 */
[----:B0-----:R-:W-:-:S07]  /*50470*/  PRMT R42, R116, 0x7632, R42 ;  /* 0x00007632742a7816 */ /* 0x001fce000000002a */
[----:B------:R-:W0:Y:S01]  /*50480*/  LDC R63, c[0x0][0x278] ;  /* 0x00009e00ff3f7b82 */ /* 0x000e220000000800 */
[----:B------:R-:W-:-:S07]  /*50490*/  IMAD R44, R58, 0x1e4, RZ ;  /* 0x000001e43a2c7824 */ /* 0x000fce00078e02ff */
[----:B------:R-:W3:Y:S01]  /*504a0*/  LDC R92, c[0x0][0x278] ;  /* 0x00009e00ff5c7b82 */ /* 0x000ee20000000800 */
[----:B----4-:R-:W-:-:S07]  /*504b0*/  IADD3 R46, P0, R44, R2, RZ ;  /* 0x000000022c2e7210 */ /* 0x010fce0007f1e0ff */
[----:B------:R-:W4:Y:S01]  /*504c0*/  LDC R97, c[0x0][0x278] ;  /* 0x00009e00ff617b82 */ /* 0x000f220000000800 */
[----:B------:R-:W-:-:S07]  /*504d0*/  IMAD R98, R98, 0x102, RZ ;  /* 0x0000010262627824 */ /* 0x000fce00078e02ff */
[----:B------:R-:W4:Y:S08]  /*504e0*/  LDC R91, c[0x0][0x278] ;  /* 0x00009e00ff5b7b82 */ /* 0x000f300000000800 */
[----:B------:R-:W4:Y:S01]  /*504f0*/  LDC R95, c[0x0][0x278] ;  /* 0x00009e00ff5f7b82 */ /* 0x000f220000000800 */
[----:B------:R-:W-:Y:S01]  /*50500*/  PRMT R99, R152, 0x7632, R99 ;  /* 0x0000763298637816 */ /* 0x000fe20000000063 */
[----:B------:R-:W2:Y:S06]  /*50510*/  LDL.LU R103, [R1+0x604] ;  /* 0x0006040001677983 */ /* 0x000eac0000300800 */
[----:B------:R-:W0:Y:S01]  /*50520*/  LDC R54, c[0x0][0x278] ;  /* 0x00009e00ff367b82 */ /* 0x000e220000000800 */
[----:B------:R1:W-:Y:S01]  /*50530*/  STG.E.U16 desc[UR4][R48.64], R42 ;  /* 0x0000002a30007986 */ /* 0x0003e2000c101504 */
[----:B------:R-:W-:-:S06]  /*50540*/  LEA.HI.X.SX32 R47, R52, R3, 0x1, P0 ;  /* 0x00000003342f7211 */ /* 0x000fcc00000f0eff */
[----:B------:R-:W4:Y:S01]  /*50550*/  LDC R58, c[0x0][0x278] ;  /* 0x00009e00ff3a7b82 */ /* 0x000f220000000800 */
[----:B-1----:R-:W-:-:S07]  /*50560*/  IMAD R42, R59, 0x1e6, RZ ;  /* 0x000001e63b2a7824 */ /* 0x002fce00078e02ff */
[----:B------:R-:W1:Y:S01]  /*50570*/  LDC R59, c[0x0][0x278] ;  /* 0x00009e00ff3b7b82 */ /* 0x000e620000000800 */
[----:B------:R-:W-:-:S07]  /*50580*/  IMAD R45, R62, 0xf3, RZ ;  /* 0x000000f33e2d7824 */ /* 0x000fce00078e02ff */
[----:B------:R-:W1:Y:S01]  /*50590*/  LDC R52, c[0x0][0x278] ;  /* 0x00009e00ff347b82 */ /* 0x000e620000000800 */
[-C--:B------:R-:W-:Y:S01]  /*505a0*/  IADD3 R48, P3, R42, R2.reuse, RZ ;  /* 0x000000022a307210 */ /* 0x080fe20007f7e0ff */
[----:B------:R-:W-:Y:S01]  /*505b0*/  IMAD R43, R60, 0x1e8, RZ ;  /* 0x000001e83c2b7824 */ /* 0x000fe200078e02ff */
[----:B------:R0:W-:Y:S02]  /*505c0*/  STG.E.U16 desc[UR4][R46.64], R117 ;  /* 0x000000752e007986 */ /* 0x0001e4000c101504 */
[----:B------:R-:W-:Y:S02]  /*505d0*/  LEA.HI.X.SX32 R49, R45, R3, 0x1, P3 ;  /* 0x000000032d317211 */ /* 0x000fe400018f0eff */
[----:B------:R-:W-:Y:S01]  /*505e0*/  PRMT R45, R117, 0x7632, R45 ;  /* 0x00007632752d7816 */ /* 0x000fe2000000002d */
[----:B------:R-:W1:Y:S01]  /*505f0*/  LDC R60, c[0x0][0x278] ;  /* 0x00009e00ff3c7b82 */ /* 0x000e620000000800 */
[----:B------:R-:W-:Y:S01]  /*50600*/  IADD3 R50, P4, R43, R2, RZ ;  /* 0x000000022b327210 */ /* 0x000fe20007f9e0ff */
[----:B------:R-:W-:-:S02]  /*50610*/  IMAD R56, R56, 0x1ec, RZ ;  /* 0x000001ec38387824 */ /* 0x000fc400078e02ff */
[----:B------:R4:W-:Y:S01]  /*50620*/  STG.E.U16 desc[UR4][R48.64], R45 ;  /* 0x0000002d30007986 */ /* 0x0009e2000c101504 */
[----:B0-----:R-:W-:Y:S01]  /*50630*/  IMAD R46, R54, 0x1ea, RZ ;  /* 0x000001ea362e7824 */ /* 0x001fe200078e02ff */
[----:B------:R-:W-:Y:S01]  /*50640*/  LEA.HI.X.SX32 R51, R51, R3, 0x1, P4 ;  /* 0x0000000333337211 */ /* 0x000fe200020f0eff */
[----:B----4-:R-:W-:Y:S01]  /*50650*/  IMAD R47, R58, 0x1ee, RZ ;  /* 0x000001ee3a2f7824 */ /* 0x010fe200078e02ff */
[----:B------:R-:W0:Y:S01]  /*50660*/  LDC R61, c[0x0][0x278] ;  /* 0x00009e00ff3d7b82 */ /* 0x000e220000000800 */
[----:B------:R-:W-:Y:S01]  /*50670*/  IMAD R49, R57, 0xf5, RZ ;  /* 0x000000f539317824 */ /* 0x000fe200078e02ff */
[----:B------:R-:W-:Y:S01]  /*50680*/  IADD3 R48, P3, R46, R2, RZ ;  /* 0x000000022e307210 */ /* 0x000fe20007f7e0ff */
[----:B------:R4:W-:Y:S01]  /*50690*/  STG.E.U16 desc[UR4][R50.64], R118 ;  /* 0x0000007632007986 */ /* 0x0009e2000c101504 */
[----:B-1----:R-:W-:-:S04]  /*506a0*/  IMAD R45, R59, 0x1f0, RZ ;  /* 0x000001f03b2d7824 */ /* 0x002fc800078e02ff */
[----:B------:R-:W1:Y:S01]  /*506b0*/  LDC R62, c[0x0][0x278] ;  /* 0x00009e00ff3e7b82 */ /* 0x000e620000000800 */
[----:B------:R-:W-:Y:S01]  /*506c0*/  LEA.HI.X.SX32 R49, R49, R3, 0x1, P3 ;  /* 0x0000000331317211 */ /* 0x000fe200018f0eff */
[----:B------:R-:W-:Y:S01]  /*506d0*/  IMAD R57, R52, 0xf7, RZ ;  /* 0x000000f734397824 */ /* 0x000fe200078e02ff */
[----:B------:R-:W-:-:S05]  /*506e0*/  IADD3 R52, P3, R47, R2, RZ ;  /* 0x000000022f347210 */ /* 0x000fca0007f7e0ff */
[----:B------:R-:W2:Y:S01]  /*506f0*/  LDC R100, c[0x0][0x278] ;  /* 0x00009e00ff647b82 */ /* 0x000ea20000000800 */
[----:B----4-:R-:W-:Y:S02]  /*50700*/  PRMT R118, R118, 0x7632, R118 ;  /* 0x0000763276767816 */ /* 0x010fe40000000076 */
[-C--:B------:R-:W-:Y:S01]  /*50710*/  IADD3 R50, P0, R56, R2.reuse, RZ ;  /* 0x0000000238327210 */ /* 0x080fe20007f1e0ff */
[----:B------:R-:W-:Y:S01]  /*50720*/  IMAD R59, R63, 0x1f2, RZ ;  /* 0x000001f23f3b7824 */ /* 0x000fe200078e02ff */
        /* <DEDUP_REMOVED lines=9> */
[----:B----4-:R-:W-:Y:S01]  /*507c0*/  PRMT R48, R119, 0x7632, R48 ;  /* 0x0000763277307816 */ /* 0x010fe20000000030 */
[----:B------:R-:W-:-:S06]  /*507d0*/  IMAD R49, R88, 0xf9, RZ ;  /* 0x000000f958317824 */ /* 0x000fcc00078e02ff */
[----:B------:R-:W4:Y:S01]  /*507e0*/  LDC R88, c[0x0][0x278] ;  /* 0x00009e00ff587b82 */ /* 0x000f220000000800 */
[----:B------:R0:W-:Y:S02]  /*507f0*/  STG.E.U16 desc[UR4][R52.64], R48 ;  /* 0x0000003034007986 */ /* 0x0001e4000c101504 */
[-C--:B0-----:R-:W-:Y:S02]  /*50800*/  IADD3 R50, P3, R58, R2.reuse, RZ ;  /* 0x000000023a327210 */ /* 0x081fe40007f7e0ff */
[----:B------:R0:W-:Y:S01]  /*50810*/  STG.E.U16 desc[UR4][R54.64], R120 ;  /* 0x0000007836007986 */ /* 0x0001e2000c101504 */
[----:B------:R-:W-:Y:S02]  /*50820*/  IMAD R61, R61, 0x1fa, RZ ;  /* 0x000001fa3d3d7824 */ /* 0x000fe400078e02ff */
[----:B------:R-:W3:Y:S01]  /*50830*/  LDC R87, c[0x0][0x278] ;  /* 0x00009e00ff577b82 */ /* 0x000ee20000000800 */
[----:B------:R-:W-:-:S04]  /*50840*/  IADD3 R48, P0, R59, R2, RZ ;  /* 0x000000023b307210 */ /* 0x000fc80007f1e0ff */
[----:B------:R-:W-:-:S03]  /*50850*/  LEA.HI.X.SX32 R49, R49, R3, 0x1, P0 ;  /* 0x0000000331317211 */ /* 0x000fc600000f0eff */
[----:B0-----:R-:W0:Y:S01]  /*50860*/  LDC R55, c[0x0][0x278] ;  /* 0x00009e00ff377b82 */ /* 0x001e220000000800 */
[----:B------:R-:W-:Y:S02]  /*50870*/  PRMT R120, R120, 0x7632, R120 ;  /* 0x0000763278787816 */ /* 0x000fe40000000078 */
[----:B------:R-:W-:-:S03]  /*50880*/  LEA.HI.X.SX32 R51, R246, R3, 0x1, P3 ;  /* 0x00000003f6337211 */ /* 0x000fc600018f0eff */
[----:B------:R1:W-:Y:S02]  /*50890*/  STG.E.U16 desc[UR4][R48.64], R120 ;  /* 0x0000007830007986 */ /* 0x0003e4000c101504 */
[----:B-1----:R-:W-:-:S04]  /*508a0*/  IADD3 R48, P3, R60, R2, RZ ;  /* 0x000000023c307210 */ /* 0x002fc80007f7e0ff */
[----:B------:R-:W-:Y:S02]  /*508b0*/  LEA.HI.X.SX32 R49, R90, R3, 0x1, P3 ;  /* 0x000000035a317211 */ /* 0x000fe400018f0eff */
[----:B------:R-:W1:Y:S01]  /*508c0*/  LDC R90, c[0x0][0x278] ;  /* 0x00009e00ff5a7b82 */ /* 0x000e620000000800 */
[----:B------:R-:W-:Y:S02]  /*508d0*/  IMAD R57, R86, 0x1f6, RZ ;  /* 0x000001f656397824 */ /* 0x000fe400078e02ff */
[----:B------:R-:W-:-:S05]  /*508e0*/  IMAD R53, R89, 0xfb, RZ ;  /* 0x000000fb59357824 */ /* 0x000fca00078e02ff */
[----:B------:R-:W3:Y:S01]  /*508f0*/  LDC R86, c[0x0][0x278] ;  /* 0x00009e00ff567b82 */ /* 0x000ee20000000800 */
[----:B------:R-:W-:Y:S01]  /*50900*/  IADD3 R52, P4, R57, R2, RZ ;  /* 0x0000000239347210 */ /* 0x000fe20007f9e0ff */
[----:B------:R-:W-:Y:S01]  /*50910*/  IMAD R62, R62, 0x1fc, RZ ;  /* 0x000001fc3e3e7824 */ /* 0x000fe200078e02ff */
[----:B------:R-:W-:Y:S02]  /*50920*/  PRMT R54, R121, 0x7632, R54 ;  /* 0x0000763279367816 */ /* 0x000fe40000000036 */
[----:B------:R-:W-:Y:S01]  /*50930*/  LEA.HI.X.SX32 R53, R53, R3, 0x1, P4 ;  /* 0x0000000335357211 */ /* 0x000fe200020f0eff */
[----:B------:R-:W-:Y:S01]  /*50940*/  IMAD R63, R63, 0x1fe, RZ ;  /* 0x000001fe3f3f7824 */ /* 0x000fe200078e02ff */
[----:B------:R0:W-:Y:S01]  /*50950*/  STG.E.U16 desc[UR4][R50.64], R121 ;  /* 0x0000007932007986 */ /* 0x0001e2000c101504 */
[----:B------:R-:W2:Y:S03]  /*50960*/  LDC R89, c[0x0][0x278] ;  /* 0x00009e00ff597b82 */ /* 0x000ea60000000800 */
[----:B------:R4:W-:Y:S01]  /*50970*/  STG.E.U16 desc[UR4][R52.64], R54 ;  /* 0x0000003634007986 */ /* 0x0009e2000c101504 */
[----:B-1----:R-:W-:-:S02]  /*50980*/  IMAD R90, R90, 0xfe, RZ ;  /* 0x000000fe5a5a7824 */ /* 0x002fc400078e02ff */
[----:B0-----:R-:W-:Y:S01]  /*50990*/  IMAD R51, R55, 0xfd, RZ ;  /* 0x000000fd37337824 */ /* 0x001fe200078e02ff */
[-C--:B------:R-:W-:Y:S01]  /*509a0*/  IADD3 R50, P0, R61, R2.reuse, RZ ;  /* 0x000000023d327210 */ /* 0x080fe20007f1e0ff */
[----:B----4-:R-:W-:Y:S01]  /*509b0*/  IMAD R55, R88, 0xff, RZ ;  /* 0x000000ff58377824 */ /* 0x010fe200078e02ff */
[-C--:B------:R-:W-:Y:S01]  /*509c0*/  IADD3 R52, P3, R62, R2.reuse, RZ ;  /* 0x000000023e347210 */ /* 0x080fe20007f7e0ff */
[----:B------:R0:W-:Y:S01]  /*509d0*/  STG.E.U16 desc[UR4][R48.64], R122 ;  /* 0x0000007a30007986 */ /* 0x0001e2000c101504 */
[----:B------:R-:W-:Y:S01]  /*509e0*/  IADD3 R54, P4, R63, R2, RZ ;  /* 0x000000023f367210 */ /* 0x000fe20007f9e0ff */
[----:B------:R-:W1:Y:S01]  /*509f0*/  LDC R88, c[0x0][0x278] ;  /* 0x00009e00ff587b82 */ /* 0x000e620000000800 */
[-C--:B------:R-:W-:Y:S02]  /*50a00*/  LEA.HI.X.SX32 R51, R51, R3.reuse, 0x1, P0 ;  /* 0x0000000333337211 */ /* 0x080fe400000f0eff */
[-C--:B------:R-:W-:Y:S02]  /*50a10*/  LEA.HI.X.SX32 R53, R90, R3.reuse, 0x1, P3 ;  /* 0x000000035a357211 */ /* 0x080fe400018f0eff */
[----:B------:R-:W-:-:S03]  /*50a20*/  LEA.HI.X.SX32 R55, R55, R3, 0x1, P4 ;  /* 0x0000000337377211 */ /* 0x000fc600020f0eff */
[----:B------:R-:W4:Y:S01]  /*50a30*/  LDC R90, c[0x0][0x278] ;  /* 0x00009e00ff5a7b82 */ /* 0x000f220000000800 */
[----:B0-----:R-:W-:Y:S02]  /*50a40*/  PRMT R122, R122, 0x7632, R122 ;  /* 0x000076327a7a7816 */ /* 0x001fe4000000007a */
[----:B------:R-:W-:-:S03]  /*50a50*/  PRMT R48, R123, 0x7632, R48 ;  /* 0x000076327b307816 */ /* 0x000fc60000000030 */
[----:B------:R-:W-:Y:S01]  /*50a60*/  STG.E.U16 desc[UR4][R50.64], R122 ;  /* 0x0000007a32007986 */ /* 0x000fe2000c101504 */
[----:B---3--:R-:W-:Y:S02]  /*50a70*/  SHF.L.U32 R49, R86, 0x8, RZ ;  /* 0x0000000856317819 */ /* 0x008fe400000006ff */
[----:B------:R-:W0:Y:S01]  /*50a80*/  LDC R86, c[0x0][0x278] ;  /* 0x00009e00ff567b82 */ /* 0x000e220000000800 */
[----:B------:R3:W-:Y:S04]  /*50a90*/  STG.E.U16 desc[UR4][R52.64], R123 ;  /* 0x0000007b34007986 */ /* 0x0007e8000c101504 */
[----:B------:R3:W-:Y:S02]  /*50aa0*/  STG.E.U16 desc[UR4][R54.64], R48 ;  /* 0x0000003036007986 */ /* 0x0007e4000c101504 */
[----:B---3--:R-:W-:-:S02]  /*50ab0*/  IMAD R52, R96, 0x204, RZ ;  /* 0x0000020460347824 */ /* 0x008fc400078e02ff */
[----:B------:R-:W-:Y:S01]  /*50ac0*/  IMAD R50, R87, 0x202, RZ ;  /* 0x0000020257327824 */ /* 0x000fe200078e02ff */
[----:B------:R-:W3:Y:S01]  /*50ad0*/  LDC R96, c[0x0][0x278] ;  /* 0x00009e00ff607b82 */ /* 0x000ee20000000800 */
[----:B------:R-:W-:-:S04]  /*50ae0*/  LEA R48, P3, R93, R2, 0x9 ;  /* 0x000000025d307211 */ /* 0x000fc800078648ff */
[-C--:B------:R-:W-:Y:S02]  /*50af0*/  LEA.HI.X.SX32 R49, R49, R3.reuse, 0x1, P3 ;  /* 0x0000000331317211 */ /* 0x080fe400018f0eff */
[-C--:B------:R-:W-:Y:S01]  /*50b00*/  IADD3 R52, P3, R52, R2.reuse, RZ ;  /* 0x0000000234347210 */ /* 0x080fe20007f7e0ff */
[----:B------:R-:W-:Y:S01]  /*50b10*/  IMAD R54, R94, 0x206, RZ ;  /* 0x000002065e367824 */ /* 0x000fe200078e02ff */
[-C--:B------:R-:W-:Y:S01]  /*50b20*/  IADD3 R50, P0, R50, R2.reuse, RZ ;  /* 0x0000000232327210 */ /* 0x080fe20007f1e0ff */
[----:B------:R-:W-:Y:S01]  /*50b30*/  IMAD R51, R92, 0x101, RZ ;  /* 0x000001015c337824 */ /* 0x000fe200078e02ff */
[-C--:B------:R-:W-:Y:S01]  /*50b40*/  LEA.HI.X.SX32 R53, R98, R3.reuse, 0x1, P3 ;  /* 0x0000000362357211 */ /* 0x080fe200018f0eff */
[----:B------:R-:W-:Y:S01]  /*50b50*/  IMAD R55, R97, 0x103, RZ ;  /* 0x0000010361377824 */ /* 0x000fe200078e02ff */
[----:B------:R-:W1:Y:S01]  /*50b60*/  LDC R98, c[0x0][0x278] ;  /* 0x00009e00ff627b82 */ /* 0x000e620000000800 */
[----:B------:R-:W-:Y:S01]  /*50b70*/  IADD3 R54, P4, R54, R2, RZ ;  /* 0x0000000236367210 */ /* 0x000fe20007f9e0ff */
[----:B------:R4:W-:Y:S01]  /*50b80*/  STG.E.U16 desc[UR4][R48.64], R124 ;  /* 0x0000007c30007986 */ /* 0x0009e2000c101504 */
[----:B------:R-:W-:-:S02]  /*50b90*/  LEA.HI.X.SX32 R51, R51, R3, 0x1, P0 ;  /* 0x0000000333337211 */ /* 0x000fc400000f0eff */
[----:B------:R-:W-:-:S03]  /*50ba0*/  LEA.HI.X.SX32 R55, R55, R3, 0x1, P4 ;  /* 0x0000000337377211 */ /* 0x000fc600020f0eff */
[----:B------:R-:W0:Y:S01]  /*50bb0*/  LDC R87, c[0x0][0x278] ;  /* 0x00009e00ff577b82 */ /* 0x000e220000000800 */
[----:B----4-:R-:W-:Y:S02]  /*50bc0*/  PRMT R124, R124, 0x7632, R124 ;  /* 0x000076327c7c7816 */ /* 0x010fe4000000007c */
[----:B------:R-:W-:-:S05]  /*50bd0*/  PRMT R48, R125, 0x7632, R48 ;  /* 0x000076327d307816 */ /* 0x000fca0000000030 */
[----:B------:R-:W4:Y:S01]  /*50be0*/  LDC R94, c[0x0][0x278] ;  /* 0x00009e00ff5e7b82 */ /* 0x000f220000000800 */
[----:B------:R-:W-:Y:S04]  /*50bf0*/  STG.E.U16 desc[UR4][R50.64], R124 ;  /* 0x0000007c32007986 */ /* 0x000fe8000c101504 */
[----:B------:R-:W-:Y:S03]  /*50c00*/  STG.E.U16 desc[UR4][R52.64], R125 ;  /* 0x0000007d34007986 */ /* 0x000fe6000c101504 */
[----:B------:R-:W3:Y:S01]  /*50c10*/  LDC R93, c[0x0][0x278] ;  /* 0x00009e00ff5d7b82 */ /* 0x000ee20000000800 */
[----:B------:R2:W-:Y:S01]  /*50c20*/  STG.E.U16 desc[UR4][R54.64], R48 ;  /* 0x0000003036007986 */ /* 0x0005e2000c101504 */
[----:B-1----:R-:W-:-:S06]  /*50c30*/  IMAD R98, R98, 0x104, RZ ;  /* 0x0000010462627824 */ /* 0x002fcc00078e02ff */
[----:B------:R-:W1:Y:S01]  /*50c40*/  LDC R92, c[0x0][0x278] ;  /* 0x00009e00ff5c7b82 */ /* 0x000e620000000800 */
[----:B--2---:R-:W-:Y:S02]  /*50c50*/  IMAD R48, R89, 0x208, RZ ;  /* 0x0000020859307824 */ /* 0x004fe400078e02ff */
[----:B------:R-:W-:-:S05]  /*50c60*/  IMAD R52, R91, 0x20c, RZ ;  /* 0x0000020c5b347824 */ /* 0x000fca00078e02ff */
[----:B------:R-:W2:Y:S01]  /*50c70*/  LDC R97, c[0x0][0x278] ;  /* 0x00009e00ff617b82 */ /* 0x000ea20000000800 */
[----:B------:R-:W-:-:S04]  /*50c80*/  IADD3 R48, P0, R48, R2, RZ ;  /* 0x0000000230307210 */ /* 0x000fc80007f1e0ff */
[----:B------:R-:W-:-:S03]  /*50c90*/  LEA.HI.X.SX32 R49, R98, R3, 0x1, P0 ;  /* 0x0000000362317211 */ /* 0x000fc600000f0eff */
[----:B------:R-:W0:Y:S01]  /*50ca0*/  LDC R98, c[0x0][0x278] ;  /* 0x00009e00ff627b82 */ /* 0x000e220000000800 */
[----:B------:R-:W-:Y:S01]  /*50cb0*/  IADD3 R52, P4, R52, R2, RZ ;  /* 0x0000000234347210 */ /* 0x000fe20007f9e0ff */
[----:B------:R-:W-:Y:S02]  /*50cc0*/  IMAD R50, R90, 0x20a, RZ ;  /* 0x0000020a5a327824 */ /* 0x000fe400078e02ff */
[----:B------:R-:W-:-:S03]  /*50cd0*/  IMAD R51, R95, 0x105, RZ ;  /* 0x000001055f337824 */ /* 0x000fc600078e02ff */
[----:B------:R-:W-:Y:S02]  /*50ce0*/  IADD3 R50, P3, R50, R2, RZ ;  /* 0x0000000232327210 */ /* 0x000fe40007f7e0ff */
[----:B------:R-:W-:Y:S01]  /*50cf0*/  PRMT R54, R126, 0x7632, R54 ;  /* 0x000076327e367816 */ /* 0x000fe20000000036 */
[----:B------:R-:W-:Y:S01]  /*50d00*/  STG.E.U16 desc[UR4][R48.64], R126 ;  /* 0x0000007e30007986 */ /* 0x000fe2000c101504 */
[----:B------:R-:W3:Y:S08]  /*50d10*/  LDC R89, c[0x0][0x278] ;  /* 0x00009e00ff597b82 */ /* 0x000ef00000000800 */
[----:B------:R-:W1:Y:S01]  /*50d20*/  LDC R91, c[0x0][0x278] ;  /* 0x00009e00ff5b7b82 */ /* 0x000e620000000800 */
[----:B0-----:R-:W-:Y:S01]  /*50d30*/  IMAD R98, R98, 0x106, RZ ;  /* 0x0000010662627824 */ /* 0x001fe200078e02ff */
[----:B------:R-:W-:-:S06]  /*50d40*/  PRMT R55, R127, 0x7632, R55 ;  /* 0x000076327f377816 */ /* 0x000fcc0000000037 */
[----:B------:R-:W0:Y:S01]  /*50d50*/  LDC R90, c[0x0][0x278] ;  /* 0x00009e00ff5a7b82 */ /* 0x000e220000000800 */
[----:B------:R-:W-:-:S07]  /*50d60*/  LEA.HI.X.SX32 R53, R98, R3, 0x1, P4 ;  /* 0x0000000362357211 */ /* 0x000fce00020f0eff */
[----:B------:R-:W4:Y:S01]  /*50d70*/  LDC R98, c[0x0][0x278] ;  /* 0x00009e00ff627b82 */ /* 0x000f220000000800 */
[----:B------:R-:W-:-:S05]  /*50d80*/  LEA.HI.X.SX32 R51, R51, R3, 0x1, P3 ;  /* 0x0000000333337211 */ /* 0x000fca00018f0eff */
[----:B------:R2:W-:Y:S02]  /*50d90*/  STG.E.U16 desc[UR4][R50.64], R54 ;  /* 0x0000003632007986 */ /* 0x0005e4000c101504 */
[----:B------:R-:W0:Y:S01]  /*50da0*/  LDC R95, c[0x0][0x278] ;  /* 0x00009e00ff5f7b82 */ /* 0x000e220000000800 */
[----:B--2---:R-:W-:Y:S02]  /*50db0*/  IMAD R50, R87, 0x210, RZ ;  /* 0x0000021057327824 */ /* 0x004fe400078e02ff */
[----:B----4-:R-:W-:-:S03]  /*50dc0*/  IMAD R98, R98, 0x108, RZ ;  /* 0x0000010862627824 */ /* 0x010fc600078e02ff */
[-C--:B------:R-:W-:Y:S01]  /*50dd0*/  IADD3 R50, P0, R50, R2.reuse, RZ ;  /* 0x0000000232327210 */ /* 0x080fe20007f1e0ff */
[----:B------:R-:W-:Y:S01]  /*50de0*/  IMAD R48, R86, 0x20e, RZ ;  /* 0x0000020e56307824 */ /* 0x000fe200078e02ff */
[----:B------:R3:W-:Y:S01]  /*50df0*/  STG.E.U16 desc[UR4][R52.64], R127 ;  /* 0x0000007f34007986 */ /* 0x0007e2000c101504 */
[----:B------:R-:W-:Y:S01]  /*50e00*/  IMAD R49, R88, 0x107, RZ ;  /* 0x0000010758317824 */ /* 0x000fe200078e02ff */
[----:B------:R-:W-:Y:S01]  /*50e10*/  LEA.HI.X.SX32 R51, R98, R3, 0x1, P0 ;  /* 0x0000000362337211 */ /* 0x000fe200000f0eff */
[----:B------:R-:W-:Y:S01]  /*50e20*/  IMAD R54, R94, 0x214, RZ ;  /* 0x000002145e367824 */ /* 0x000fe200078e02ff */
[----:B------:R-:W2:Y:S01]  /*50e30*/  LDC R98, c[0x0][0x278] ;  /* 0x00009e00ff627b82 */ /* 0x000ea20000000800 */
[----:B------:R-:W-:-:S04]  /*50e40*/  IADD3 R48, P3, R48, R2, RZ ;  /* 0x0000000230307210 */ /* 0x000fc80007f7e0ff */
[-C--:B------:R-:W-:Y:S01]  /*50e50*/  LEA.HI.X.SX32 R49, R49, R3.reuse, 0x1, P3 ;  /* 0x0000000331317211 */ /* 0x080fe200018f0eff */
[----:B---3--:R-:W-:Y:S02]  /*50e60*/  IMAD R52, R89, 0x212, RZ ;  /* 0x0000021259347824 */ /* 0x008fe400078e02ff */
[----:B------:R-:W3:Y:S01]  /*50e70*/  LDC R86, c[0x0][0x278] ;  /* 0x00009e00ff567b82 */ /* 0x000ee20000000800 */
[----:B-1----:R-:W-:Y:S01]  /*50e80*/  IMAD R53, R91, 0x109, RZ ;  /* 0x000001095b357824 */ /* 0x002fe200078e02ff */
[-C--:B------:R-:W-:Y:S02]  /*50e90*/  IADD3 R54, P4, R54, R2.reuse, RZ ;  /* 0x0000000236367210 */ /* 0x080fe40007f9e0ff */
[----:B------:R-:W-:Y:S01]  /*50ea0*/  IADD3 R52, P3, R52, R2, RZ ;  /* 0x0000000234347210 */ /* 0x000fe20007f7e0ff */
[----:B------:R1:W-:Y:S03]  /*50eb0*/  STG.E.U16 desc[UR4][R48.64], R55 ;  /* 0x0000003730007986 */ /* 0x0003e6000c101504 */
[----:B------:R-:W-:Y:S01]  /*50ec0*/  LEA.HI.X.SX32 R53, R53, R3, 0x1, P3 ;  /* 0x0000000335357211 */ /* 0x000fe200018f0eff */
[----:B------:R-:W4:Y:S01]  /*50ed0*/  LDC R87, c[0x0][0x278] ;  /* 0x00009e00ff577b82 */ /* 0x000f220000000800 */
[----:B--2---:R-:W-:Y:S01]  /*50ee0*/  IMAD R98, R98, 0x10a, RZ ;  /* 0x0000010a62627824 */ /* 0x004fe200078e02ff */
[----:B-1----:R-:W-:-:S06]  /*50ef0*/  PRMT R48, R128, 0x7632, R48 ;  /* 0x0000763280307816 */ /* 0x002fcc0000000030 */
[----:B------:R-:W1:Y:S01]  /*50f00*/  LDC R89, c[0x0][0x278] ;  /* 0x00009e00ff597b82 */ /* 0x000e620000000800 */
[----:B------:R-:W-:Y:S01]  /*50f10*/  LEA.HI.X.SX32 R55, R98, R3, 0x1, P4 ;  /* 0x0000000362377211 */ /* 0x000fe200020f0eff */
[----:B------:R-:W-:Y:S04]  /*50f20*/  STG.E.U16 desc[UR4][R50.64], R128 ;  /* 0x0000008032007986 */ /* 0x000fe8000c101504 */
[----:B------:R-:W-:Y:S02]  /*50f30*/  STG.E.U16 desc[UR4][R52.64], R48 ;  /* 0x0000003034007986 */ /* 0x000fe4000c101504 */
[----:B------:R-:W2:Y:S02]  /*50f40*/  LDC R98, c[0x0][0x278] ;  /* 0x00009e00ff627b82 */ /* 0x000ea40000000800 */
[----:B------:R0:W-:Y:S06]  /*50f50*/  STG.E.U16 desc[UR4][R54.64], R129 ;  /* 0x0000008136007986 */ /* 0x0001ec000c101504 */
[----:B------:R-:W4:Y:S08]  /*50f60*/  LDC R91, c[0x0][0x278] ;  /* 0x00009e00ff5b7b82 */ /* 0x000f300000000800 */
[----:B0-----:R-:W0:Y:S01]  /*50f70*/  LDC R55, c[0x0][0x278] ;  /* 0x00009e00ff377b82 */ /* 0x001e220000000800 */
[----:B------:R-:W-:-:S02]  /*50f80*/  IMAD R48, R90, 0x216, RZ ;  /* 0x000002165a307824 */ /* 0x000fc400078e02ff */
[----:B------:R-:W-:-:S03]  /*50f90*/  IMAD R49, R95, 0x10b, RZ ;  /* 0x0000010b5f317824 */ /* 0x000fc600078e02ff */
[-C--:B------:R-:W-:Y:S01]  /*50fa0*/  IADD3 R48, P0, R48, R2.reuse, RZ ;  /* 0x0000000230307210 */ /* 0x080fe20007f1e0ff */
[----:B------:R-:W-:Y:S01]  /*50fb0*/  IMAD R50, R93, 0x218, RZ ;  /* 0x000002185d327824 */ /* 0x000fe200078e02ff */
[----:B------:R-:W-:Y:S01]  /*50fc0*/  PRMT R129, R129, 0x7632, R129 ;  /* 0x0000763281817816 */ /* 0x000fe20000000081 */
[----:B------:R-:W4:Y:S01]  /*50fd0*/  LDC R90, c[0x0][0x278] ;  /* 0x00009e00ff5a7b82 */ /* 0x000f220000000800 */
[-C--:B------:R-:W-:Y:S01]  /*50fe0*/  LEA.HI.X.SX32 R49, R49, R3.reuse, 0x1, P0 ;  /* 0x0000000331317211 */ /* 0x080fe200000f0eff */
[----:B------:R-:W-:Y:S01]  /*50ff0*/  IMAD R52, R92, 0x21a, RZ ;  /* 0x0000021a5c347824 */ /* 0x000fe200078e02ff */
[-C--:B------:R-:W-:Y:S01]  /*51000*/  IADD3 R50, P3, R50, R2.reuse, RZ ;  /* 0x0000000232327210 */ /* 0x080fe20007f7e0ff */
[----:B--2---:R-:W-:Y:S02]  /*51010*/  IMAD R98, R98, 0x10c, RZ ;  /* 0x0000010c62627824 */ /* 0x004fe400078e02ff */
[----:B------:R0:W-:Y:S01]  /*51020*/  STG.E.U16 desc[UR4][R48.64], R129 ;  /* 0x0000008130007986 */ /* 0x0001e2000c101504 */
[----:B------:R-:W-:Y:S01]  /*51030*/  IMAD R53, R96, 0x10d, RZ ;  /* 0x0000010d60357824 */ /* 0x000fe200078e02ff */
[----:B------:R-:W-:Y:S01]  /*51040*/  IADD3 R52, P4, R52, R2, RZ ;  /* 0x0000000234347210 */ /* 0x000fe20007f9e0ff */
[----:B------:R-:W-:Y:S01]  /*51050*/  IMAD R100, R100, 0x10e, RZ ;  /* 0x0000010e64647824 */ /* 0x000fe200078e02ff */
[-C--:B------:R-:W-:Y:S01]  /*51060*/  LEA.HI.X.SX32 R51, R98, R3.reuse, 0x1, P3 ;  /* 0x0000000362337211 */ /* 0x080fe200018f0eff */
[----:B------:R-:W2:Y:S01]  /*51070*/  LDC R88, c[0x0][0x278] ;  /* 0x00009e00ff587b82 */ /* 0x000ea20000000800 */
[----:B0-----:R-:W-:Y:S01]  /*51080*/  IMAD R48, R55, 0x21c, RZ ;  /* 0x0000021c37307824 */ /* 0x001fe200078e02ff */
[----:B------:R-:W-:-:S06]  /*51090*/  LEA.HI.X.SX32 R53, R53, R3, 0x1, P4 ;  /* 0x0000000335357211 */ /* 0x000fcc00020f0eff */
[----:B------:R-:W0:Y:S01]  /*510a0*/  LDC R94, c[0x0][0x278] ;  /* 0x00009e00ff5e7b82 */ /* 0x000e220000000800 */
[----:B------:R-:W-:Y:S02]  /*510b0*/  IADD3 R48, P3, R48, R2, RZ ;  /* 0x0000000230307210 */ /* 0x000fe40007f7e0ff */
[----:B------:R-:W-:Y:S02]  /*510c0*/  PRMT R54, R130, 0x7632, R54 ;  /* 0x0000763282367816 */ /* 0x000fe40000000036 */
[----:B------:R-:W-:-:S03]  /*510d0*/  LEA.HI.X.SX32 R49, R100, R3, 0x1, P3 ;  /* 0x0000000364317211 */ /* 0x000fc600018f0eff */
[----:B------:R-:W0:Y:S01]  /*510e0*/  LDC R98, c[0x0][0x278] ;  /* 0x00009e00ff627b82 */ /* 0x000e220000000800 */
[----:B------:R3:W-:Y:S04]  /*510f0*/  STG.E.U16 desc[UR4][R50.64], R130 ;  /* 0x0000008232007986 */ /* 0x0007e8000c101504 */
[----:B------:R1:W-:Y:S03]  /*51100*/  STG.E.U16 desc[UR4][R52.64], R54 ;  /* 0x0000003634007986 */ /* 0x0003e6000c101504 */
[----:B------:R-:W2:Y:S01]  /*51110*/  LDC R100, c[0x0][0x278] ;  /* 0x00009e00ff647b82 */ /* 0x000ea20000000800 */
[----:B---3--:R-:W-:-:S07]  /*51120*/  IMAD R50, R86, 0x21e, RZ ;  /* 0x0000021e56327824 */ /* 0x008fce00078e02ff */
[----:B------:R-:W3:Y:S01]  /*51130*/  LDC R96, c[0x0][0x278] ;  /* 0x00009e00ff607b82 */ /* 0x000ee20000000800 */
[----:B-1----:R-:W-:Y:S02]  /*51140*/  IMAD R52, R89, 0x220, RZ ;  /* 0x0000022059347824 */ /* 0x002fe400078e02ff */
[----:B----4-:R-:W-:Y:S01]  /*51150*/  IMAD R54, R91, 0x222, RZ ;  /* 0x000002225b367824 */ /* 0x010fe200078e02ff */
[-C--:B------:R-:W-:Y:S01]  /*51160*/  IADD3 R50, P0, R50, R2.reuse, RZ ;  /* 0x0000000232327210 */ /* 0x080fe20007f1e0ff */
[----:B------:R-:W-:Y:S01]  /*51170*/  IMAD R51, R87, 0x10f, RZ ;  /* 0x0000010f57337824 */ /* 0x000fe200078e02ff */
[-C--:B------:R-:W-:Y:S01]  /*51180*/  IADD3 R52, P3, R52, R2.reuse, RZ ;  /* 0x0000000234347210 */ /* 0x080fe20007f7e0ff */
[----:B------:R-:W-:Y:S01]  /*51190*/  IMAD R55, R90, 0x111, RZ ;  /* 0x000001115a377824 */ /* 0x000fe200078e02ff */
[----:B------:R-:W-:Y:S01]  /*511a0*/  IADD3 R54, P4, R54, R2, RZ ;  /* 0x0000000236367210 */ /* 0x000fe20007f9e0ff */
[----:B------:R1:W-:Y:S01]  /*511b0*/  STG.E.U16 desc[UR4][R48.64], R131 ;  /* 0x0000008330007986 */ /* 0x0003e2000c101504 */
[----:B------:R-:W-:Y:S01]  /*511c0*/  LEA.HI.X.SX32 R51, R51, R3, 0x1, P0 ;  /* 0x0000000333337211 */ /* 0x000fe200000f0eff */
[----:B------:R-:W4:Y:S01]  /*511d0*/  LDC R87, c[0x0][0x278] ;  /* 0x00009e00ff577b82 */ /* 0x000f220000000800 */
[----:B------:R-:W-:-:S02]  /*511e0*/  PRMT R86, R131, 0x7632, R86 ;  /* 0x0000763283567816 */ /* 0x000fc40000000056 */
[-C--:B------:R-:W-:Y:S02]  /*511f0*/  LEA.HI.X.SX32 R53, R247, R3.reuse, 0x1, P3 ;  /* 0x00000003f7357211 */ /* 0x080fe400018f0eff */
[----:B------:R-:W-:Y:S01]  /*51200*/  LEA.HI.X.SX32 R55, R55, R3, 0x1, P4 ;  /* 0x0000000337377211 */ /* 0x000fe200020f0eff */
[----:B------:R0:W-:Y:S01]  /*51210*/  STG.E.U16 desc[UR4][R50.64], R86 ;  /* 0x0000005632007986 */ /* 0x0001e2000c101504 */
[----:B--2---:R-:W-:Y:S01]  /*51220*/  IMAD R100, R100, 0x112, RZ ;  /* 0x0000011264647824 */ /* 0x004fe200078e02ff */
[----:B------:R-:W2:Y:S01]  /*51230*/  LDC R90, c[0x0][0x278] ;  /* 0x00009e00ff5a7b82 */ /* 0x000ea20000000800 */
[----:B-1----:R-:W-:Y:S01]  /*51240*/  PRMT R48, R132, 0x7632, R48 ;  /* 0x0000763284307816 */ /* 0x002fe20000000030 */
[----:B------:R-:W-:Y:S04]  /*51250*/  STG.E.U16 desc[UR4][R52.64], R132 ;  /* 0x0000008434007986 */ /* 0x000fe8000c101504 */
[----:B------:R1:W-:Y:S02]  /*51260*/  STG.E.U16 desc[UR4][R54.64], R48 ;  /* 0x0000003036007986 */ /* 0x0003e4000c101504 */
[----:B------:R-:W2:Y:S08]  /*51270*/  LDC R93, c[0x0][0x278] ;  /* 0x00009e00ff5d7b82 */ /* 0x000eb00000000800 */
[----:B0-----:R-:W0:Y:S01]  /*51280*/  LDC R86, c[0x0][0x278] ;  /* 0x00009e00ff567b82 */ /* 0x001e220000000800 */
[----:B-1----:R-:W-:-:S05]  /*51290*/  IMAD R48, R88, 0x224, RZ ;  /* 0x0000022458307824 */ /* 0x002fca00078e02ff */
[----:B------:R-:W-:Y:S01]  /*512a0*/  IADD3 R48, P3, R48, R2, RZ ;  /* 0x0000000230307210 */ /* 0x000fe20007f7e0ff */
[----:B------:R-:W-:Y:S01]  /*512b0*/  IMAD R52, R97, 0x228, RZ ;  /* 0x0000022861347824 */ /* 0x000fe200078e02ff */
[----:B------:R-:W1:Y:S02]  /*512c0*/  LDC R92, c[0x0][0x278] ;  /* 0x00009e00ff5c7b82 */ /* 0x000e640000000800 */
[----:B------:R-:W-:-:S06]  /*512d0*/  LEA.HI.X.SX32 R49, R100, R3, 0x1, P3 ;  /* 0x0000000364317211 */ /* 0x000fcc00018f0eff */
[----:B------:R-:W2:Y:S01]  /*512e0*/  LDC R100, c[0x0][0x278] ;  /* 0x00009e00ff647b82 */ /* 0x000ea20000000800 */
[----:B------:R-:W-:Y:S01]  /*512f0*/  IADD3 R52, P3, R52, R2, RZ ;  /* 0x0000000234347210 */ /* 0x000fe20007f7e0ff */
[----:B------:R-:W-:Y:S02]  /*51300*/  IMAD R50, R94, 0x226, RZ ;  /* 0x000002265e327824 */ /* 0x000fe400078e02ff */
[----:B------:R-:W-:Y:S02]  /*51310*/  IMAD R54, R98, 0x22a, RZ ;  /* 0x0000022a62367824 */ /* 0x000fe400078e02ff */
[----:B---3--:R-:W-:Y:S02]  /*51320*/  IMAD R51, R96, 0x113, RZ ;  /* 0x0000011360337824 */ /* 0x008fe400078e02ff */
[----:B----4-:R-:W-:Y:S01]  /*51330*/  IMAD R55, R87, 0x115, RZ ;  /* 0x0000011557377824 */ /* 0x010fe200078e02ff */
[----:B------:R-:W3:Y:S01]  /*51340*/  LDC R91, c[0x0][0x278] ;  /* 0x00009e00ff5b7b82 */ /* 0x000ee20000000800 */
[----:B0-----:R-:W-:-:S07]  /*51350*/  IMAD R86, R86, 0x22c, RZ ;  /* 0x0000022c56567824 */ /* 0x001fce00078e02ff */
[----:B------:R-:W0:Y:S01]  /*51360*/  LDC R95, c[0x0][0x278] ;  /* 0x00009e00ff5f7b82 */ /* 0x000e220000000800 */
[----:B--2---:R-:W-:Y:S01]  /*51370*/  IMAD R100, R100, 0x114, RZ ;  /* 0x0000011464647824 */ /* 0x004fe200078e02ff */
[-C--:B------:R-:W-:Y:S01]  /*51380*/  IADD3 R50, P0, R50, R2.reuse, RZ ;  /* 0x0000000232327210 */ /* 0x080fe20007f1e0ff */
[----:B------:R2:W-:Y:S01]  /*51390*/  STG.E.U16 desc[UR4][R48.64], R133 ;  /* 0x0000008530007986 */ /* 0x0005e2000c101504 */
[----:B------:R-:W-:-:S04]  /*513a0*/  IADD3 R54, P4, R54, R2, RZ ;  /* 0x0000000236367210 */ /* 0x000fc80007f9e0ff */
[----:B------:R-:W4:Y:S01]  /*513b0*/  LDC R87, c[0x0][0x278] ;  /* 0x00009e00ff577b82 */ /* 0x000f220000000800 */
[----:B------:R-:W-:-:S07]  /*513c0*/  LEA.HI.X.SX32 R53, R100, R3, 0x1, P3 ;  /* 0x0000000364357211 */ /* 0x000fce00018f0eff */
[----:B------:R-:W1:Y:S01]  /*513d0*/  LDC R100, c[0x0][0x278] ;  /* 0x00009e00ff647b82 */ /* 0x000e620000000800 */
[-C--:B------:R-:W-:Y:S02]  /*513e0*/  LEA.HI.X.SX32 R51, R51, R3.reuse, 0x1, P0 ;  /* 0x0000000333337211 */ /* 0x080fe400000f0eff */
[----:B--2---:R-:W-:Y:S02]  /*513f0*/  PRMT R133, R133, 0x7632, R133 ;  /* 0x0000763285857816 */ /* 0x004fe40000000085 */
[----:B------:R-:W-:Y:S02]  /*51400*/  LEA.HI.X.SX32 R55, R55, R3, 0x1, P4 ;  /* 0x0000000337377211 */ /* 0x000fe400020f0eff */
[----:B------:R-:W-:Y:S01]  /*51410*/  PRMT R48, R134, 0x7632, R48 ;  /* 0x0000763286307816 */ /* 0x000fe20000000030 */
[----:B------:R-:W-:Y:S01]  /*51420*/  STG.E.U16 desc[UR4][R50.64], R133 ;  /* 0x0000008532007986 */ /* 0x000fe2000c101504 */
[----:B------:R-:W2:Y:S03]  /*51430*/  LDC R88, c[0x0][0x278] ;  /* 0x00009e00ff587b82 */ /* 0x000ea60000000800 */
[----:B------:R-:W-:Y:S04]  /*51440*/  STG.E.U16 desc[UR4][R52.64], R134 ;  /* 0x0000008634007986 */ /* 0x000fe8000c101504 */
[----:B------:R3:W-:Y:S01]  /*51450*/  STG.E.U16 desc[UR4][R54.64], R48 ;  /* 0x0000003036007986 */ /* 0x0007e2000c101504 */
[----:B------:R-:W2:Y:S01]  /*51460*/  LDC R89, c[0x0][0x278] ;  /* 0x00009e00ff597b82 */ /* 0x000ea20000000800 */
[----:B-1----:R-:W-:-:S07]  /*51470*/  IMAD R100, R100, 0x116, RZ ;  /* 0x0000011664647824 */ /* 0x002fce00078e02ff */
[----:B------:R-:W1:Y:S01]  /*51480*/  LDC R94, c[0x0][0x278] ;  /* 0x00009e00ff5e7b82 */ /* 0x000e620000000800 */
[----:B---3--:R-:W-:-:S04]  /*51490*/  IADD3 R48, P3, R86, R2, RZ ;  /* 0x0000000256307210 */ /* 0x008fc80007f7e0ff */
[----:B------:R-:W-:-:S03]  /*514a0*/  LEA.HI.X.SX32 R49, R100, R3, 0x1, P3 ;  /* 0x0000000364317211 */ /* 0x000fc600018f0eff */
[----:B------:R-:W3:Y:S01]  /*514b0*/  LDC R100, c[0x0][0x278] ;  /* 0x00009e00ff647b82 */ /* 0x000ee20000000800 */
[----:B------:R-:W-:Y:S02]  /*514c0*/  IMAD R50, R90, 0x22e, RZ ;  /* 0x0000022e5a327824 */ /* 0x000fe400078e02ff */
[----:B------:R-:W-:Y:S02]  /*514d0*/  IMAD R52, R93, 0x230, RZ ;  /* 0x000002305d347824 */ /* 0x000fe400078e02ff */
[----:B------:R-:W-:Y:S01]  /*514e0*/  IMAD R54, R92, 0x232, RZ ;  /* 0x000002325c367824 */ /* 0x000fe200078e02ff */
[-C--:B------:R-:W-:Y:S01]  /*514f0*/  IADD3 R50, P0, R50, R2.reuse, RZ ;  /* 0x0000000232327210 */ /* 0x080fe20007f1e0ff */
[----:B------:R-:W-:Y:S01]  /*51500*/  IMAD R51, R91, 0x117, RZ ;  /* 0x000001175b337824 */ /* 0x000fe200078e02ff */
[-C--:B------:R-:W-:Y:S01]  /*51510*/  IADD3 R52, P3, R52, R2.reuse, RZ ;  /* 0x0000000234347210 */ /* 0x080fe20007f7e0ff */
[----:B0-----:R-:W-:Y:S01]  /*51520*/  IMAD R55, R95, 0x119, RZ ;  /* 0x000001195f377824 */ /* 0x001fe200078e02ff */
[----:B------:R-:W-:Y:S01]  /*51530*/  IADD3 R54, P4, R54, R2, RZ ;  /* 0x0000000236367210 */ /* 0x000fe20007f9e0ff */
[----:B------:R0:W-:Y:S01]  /*51540*/  STG.E.U16 desc[UR4][R48.64], R135 ;  /* 0x0000008730007986 */ /* 0x0001e2000c101504 */
[-C--:B------:R-:W-:Y:S01]  /*51550*/  LEA.HI.X.SX32 R51, R51, R3.reuse, 0x1, P0 ;  /* 0x0000000333337211 */ /* 0x080fe200000f0eff */
[----:B----4-:R-:W-:Y:S01]  /*51560*/  IMAD R87, R87, 0x234, RZ ;  /* 0x0000023457577824 */ /* 0x010fe200078e02ff */
[----:B------:R-:W-:Y:S01]  /*51570*/  PRMT R86, R135, 0x7632, R86 ;  /* 0x0000763287567816 */ /* 0x000fe20000000056 */
[----:B--2---:R-:W-:Y:S01]  /*51580*/  IMAD R88, R88, 0x238, RZ ;  /* 0x0000023858587824 */ /* 0x004fe200078e02ff */
[-C--:B------:R-:W-:Y:S01]  /*51590*/  LEA.HI.X.SX32 R53, R245, R3.reuse, 0x1, P3 ;  /* 0x00000003f5357211 */ /* 0x080fe200018f0eff */
[----:B------:R-:W-:Y:S01]  /*515a0*/  IMAD R89, R89, 0x236, RZ ;  /* 0x0000023659597824 */ /* 0x000fe200078e02ff */
[----:B------:R-:W-:Y:S01]  /*515b0*/  LEA.HI.X.SX32 R55, R55, R3, 0x1, P4 ;  /* 0x0000000337377211 */ /* 0x000fe200020f0eff */
[----:B------:R-:W-:Y:S01]  /*515c0*/  STG.E.U16 desc[UR4][R50.64], R86 ;  /* 0x0000005632007986 */ /* 0x000fe2000c101504 */
[----:B------:R-:W2:Y:S01]  /*515d0*/  LDC R92, c[0x0][0x278] ;  /* 0x00009e00ff5c7b82 */ /* 0x000ea20000000800 */
[----:B0-----:R-:W-:-:S02]  /*515e0*/  PRMT R48, R136, 0x7632, R48 ;  /* 0x0000763288307816 */ /* 0x001fc40000000030 */
[----:B------:R-:W-:Y:S01]  /*515f0*/  STG.E.U16 desc[UR4][R52.64], R136 ;  /* 0x0000008834007986 */ /* 0x000fe2000c101504 */
[----:B---3--:R-:W-:-:S03]  /*51600*/  IMAD R100, R100, 0x11a, RZ ;  /* 0x0000011a64647824 */ /* 0x008fc600078e02ff */
[----:B------:R0:W-:Y:S01]  /*51610*/  STG.E.U16 desc[UR4][R54.64], R48 ;  /* 0x0000003036007986 */ /* 0x0001e2000c101504 */
[----:B------:R-:W3:Y:S08]  /*51620*/  LDC R91, c[0x0][0x278] ;  /* 0x00009e00ff5b7b82 */ /* 0x000ef00000000800 */
[----:B------:R-:W4:Y:S01]  /*51630*/  LDC R93, c[0x0][0x278] ;  /* 0x00009e00ff5d7b82 */ /* 0x000f220000000800 */
[----:B0-----:R-:W-:-:S04]  /*51640*/  IADD3 R48, P0, R87, R2, RZ ;  /* 0x0000000257307210 */ /* 0x001fc80007f1e0ff */
[----:B------:R-:W-:-:S03]  /*51650*/  LEA.HI.X.SX32 R49, R100, R3, 0x1, P0 ;  /* 0x0000000364317211 */ /* 0x000fc600000f0eff */
[----:B------:R-:W0:Y:S08]  /*51660*/  LDC R54, c[0x0][0x278] ;  /* 0x00009e00ff367b82 */ /* 0x000e300000000800 */
[----:B------:R-:W3:Y:S01]  /*51670*/  LDC R100, c[0x0][0x278] ;  /* 0x00009e00ff647b82 */ /* 0x000ee20000000800 */
[-C--:B------:R-:W-:Y:S01]  /*51680*/  IADD3 R52, P4, R88, R2.reuse, RZ ;  /* 0x0000000258347210 */ /* 0x080fe20007f9e0ff */
[----:B-1----:R-:W-:Y:S01]  /*51690*/  IMAD R51, R94, 0x11b, RZ ;  /* 0x0000011b5e337824 */ /* 0x002fe200078e02ff */
[----:B------:R-:W-:-:S02]  /*516a0*/  IADD3 R50, P3, R89, R2, RZ ;  /* 0x0000000259327210 */ /* 0x000fc40007f7e0ff */
[----:B------:R-:W-:-:S03]  /*516b0*/  PRMT R86, R137, 0x7632, R86 ;  /* 0x0000763289567816 */ /* 0x000fc60000000056 */
[----:B------:R-:W1:Y:S01]  /*516c0*/  LDC R55, c[0x0][0x278] ;  /* 0x00009e00ff377b82 */ /* 0x000e620000000800 */
[----:B--2---:R-:W-:-:S07]  /*516d0*/  IMAD R92, R92, 0x240, RZ ;  /* 0x000002405c5c7824 */ /* 0x004fce00078e02ff */
[----:B------:R-:W2:Y:S01]  /*516e0*/  LDC R87, c[0x0][0x278] ;  /* 0x00009e00ff577b82 */ /* 0x000ea20000000800 */
[----:B---3--:R-:W-:Y:S01]  /*516f0*/  IMAD R100, R100, 0x11c, RZ ;  /* 0x0000011c64647824 */ /* 0x008fe200078e02ff */
[----:B------:R-:W-:Y:S01]  /*51700*/  STG.E.U16 desc[UR4][R48.64], R137 ;  /* 0x0000008930007986 */ /* 0x000fe2000c101504 */
[----:B0-----:R-:W-:-:S05]  /*51710*/  IMAD R54, R54, 0x23c, RZ ;  /* 0x0000023c36367824 */ /* 0x001fca00078e02ff */
[----:B------:R-:W0:Y:S01]  /*51720*/  LDC R94, c[0x0][0x278] ;  /* 0x00009e00ff5e7b82 */ /* 0x000e220000000800 */
[----:B------:R-:W-:-:S07]  /*51730*/  LEA.HI.X.SX32 R53, R100, R3, 0x1, P4 ;  /* 0x0000000364357211 */ /* 0x000fce00020f0eff */
[----:B------:R-:W3:Y:S01]  /*51740*/  LDC R100, c[0x0][0x278] ;  /* 0x00009e00ff647b82 */ /* 0x000ee20000000800 */
[----:B------:R-:W-:-:S05]  /*51750*/  LEA.HI.X.SX32 R51, R51, R3, 0x1, P3 ;  /* 0x0000000333337211 */ /* 0x000fca00018f0eff */
[----:B------:R1:W-:Y:S01]  /*51760*/  STG.E.U16 desc[UR4][R50.64], R86 ;  /* 0x0000005632007986 */ /* 0x0003e2000c101504 */
[----:B------:R-:W-:Y:S01]  /*51770*/  IMAD R91, R91, 0x11d, RZ ;  /* 0x0000011d5b5b7824 */ /* 0x000fe200078e02ff */
[----:B------:R-:W0:Y:S01]  /*51780*/  LDC R88, c[0x0][0x278] ;  /* 0x00009e00ff587b82 */ /* 0x000e220000000800 */
[----:B----4-:R-:W-:-:S07]  /*51790*/  IMAD R93, R93, 0x23e, RZ ;  /* 0x0000023e5d5d7824 */ /* 0x010fce00078e02ff */
[----:B------:R-:W4:Y:S01]  /*517a0*/  LDC R89, c[0x0][0x278] ;  /* 0x00009e00ff597b82 */ /* 0x000f220000000800 */
[----:B-1----:R-:W-:Y:S01]  /*517b0*/  IADD3 R50, P0, R54, R2, RZ ;  /* 0x0000000236327210 */ /* 0x002fe20007f1e0ff */
[----:B---3--:R-:W-:-:S06]  /*517c0*/  IMAD R100, R100, 0x11e, RZ ;  /* 0x0000011e64647824 */ /* 0x008fcc00078e02ff */
[----:B------:R-:W1:Y:S01]  /*517d0*/  LDC R90, c[0x0][0x278] ;  /* 0x00009e00ff5a7b82 */ /* 0x000e620000000800 */
[----:B------:R-:W-:-:S07]  /*517e0*/  LEA.HI.X.SX32 R51, R100, R3, 0x1, P0 ;  /* 0x0000000364337211 */ /* 0x000fce00000f0eff */
[----:B------:R-:W3:Y:S01]  /*517f0*/  LDC R100, c[0x0][0x278] ;  /* 0x00009e00ff647b82 */ /* 0x000ee20000000800 */
[----:B------:R-:W-:Y:S01]  /*51800*/  IMAD R55, R55, 0x23a, RZ ;  /* 0x0000023a37377824 */ /* 0x000fe200078e02ff */
[----:B------:R-:W-:-:S04]  /*51810*/  IADD3 R54, P4, R92, R2, RZ ;  /* 0x000000025c367210 */ /* 0x000fc80007f9e0ff */
[----:B------:R-:W-:Y:S01]  /*51820*/  IADD3 R48, P3, R55, R2, RZ ;  /* 0x0000000237307210 */ /* 0x000fe20007f7e0ff */
[----:B------:R0:W-:Y:S01]  /*51830*/  STG.E.U16 desc[UR4][R52.64], R138 ;  /* 0x0000008a34007986 */ /* 0x0001e2000c101504 */
[----:B--2---:R-:W-:Y:S01]  /*51840*/  IMAD R87, R87, 0x244, RZ ;  /* 0x0000024457577824 */ /* 0x004fe200078e02ff */
[----:B------:R-:W-:Y:S01]  /*51850*/  PRMT R96, R139, 0x7632, R96 ;  /* 0x000076328b607816 */ /* 0x000fe20000000060 */
[----:B----4-:R-:W-:Y:S01]  /*51860*/  IMAD R89, R89, 0x121, RZ ;  /* 0x0000012159597824 */ /* 0x010fe200078e02ff */
[----:B------:R-:W2:Y:S01]  /*51870*/  LDC R86, c[0x0][0x278] ;  /* 0x00009e00ff567b82 */ /* 0x000ea20000000800 */
[----:B---3--:R-:W-:-:S07]  /*51880*/  IMAD R100, R100, 0x120, RZ ;  /* 0x0000012064647824 */ /* 0x008fce00078e02ff */
[----:B------:R-:W3:Y:S01]  /*51890*/  LDC R92, c[0x0][0x278] ;  /* 0x00009e00ff5c7b82 */ /* 0x000ee20000000800 */
[----:B------:R-:W-:-:S07]  /*518a0*/  LEA.HI.X.SX32 R55, R100, R3, 0x1, P4 ;  /* 0x0000000364377211 */ /* 0x000fce00020f0eff */
[----:B------:R-:W4:Y:S01]  /*518b0*/  LDC R100, c[0x0][0x278] ;  /* 0x00009e00ff647b82 */ /* 0x000f220000000800 */
[----:B0-----:R-:W-:Y:S01]  /*518c0*/  PRMT R138, R138, 0x7632, R138 ;  /* 0x000076328a8a7816 */ /* 0x001fe2000000008a */
[----:B------:R-:W-:Y:S01]  /*518d0*/  IMAD R53, R94, 0x11f, RZ ;  /* 0x0000011f5e357824 */ /* 0x000fe200078e02ff */
[----:B------:R-:W-:Y:S02]  /*518e0*/  LEA.HI.X.SX32 R49, R91, R3, 0x1, P3 ;  /* 0x000000035b317211 */ /* 0x000fe400018f0eff */
[----:B------:R-:W-:-:S03]  /*518f0*/  IADD3 R52, P3, R93, R2, RZ ;  /* 0x000000025d347210 */ /* 0x000fc60007f7e0ff */
[----:B------:R-:W-:Y:S01]  /*51900*/  STG.E.U16 desc[UR4][R48.64], R138 ;  /* 0x0000008a30007986 */ /* 0x000fe2000c101504 */
[----:B------:R-:W-:Y:S01]  /*51910*/  LEA.HI.X.SX32 R53, R53, R3, 0x1, P3 ;  /* 0x0000000335357211 */ /* 0x000fe200018f0eff */
[----:B------:R-:W0:Y:S02]  /*51920*/  LDC R94, c[0x0][0x278] ;  /* 0x00009e00ff5e7b82 */ /* 0x000e240000000800 */
[----:B------:R2:W-:Y:S01]  /*51930*/  STG.E.U16 desc[UR4][R50.64], R139 ;  /* 0x0000008b32007986 */ /* 0x0005e2000c101504 */
[----:B-1----:R-:W-:-:S05]  /*51940*/  IMAD R95, R90, 0x246, RZ ;  /* 0x000002465a5f7824 */ /* 0x002fca00078e02ff */
[----:B------:R-:W1:Y:S01]  /*51950*/  LDC R91, c[0x0][0x278] ;  /* 0x00009e00ff5b7b82 */ /* 0x000e620000000800 */
[----:B----4-:R-:W-:Y:S01]  /*51960*/  IMAD R100, R100, 0x122, RZ ;  /* 0x0000012264647824 */ /* 0x010fe200078e02ff */
[----:B--2---:R-:W-:Y:S01]  /*51970*/  IADD3 R50, P3, R87, R2, RZ ;  /* 0x0000000257327210 */ /* 0x004fe20007f7e0ff */
[----:B------:R-:W-:Y:S01]  /*51980*/  IMAD R49, R88, 0x242, RZ ;  /* 0x0000024258317824 */ /* 0x000fe200078e02ff */
[----:B------:R-:W-:Y:S04]  /*51990*/  STG.E.U16 desc[UR4][R52.64], R96 ;  /* 0x0000006034007986 */ /* 0x000fe8000c101504 */
[----:B------:R-:W2:Y:S01]  /*519a0*/  LDC R88, c[0x0][0x278] ;  /* 0x00009e00ff587b82 */ /* 0x000ea20000000800 */
[----:B------:R-:W-:-:S07]  /*519b0*/  LEA.HI.X.SX32 R51, R100, R3, 0x1, P3 ;  /* 0x0000000364337211 */ /* 0x000fce00018f0eff */
[----:B------:R-:W4:Y:S01]  /*519c0*/  LDC R100, c[0x0][0x278] ;  /* 0x00009e00ff647b82 */ /* 0x000f220000000800 */
[----:B------:R-:W-:Y:S01]  /*519d0*/  IADD3 R48, P0, R49, R2, RZ ;  /* 0x0000000231307210 */ /* 0x000fe20007f1e0ff */
[----:B------:R3:W-:Y:S03]  /*519e0*/  STG.E.U16 desc[UR4][R54.64], R140 ;  /* 0x0000008c36007986 */ /* 0x0007e6000c101504 */
[----:B------:R-:W-:-:S03]  /*519f0*/  LEA.HI.X.SX32 R49, R89, R3, 0x1, P0 ;  /* 0x0000000359317211 */ /* 0x000fc600000f0eff */
[----:B------:R-:W2:Y:S01]  /*51a00*/  LDC R93, c[0x0][0x278] ;  /* 0x00009e00ff5d7b82 */ /* 0x000ea20000000800 */
[----:B---3--:R-:W-:Y:S01]  /*51a10*/  PRMT R140, R140, 0x7632, R140 ;  /* 0x000076328c8c7816 */ /* 0x008fe2000000008c */
[----:B0-----:R-:W-:-:S06]  /*51a20*/  IMAD R55, R94, 0x248, RZ ;  /* 0x000002485e377824 */ /* 0x001fcc00078e02ff */
[----:B------:R-:W0:Y:S01]  /*51a30*/  LDC R90, c[0x0][0x278] ;  /* 0x00009e00ff5a7b82 */ /* 0x000e220000000800 */
[----:B------:R3:W-:Y:S01]  /*51a40*/  STG.E.U16 desc[UR4][R48.64], R140 ;  /* 0x0000008c30007986 */ /* 0x0007e2000c101504 */
[----:B----4-:R-:W-:-:S06]  /*51a50*/  IMAD R100, R100, 0x124, RZ ;  /* 0x0000012464647824 */ /* 0x010fcc00078e02ff */
[----:B------:R-:W4:Y:S01]  /*51a60*/  LDC R54, c[0x0][0x278] ;  /* 0x00009e00ff367b82 */ /* 0x000f220000000800 */
[-C--:B---3--:R-:W-:Y:S01]  /*51a70*/  IADD3 R48, P3, R55, R2.reuse, RZ ;  /* 0x0000000237307210 */ /* 0x088fe20007f7e0ff */
[----:B------:R-:W-:Y:S01]  /*51a80*/  IMAD R53, R86, 0x123, RZ ;  /* 0x0000012356357824 */ /* 0x000fe200078e02ff */
[----:B------:R-:W-:Y:S01]  /*51a90*/  IADD3 R52, P4, R95, R2, RZ ;  /* 0x000000025f347210 */ /* 0x000fe20007f9e0ff */
[----:B------:R-:W-:Y:S01]  /*51aa0*/  IMAD R97, R92, 0x24a, RZ ;  /* 0x0000024a5c617824 */ /* 0x000fe200078e02ff */
[-C--:B------:R-:W-:Y:S01]  /*51ab0*/  LEA.HI.X.SX32 R49, R100, R3.reuse, 0x1, P3 ;  /* 0x0000000364317211 */ /* 0x080fe200018f0eff */
[----:B-1----:R-:W-:Y:S02]  /*51ac0*/  IMAD R91, R91, 0x24c, RZ ;  /* 0x0000024c5b5b7824 */ /* 0x002fe400078e02ff */
[----:B------:R-:W1:Y:S01]  /*51ad0*/  LDC R100, c[0x0][0x278] ;  /* 0x00009e00ff647b82 */ /* 0x000e620000000800 */
[----:B------:R-:W-:Y:S02]  /*51ae0*/  LEA.HI.X.SX32 R53, R53, R3, 0x1, P4 ;  /* 0x0000000335357211 */ /* 0x000fe400020f0eff */
[----:B------:R-:W-:Y:S01]  /*51af0*/  PRMT R98, R141, 0x7632, R98 ;  /* 0x000076328d627816 */ /* 0x000fe20000000062 */
[----:B------:R3:W-:Y:S01]  /*51b00*/  STG.E.U16 desc[UR4][R50.64], R141 ;  /* 0x0000008d32007986 */ /* 0x0007e2000c101504 */
[----:B--2---:R-:W-:-:S03]  /*51b10*/  IMAD R93, R93, 0x125, RZ ;  /* 0x000001255d5d7824 */ /* 0x004fc600078e02ff */
[----:B------:R2:W-:Y:S01]  /*51b20*/  STG.E.U16 desc[UR4][R52.64], R98 ;  /* 0x0000006234007986 */ /* 0x0005e2000c101504 */
[----:B------:R-:W1:Y:S01]  /*51b30*/  LDC R87, c[0x0][0x278] ;  /* 0x00009e00ff577b82 */ /* 0x000e620000000800 */
[----:B----4-:R-:W-:Y:S02]  /*51b40*/  IMAD R55, R54, 0x127, RZ ;  /* 0x0000012736377824 */ /* 0x010fe400078e02ff */
[----:B---3--:R-:W-:Y:S01]  /*51b50*/  IMAD R51, R88, 0x24e, RZ ;  /* 0x0000024e58337824 */ /* 0x008fe200078e02ff */
[----:B------:R-:W-:Y:S01]  /*51b60*/  IADD3 R50, P0, R97, R2, RZ ;  /* 0x0000000261327210 */ /* 0x000fe20007f1e0ff */
[----:B0-----:R-:W-:-:S03]  /*51b70*/  IMAD R97, R90, 0x250, RZ ;  /* 0x000002505a617824 */ /* 0x001fc600078e02ff */
[----:B------:R-:W0:Y:S01]  /*51b80*/  LDC R95, c[0x0][0x278] ;  /* 0x00009e00ff5f7b82 */ /* 0x000e220000000800 */
[-C--:B--2---:R-:W-:Y:S01]  /*51b90*/  IADD3 R52, P3, R91, R2.reuse, RZ ;  /* 0x000000025b347210 */ /* 0x084fe20007f7e0ff */
[----:B------:R2:W-:Y:S01]  /*51ba0*/  STG.E.U16 desc[UR4][R48.64], R142 ;  /* 0x0000008e30007986 */ /* 0x0005e2000c101504 */
[-C--:B------:R-:W-:Y:S02]  /*51bb0*/  IADD3 R54, P4, R51, R2.reuse, RZ ;  /* 0x0000000233367210 */ /* 0x080fe40007f9e0ff */
[-C--:B------:R-:W-:Y:S01]  /*51bc0*/  LEA.HI.X.SX32 R51, R93, R3.reuse, 0x1, P0 ;  /* 0x000000035d337211 */ /* 0x080fe200000f0eff */
[----:B-1----:R-:W-:Y:S01]  /*51bd0*/  IMAD R100, R100, 0x128, RZ ;  /* 0x0000012864647824 */ /* 0x002fe200078e02ff */
[----:B------:R-:W-:Y:S01]  /*51be0*/  LEA.HI.X.SX32 R53, R252, R3, 0x1, P3 ;  /* 0x00000003fc357211 */ /* 0x000fe200018f0eff */
[----:B------:R-:W1:Y:S01]  /*51bf0*/  LDC R96, c[0x0][0x278] ;  /* 0x00009e00ff607b82 */ /* 0x000e620000000800 */
[----:B--2---:R-:W-:Y:S02]  /*51c00*/  PRMT R49, R142, 0x7632, R49 ;  /* 0x000076328e317816 */ /* 0x004fe40000000031 */
[----:B------:R-:W-:Y:S01]  /*51c10*/  IADD3 R48, P3, R97, R2, RZ ;  /* 0x0000000261307210 */ /* 0x000fe20007f7e0ff */
[----:B------:R-:W-:-:S04]  /*51c20*/  IMAD R87, R87, 0x254, RZ ;  /* 0x0000025457577824 */ /* 0x000fc800078e02ff */
[----:B------:R-:W2:Y:S01]  /*51c30*/  LDC R91, c[0x0][0x278] ;  /* 0x00009e00ff5b7b82 */ /* 0x000ea20000000800 */
[----:B------:R3:W-:Y:S07]  /*51c40*/  STG.E.U16 desc[UR4][R50.64], R49 ;  /* 0x0000003132007986 */ /* 0x0007ee000c101504 */
[----:B------:R-:W4:Y:S01]  /*51c50*/  LDC R92, c[0x0][0x278] ;  /* 0x00009e00ff5c7b82 */ /* 0x000f220000000800 */
[----:B---3--:R-:W-:-:S07]  /*51c60*/  LEA.HI.X.SX32 R49, R100, R3, 0x1, P3 ;  /* 0x0000000364317211 */ /* 0x008fce00018f0eff */
[----:B------:R-:W3:Y:S01]  /*51c70*/  LDC R100, c[0x0][0x278] ;  /* 0x00009e00ff647b82 */ /* 0x000ee20000000800 */
[----:B------:R0:W-:Y:S01]  /*51c80*/  STG.E.U16 desc[UR4][R52.64], R143 ;  /* 0x0000008f34007986 */ /* 0x0001e2000c101504 */
[----:B------:R-:W-:-:S06]  /*51c90*/  PRMT R94, R143, 0x7632, R94 ;  /* 0x000076328f5e7816 */ /* 0x000fcc000000005e */
[----:B------:R-:W4:Y:S01]  /*51ca0*/  LDC R89, c[0x0][0x278] ;  /* 0x00009e00ff597b82 */ /* 0x000f220000000800 */
[----:B0-----:R-:W-:Y:S01]  /*51cb0*/  IADD3 R52, P3, R87, R2, RZ ;  /* 0x0000000257347210 */ /* 0x001fe20007f7e0ff */
[----:B------:R-:W-:Y:S01]  /*51cc0*/  IMAD R95, R95, 0x252, RZ ;  /* 0x000002525f5f7824 */ /* 0x000fe200078e02ff */
[----:B------:R-:W-:Y:S01]  /*51cd0*/  LEA.HI.X.SX32 R55, R55, R3, 0x1, P4 ;  /* 0x0000000337377211 */ /* 0x000fe200020f0eff */
[----:B-1----:R-:W-:-:S04]  /*51ce0*/  IMAD R93, R96, 0x129, RZ ;  /* 0x00000129605d7824 */ /* 0x002fc800078e02ff */
[----:B------:R-:W0:Y:S01]  /*51cf0*/  LDC R86, c[0x0][0x278] ;  /* 0x00009e00ff567b82 */ /* 0x000e220000000800 */
[----:B---3--:R-:W-:-:S07]  /*51d00*/  IMAD R100, R100, 0x12a, RZ ;  /* 0x0000012a64647824 */ /* 0x008fce00078e02ff */
[----:B------:R-:W1:Y:S01]  /*51d10*/  LDC R90, c[0x0][0x278] ;  /* 0x00009e00ff5a7b82 */ /* 0x000e620000000800 */
[----:B------:R-:W-:-:S07]  /*51d20*/  LEA.HI.X.SX32 R53, R100, R3, 0x1, P3 ;  /* 0x0000000364357211 */ /* 0x000fce00018f0eff */
[----:B------:R-:W3:Y:S01]  /*51d30*/  LDC R100, c[0x0][0x278] ;  /* 0x00009e00ff647b82 */ /* 0x000ee20000000800 */
[----:B------:R-:W-:Y:S01]  /*51d40*/  IADD3 R50, P0, R95, R2, RZ ;  /* 0x000000025f327210 */ /* 0x000fe20007f1e0ff */
[----:B--2---:R-:W-:Y:S01]  /*51d50*/  IMAD R91, R91, 0x258, RZ ;  /* 0x000002585b5b7824 */ /* 0x004fe200078e02ff */
[----:B------:R-:W-:Y:S01]  /*51d60*/  STG.E.U16 desc[UR4][R54.64], R94 ;  /* 0x0000005e36007986 */ /* 0x000fe2000c101504 */
[----:B------:R-:W-:Y:S02]  /*51d70*/  PRMT R96, R144, 0x7632, R96 ;  /* 0x0000763290607816 */ /* 0x000fe40000000060 */
[----:B------:R-:W-:Y:S01]  /*51d80*/  LEA.HI.X.SX32 R51, R93, R3, 0x1, P0 ;  /* 0x000000035d337211 */ /* 0x000fe200000f0eff */
[----:B------:R2:W-:Y:S01]  /*51d90*/  STG.E.U16 desc[UR4][R48.64], R144 ;  /* 0x0000009030007986 */ /* 0x0005e2000c101504 */
[----:B----4-:R-:W-:Y:S01]  /*51da0*/  IMAD R89, R89, 0x256, RZ ;  /* 0x0000025659597824 */ /* 0x010fe200078e02ff */
[----:B------:R-:W4:Y:S02]  /*51db0*/  LDC R88, c[0x0][0x278] ;  /* 0x00009e00ff587b82 */ /* 0x000f240000000800 */
[----:B------:R0:W-:Y:S01]  /*51dc0*/  STG.E.U16 desc[UR4][R50.64], R96 ;  /* 0x0000006032007986 */ /* 0x0001e2000c101504 */
[----:B------:R-:W-:-:S05]  /*51dd0*/  PRMT R97, R145, 0x7632, R97 ;  /* 0x0000763291617816 */ /* 0x000fca0000000061 */
[----:B------:R-:W4:Y:S01]  /*51de0*/  LDC R87, c[0x0][0x278] ;  /* 0x00009e00ff577b82 */ /* 0x000f220000000800 */
[----:B--2---:R-:W-:Y:S01]  /*51df0*/  IMAD R49, R92, 0x25a, RZ ;  /* 0x0000025a5c317824 */ /* 0x004fe200078e02ff */
[----:B------:R-:W-:Y:S01]  /*51e00*/  IADD3 R48, P0, R91, R2, RZ ;  /* 0x000000025b307210 */ /* 0x000fe20007f1e0ff */
[----:B---3--:R-:W-:-:S03]  /*51e10*/  IMAD R100, R100, 0x12c, RZ ;  /* 0x0000012c64647824 */ /* 0x008fc600078e02ff */
[-C--:B0-----:R-:W-:Y:S01]  /*51e20*/  IADD3 R50, P3, R49, R2.reuse, RZ ;  /* 0x0000000231327210 */ /* 0x081fe20007f7e0ff */
[----:B------:R-:W-:Y:S01]  /*51e30*/  IMAD R55, R86, 0x12b, RZ ;  /* 0x0000012b56377824 */ /* 0x000fe200078e02ff */
[----:B------:R-:W-:Y:S01]  /*51e40*/  IADD3 R54, P4, R89, R2, RZ ;  /* 0x0000000259367210 */ /* 0x000fe20007f9e0ff */
[----:B-1----:R-:W-:Y:S01]  /*51e50*/  IMAD R95, R90, 0x25c, RZ ;  /* 0x0000025c5a5f7824 */ /* 0x002fe200078e02ff */
[-C--:B------:R-:W-:Y:S01]  /*51e60*/  LEA.HI.X.SX32 R49, R100, R3.reuse, 0x1, P0 ;  /* 0x0000000364317211 */ /* 0x080fe200000f0eff */
[----:B------:R0:W-:Y:S01]  /*51e70*/  STG.E.U16 desc[UR4][R52.64], R145 ;  /* 0x0000009134007986 */ /* 0x0001e2000c101504 */
[----:B------:R-:W1:Y:S01]  /*51e80*/  LDC R100, c[0x0][0x278] ;  /* 0x00009e00ff647b82 */ /* 0x000e620000000800 */
[----:B------:R-:W-:-:S07]  /*51e90*/  LEA.HI.X.SX32 R55, R55, R3, 0x1, P4 ;  /* 0x0000000337377211 */ /* 0x000fce00020f0eff */
[----:B------:R-:W2:Y:S01]  /*51ea0*/  LDC R94, c[0x0][0x278] ;  /* 0x00009e00ff5e7b82 */ /* 0x000ea20000000800 */
[----:B0-----:R-:W-:Y:S01]  /*51eb0*/  IADD3 R52, P4, R95, R2, RZ ;  /* 0x000000025f347210 */ /* 0x001fe20007f9e0ff */
[----:B----4-:R-:W-:Y:S01]  /*51ec0*/  IMAD R51, R88, 0x12d, RZ ;  /* 0x0000012d58337824 */ /* 0x010fe200078e02ff */
[----:B------:R-:W-:-:S05]  /*51ed0*/  PRMT R96, R146, 0x7632, R96 ;  /* 0x0000763292607816 */ /* 0x000fca0000000060 */
[----:B------:R-:W0:Y:S01]  /*51ee0*/  LDC R89, c[0x0][0x278] ;  /* 0x00009e00ff597b82 */ /* 0x000e220000000800 */
[----:B-1----:R-:W-:Y:S01]  /*51ef0*/  IMAD R100, R100, 0x12e, RZ ;  /* 0x0000012e64647824 */ /* 0x002fe200078e02ff */
[----:B------:R1:W-:Y:S06]  /*51f00*/  STG.E.U16 desc[UR4][R54.64], R97 ;  /* 0x0000006136007986 */ /* 0x0003ec000c101504 */
[----:B------:R-:W3:Y:S01]  /*51f10*/  LDC R86, c[0x0][0x278] ;  /* 0x00009e00ff567b82 */ /* 0x000ee20000000800 */
[----:B------:R-:W-:-:S07]  /*51f20*/  LEA.HI.X.SX32 R53, R100, R3, 0x1, P4 ;  /* 0x0000000364357211 */ /* 0x000fce00020f0eff */
[----:B------:R-:W4:Y:S01]  /*51f30*/  LDC R100, c[0x0][0x278] ;  /* 0x00009e00ff647b82 */ /* 0x000f220000000800 */
[----:B------:R-:W-:Y:S01]  /*51f40*/  LEA.HI.X.SX32 R51, R51, R3, 0x1, P3 ;  /* 0x0000000333337211 */ /* 0x000fe200018f0eff */
[----:B--2---:R-:W-:Y:S01]  /*51f50*/  IMAD R95, R94, 0x260, RZ ;  /* 0x000002605e5f7824 */ /* 0x004fe200078e02ff */
[----:B------:R-:W-:Y:S04]  /*51f60*/  STG.E.U16 desc[UR4][R48.64], R146 ;  /* 0x0000009230007986 */ /* 0x000fe8000c101504 */
[----:B------:R2:W-:Y:S01]  /*51f70*/  STG.E.U16 desc[UR4][R50.64], R96 ;  /* 0x0000006032007986 */ /* 0x0005e2000c101504 */
[----:B-1----:R-:W1:Y:S08]  /*51f80*/  LDC R54, c[0x0][0x278] ;  /* 0x00009e00ff367b82 */ /* 0x002e700000000800 */
[----:B------:R-:W1:Y:S01]  /*51f90*/  LDC R93, c[0x0][0x278] ;  /* 0x00009e00ff5d7b82 */ /* 0x000e620000000800 */
[----:B--2---:R-:W-:Y:S01]  /*51fa0*/  IADD3 R50, P0, R95, R2, RZ ;  /* 0x000000025f327210 */ /* 0x004fe20007f1e0ff */
[----:B----4-:R-:W-:-:S06]  /*51fb0*/  IMAD R100, R100, 0x130, RZ ;  /* 0x0000013064647824 */ /* 0x010fcc00078e02ff */
[----:B------:R-:W2:Y:S01]  /*51fc0*/  LDC R90, c[0x0][0x278] ;  /* 0x00009e00ff5a7b82 */ /* 0x000ea20000000800 */
[----:B------:R-:W-:-:S07]  /*51fd0*/  LEA.HI.X.SX32 R51, R100, R3, 0x1, P0 ;  /* 0x0000000364337211 */ /* 0x000fce00000f0eff */
[----:B------:R-:W4:Y:S01]  /*51fe0*/  LDC R100, c[0x0][0x278] ;  /* 0x00009e00ff647b82 */ /* 0x000f220000000800 */
[----:B0-----:R-:W-:Y:S01]  /*51ff0*/  IMAD R89, R89, 0x264, RZ ;  /* 0x0000026459597824 */ /* 0x001fe200078e02ff */
[----:B------:R1:W-:Y:S01]  /*52000*/  STG.E.U16 desc[UR4][R52.64], R147 ;  /* 0x0000009334007986 */ /* 0x0003e2000c101504 */
[----:B---3--:R-:W-:-:S05]  /*52010*/  IMAD R55, R86, 0x25e, RZ ;  /* 0x0000025e56377824 */ /* 0x008fca00078e02ff */
[----:B------:R-:W0:Y:S01]  /*52020*/  LDC R88, c[0x0][0x278] ;  /* 0x00009e00ff587b82 */ /* 0x000e220000000800 */
[----:B------:R-:W-:-:S07]  /*52030*/  IADD3 R48, P3, R55, R2, RZ ;  /* 0x0000000237307210 */ /* 0x000fce0007f7e0ff */
[----:B------:R-:W3:Y:S01]  /*52040*/  LDC R91, c[0x0][0x278] ;  /* 0x00009e00ff5b7b82 */ /* 0x000ee20000000800 */
[----:B-1----:R-:W-:Y:S01]  /*52050*/  IMAD R53, R54, 0x131, RZ ;  /* 0x0000013136357824 */ /* 0x002fe200078e02ff */
[----:B------:R-:W-:Y:S01]  /*52060*/  IADD3 R54, P4, R89, R2, RZ ;  /* 0x0000000259367210 */ /* 0x000fe20007f9e0ff */
[----:B----4-:R-:W-:-:S05]  /*52070*/  IMAD R100, R100, 0x132, RZ ;  /* 0x0000013264647824 */ /* 0x010fca00078e02ff */
[----:B------:R-:W1:Y:S01]  /*52080*/  LDC R89, c[0x0][0x278] ;  /* 0x00009e00ff597b82 */ /* 0x000e620000000800 */
[----:B------:R-:W-:Y:S01]  /*52090*/  IMAD R49, R93, 0x12f, RZ ;  /* 0x0000012f5d317824 */ /* 0x000fe200078e02ff */
[----:B------:R-:W-:Y:S01]  /*520a0*/  LEA.HI.X.SX32 R55, R100, R3, 0x1, P4 ;  /* 0x0000000364377211 */ /* 0x000fe200020f0eff */
[----:B------:R-:W-:-:S05]  /*520b0*/  IMAD R87, R87, 0x262, RZ ;  /* 0x0000026257577824 */ /* 0x000fca00078e02ff */
[----:B------:R-:W4:Y:S01]  /*520c0*/  LDC R100, c[0x0][0x278] ;  /* 0x00009e00ff647b82 */ /* 0x000f220000000800 */
[-C--:B------:R-:W-:Y:S02]  /*520d0*/  LEA.HI.X.SX32 R49, R49, R3.reuse, 0x1, P3 ;  /* 0x0000000331317211 */ /* 0x080fe400018f0eff */
[----:B------:R-:W-:Y:S02]  /*520e0*/  PRMT R97, R147, 0x7632, R97 ;  /* 0x0000763293617816 */ /* 0x000fe40000000061 */
[-C--:B------:R-:W-:Y:S01]  /*520f0*/  IADD3 R52, P3, R87, R2.reuse, RZ ;  /* 0x0000000257347210 */ /* 0x080fe20007f7e0ff */
[----:B--2---:R-:W-:Y:S01]  /*52100*/  IMAD R95, R90, 0x266, RZ ;  /* 0x000002665a5f7824 */ /* 0x004fe200078e02ff */
[----:B------:R-:W-:Y:S01]  /*52110*/  PRMT R96, R148, 0x7632, R96 ;  /* 0x0000763294607816 */ /* 0x000fe20000000060 */
[----:B------:R0:W-:Y:S01]  /*52120*/  STG.E.U16 desc[UR4][R48.64], R97 ;  /* 0x0000006130007986 */ /* 0x0001e2000c101504 */
[----:B------:R-:W-:Y:S01]  /*52130*/  LEA.HI.X.SX32 R53, R53, R3, 0x1, P3 ;  /* 0x0000000335357211 */ /* 0x000fe200018f0eff */
[----:B------:R-:W2:Y:S01]  /*52140*/  LDC R92, c[0x0][0x278] ;  /* 0x00009e00ff5c7b82 */ /* 0x000ea20000000800 */
[----:B---3--:R-:W-:Y:S01]  /*52150*/  IMAD R91, R91, 0x268, RZ ;  /* 0x000002685b5b7824 */ /* 0x008fe200078e02ff */
[----:B------:R3:W-:Y:S04]  /*52160*/  STG.E.U16 desc[UR4][R50.64], R148 ;  /* 0x0000009432007986 */ /* 0x0007e8000c101504 */
[----:B------:R-:W-:Y:S02]  /*52170*/  STG.E.U16 desc[UR4][R52.64], R96 ;  /* 0x0000006034007986 */ /* 0x000fe4000c101504 */
[----:B------:R-:W2:Y:S01]  /*52180*/  LDC R86, c[0x0][0x278] ;  /* 0x00009e00ff567b82 */ /* 0x000ea20000000800 */
[----:B0-----:R-:W-:Y:S01]  /*52190*/  IMAD R49, R88, 0x133, RZ ;  /* 0x0000013358317824 */ /* 0x001fe200078e02ff */
[-C--:B------:R-:W-:Y:S01]  /*521a0*/  IADD3 R48, P0, R95, R2.reuse, RZ ;  /* 0x000000025f307210 */ /* 0x080fe20007f1e0ff */
[----:B------:R0:W-:Y:S01]  /*521b0*/  STG.E.U16 desc[UR4][R54.64], R149 ;  /* 0x0000009536007986 */ /* 0x0001e2000c101504 */
[----:B-1----:R-:W-:Y:S01]  /*521c0*/  IMAD R89, R89, 0x26c, RZ ;  /* 0x0000026c59597824 */ /* 0x002fe200078e02ff */
[----:B---3--:R-:W-:-:S02]  /*521d0*/  IADD3 R50, P3, R91, R2, RZ ;  /* 0x000000025b327210 */ /* 0x008fc40007f7e0ff */
[-C--:B------:R-:W-:Y:S01]  /*521e0*/  LEA.HI.X.SX32 R49, R49, R3.reuse, 0x1, P0 ;  /* 0x0000000331317211 */ /* 0x080fe200000f0eff */
[----:B----4-:R-:W-:Y:S01]  /*521f0*/  IMAD R100, R100, 0x136, RZ ;  /* 0x0000013664647824 */ /* 0x010fe200078e02ff */
[----:B------:R-:W-:Y:S01]  /*52200*/  LEA.HI.X.SX32 R51, R244, R3, 0x1, P3 ;  /* 0x00000003f4337211 */ /* 0x000fe200018f0eff */
[----:B------:R-:W1:Y:S01]  /*52210*/  LDC R94, c[0x0][0x278] ;  /* 0x00009e00ff5e7b82 */ /* 0x000e620000000800 */
[----:B0-----:R-:W-:-:S07]  /*52220*/  PRMT R149, R149, 0x7632, R149 ;  /* 0x0000763295957816 */ /* 0x001fce0000000095 */
[----:B------:R-:W0:Y:S01]  /*52230*/  LDC R90, c[0x0][0x278] ;  /* 0x00009e00ff5a7b82 */ /* 0x000e220000000800 */
[----:B------:R3:W-:Y:S07]  /*52240*/  STG.E.U16 desc[UR4][R48.64], R149 ;  /* 0x0000009530007986 */ /* 0x0007ee000c101504 */
[----:B------:R-:W4:Y:S01]  /*52250*/  LDC R87, c[0x0][0x278] ;  /* 0x00009e00ff577b82 */ /* 0x000f220000000800 */
[----:B---3--:R-:W-:-:S07]  /*52260*/  IADD3 R48, P3, R89, R2, RZ ;  /* 0x0000000259307210 */ /* 0x008fce0007f7e0ff */
[----:B------:R-:W3:Y:S01]  /*52270*/  LDC R54, c[0x0][0x278] ;  /* 0x00009e00ff367b82 */ /* 0x000ee20000000800 */
[----:B------:R-:W-:-:S07]  /*52280*/  LEA.HI.X.SX32 R49, R100, R3, 0x1, P3 ;  /* 0x0000000364317211 */ /* 0x000fce00018f0eff */
[----:B------:R-:W0:Y:S01]  /*52290*/  LDC R100, c[0x0][0x278] ;  /* 0x00009e00ff647b82 */ /* 0x000e220000000800 */
[----:B--2---:R-:W-:Y:S02]  /*522a0*/  IMAD R97, R92, 0x26a, RZ ;  /* 0x0000026a5c617824 */ /* 0x004fe400078e02ff */
[----:B------:R-:W-:-:S03]  /*522b0*/  IMAD R53, R86, 0x135, RZ ;  /* 0x0000013556357824 */ /* 0x000fc600078e02ff */
[----:B------:R-:W-:Y:S02]  /*522c0*/  IADD3 R52, P4, R97, R2, RZ ;  /* 0x0000000261347210 */ /* 0x000fe40007f9e0ff */
[----:B------:R-:W-:Y:S01]  /*522d0*/  PRMT R88, R150, 0x7632, R88 ;  /* 0x0000763296587816 */ /* 0x000fe20000000058 */
[----:B------:R1:W-:Y:S01]  /*522e0*/  STG.E.U16 desc[UR4][R50.64], R150 ;  /* 0x0000009632007986 */ /* 0x0003e2000c101504 */
[----:B------:R-:W-:Y:S01]  /*522f0*/  LEA.HI.X.SX32 R53, R53, R3, 0x1, P4 ;  /* 0x0000000335357211 */ /* 0x000fe200020f0eff */
[----:B------:R-:W2:Y:S04]  /*52300*/  LDC R91, c[0x0][0x278] ;  /* 0x00009e00ff5b7b82 */ /* 0x000ea80000000800 */
[----:B------:R0:W-:Y:S01]  /*52310*/  STG.E.U16 desc[UR4][R52.64], R88 ;  /* 0x0000005834007986 */ /* 0x0001e2000c101504 */
[----:B----4-:R-:W-:-:S03]  /*52320*/  IMAD R55, R87, 0x137, RZ ;  /* 0x0000013757377824 */ /* 0x010fc600078e02ff */
[----:B------:R-:W4:Y:S01]  /*52330*/  LDC R93, c[0x0][0x278] ;  /* 0x00009e00ff5d7b82 */ /* 0x000f220000000800 */
[----:B-1----:R-:W-:Y:S02]  /*52340*/  IMAD R51, R94, 0x270, RZ ;  /* 0x000002705e337824 */ /* 0x002fe400078e02ff */
[----:B0-----:R-:W-:Y:S02]  /*52350*/  IMAD R100, R100, 0x138, RZ ;  /* 0x0000013864647824 */ /* 0x001fe400078e02ff */
[----:B------:R-:W-:Y:S01]  /*52360*/  IMAD R53, R90, 0x272, RZ ;  /* 0x000002725a357824 */ /* 0x000fe200078e02ff */
[-C--:B------:R-:W-:Y:S01]  /*52370*/  IADD3 R52, P3, R51, R2.reuse, RZ ;  /* 0x0000000233347210 */ /* 0x080fe20007f7e0ff */
[----:B---3--:R-:W-:Y:S01]  /*52380*/  IMAD R87, R54, 0x139, RZ ;  /* 0x0000013936577824 */ /* 0x008fe200078e02ff */
[----:B------:R2:W-:Y:S01]  /*52390*/  STG.E.U16 desc[UR4][R48.64], R151 ;  /* 0x0000009730007986 */ /* 0x0005e2000c101504 */
[----:B------:R-:W0:Y:S01]  /*523a0*/  LDC R95, c[0x0][0x278] ;  /* 0x00009e00ff5f7b82 */ /* 0x000e220000000800 */
[----:B------:R-:W-:-:S02]  /*523b0*/  IADD3 R54, P4, R53, R2, RZ ;  /* 0x0000000235367210 */ /* 0x000fc40007f9e0ff */
[----:B------:R-:W-:-:S05]  /*523c0*/  LEA.HI.X.SX32 R53, R100, R3, 0x1, P3 ;  /* 0x0000000364357211 */ /* 0x000fca00018f0eff */
[----:B------:R-:W1:Y:S01]  /*523d0*/  LDC R100, c[0x0][0x278] ;  /* 0x00009e00ff647b82 */ /* 0x000e620000000800 */
[----:B--2---:R-:W-:-:S05]  /*523e0*/  IMAD R49, R91, 0x274, RZ ;  /* 0x000002745b317824 */ /* 0x004fca00078e02ff */
[----:B------:R-:W-:Y:S02]  /*523f0*/  IADD3 R48, P3, R49, R2, RZ ;  /* 0x0000000231307210 */ /* 0x000fe40007f7e0ff */
[----:B------:R-:W2:Y:S01]  /*52400*/  LDC R96, c[0x0][0x278] ;  /* 0x00009e00ff607b82 */ /* 0x000ea20000000800 */
[----:B----4-:R-:W-:Y:S01]  /*52410*/  IMAD R93, R93, 0x26e, RZ ;  /* 0x0000026e5d5d7824 */ /* 0x010fe200078e02ff */
[----:B------:R-:W-:-:S06]  /*52420*/  PRMT R98, R151, 0x7632, R98 ;  /* 0x0000763297627816 */ /* 0x000fcc0000000062 */
[----:B------:R-:W3:Y:S01]  /*52430*/  LDC R92, c[0x0][0x278] ;  /* 0x00009e00ff5c7b82 */ /* 0x000ee20000000800 */
[----:B-1----:R-:W-:-:S07]  /*52440*/  IMAD R100, R100, 0x13a, RZ ;  /* 0x0000013a64647824 */ /* 0x002fce00078e02ff */
[----:B------:R-:W1:Y:S01]  /*52450*/  LDC R86, c[0x0][0x278] ;  /* 0x00009e00ff567b82 */ /* 0x000e620000000800 */
[----:B------:R-:W-:-:S07]  /*52460*/  LEA.HI.X.SX32 R49, R100, R3, 0x1, P3 ;  /* 0x0000000364317211 */ /* 0x000fce00018f0eff */
[----:B------:R-:W4:Y:S01]  /*52470*/  LDC R100, c[0x0][0x278] ;  /* 0x00009e00ff647b82 */ /* 0x000f220000000800 */
[----:B------:R-:W-:-:S04]  /*52480*/  IADD3 R50, P0, R93, R2, RZ ;  /* 0x000000025d327210 */ /* 0x000fc80007f1e0ff */
[-C--:B------:R-:W-:Y:S01]  /*52490*/  LEA.HI.X.SX32 R51, R55, R3.reuse, 0x1, P0 ;  /* 0x0000000337337211 */ /* 0x080fe200000f0eff */
[----:B0-----:R-:W-:Y:S01]  /*524a0*/  IMAD R95, R95, 0x278, RZ ;  /* 0x000002785f5f7824 */ /* 0x001fe200078e02ff */
[----:B------:R-:W-:Y:S01]  /*524b0*/  LEA.HI.X.SX32 R55, R87, R3, 0x1, P4 ;  /* 0x0000000357377211 */ /* 0x000fe200020f0eff */
[----:B------:R-:W0:Y:S02]  /*524c0*/  LDC R90, c[0x0][0x278] ;  /* 0x00009e00ff5a7b82 */ /* 0x000e240000000800 */
[----:B------:R-:W-:Y:S04]  /*524d0*/  STG.E.U16 desc[UR4][R50.64], R98 ;  /* 0x0000006232007986 */ /* 0x000fe8000c101504 */
[----:B------:R2:W-:Y:S01]  /*524e0*/  STG.E.U16 desc[UR4][R52.64], R152 ;  /* 0x0000009834007986 */ /* 0x0005e2000c101504 */
[----:B---3--:R-:W-:Y:S01]  /*524f0*/  IMAD R97, R92, 0x276, RZ ;  /* 0x000002765c617824 */ /* 0x008fe200078e02ff */
[----:B------:R-:W3:Y:S02]  /*52500*/  LDC R94, c[0x0][0x278] ;  /* 0x00009e00ff5e7b82 */ /* 0x000ee40000000800 */
[----:B------:R2:W-:Y:S01]  /*52510*/  STG.E.U16 desc[UR4][R54.64], R99 ;  /* 0x0000006336007986 */ /* 0x0005e2000c101504 */
[----:B----4-:R-:W-:-:S05]  /*52520*/  IMAD R100, R100, 0x13c, RZ ;  /* 0x0000013c64647824 */ /* 0x010fca00078e02ff */
[----:B------:R-:W4:Y:S01]  /*52530*/  LDC R88, c[0x0][0x278] ;  /* 0x00009e00ff587b82 */ /* 0x000f220000000800 */
[----:B--2---:R-:W-:Y:S01]  /*52540*/  IMAD R53, R96, 0x27a, RZ ;  /* 0x0000027a60357824 */ /* 0x004fe200078e02ff */
[----:B------:R-:W-:-:S04]  /*52550*/  IADD3 R52, P3, R95, R2, RZ ;  /* 0x000000025f347210 */ /* 0x000fc80007f7e0ff */
[-C--:B------:R-:W-:Y:S02]  /*52560*/  IADD3 R54, P4, R53, R2.reuse, RZ ;  /* 0x0000000235367210 */ /* 0x080fe40007f9e0ff */
[-C--:B------:R-:W-:Y:S01]  /*52570*/  LEA.HI.X.SX32 R53, R100, R3.reuse, 0x1, P3 ;  /* 0x0000000364357211 */ /* 0x080fe200018f0eff */
[----:B-1----:R-:W-:Y:S01]  /*52580*/  IMAD R51, R86, 0x13b, RZ ;  /* 0x0000013b56337824 */ /* 0x002fe200078e02ff */
[----:B------:R-:W1:Y:S01]  /*52590*/  LDC R100, c[0x0][0x278] ;  /* 0x00009e00ff647b82 */ /* 0x000e620000000800 */
[----:B------:R-:W-:Y:S01]  /*525a0*/  IADD3 R50, P0, R97, R2, RZ ;  /* 0x0000000261327210 */ /* 0x000fe20007f1e0ff */
[----:B0-----:R-:W-:Y:S01]  /*525b0*/  IMAD R95, R90, 0x27c, RZ ;  /* 0x0000027c5a5f7824 */ /* 0x001fe200078e02ff */
[----:B------:R0:W-:Y:S02]  /*525c0*/  STG.E.U16 desc[UR4][R48.64], R153 ;  /* 0x0000009930007986 */ /* 0x0001e4000c101504 */
[----:B------:R-:W-:-:S03]  /*525d0*/  LEA.HI.X.SX32 R51, R51, R3, 0x1, P0 ;  /* 0x0000000333337211 */ /* 0x000fc600000f0eff */
[----:B------:R-:W2:Y:S01]  /*525e0*/  LDC R93, c[0x0][0x278] ;  /* 0x00009e00ff5d7b82 */ /* 0x000ea20000000800 */
[----:B0-----:R-:W-:-:S07]  /*525f0*/  PRMT R49, R153, 0x7632, R49 ;  /* 0x0000763299317816 */ /* 0x001fce0000000031 */
[----:B------:R-:W0:Y:S01]  /*52600*/  LDC R87, c[0x0][0x278] ;  /* 0x00009e00ff577b82 */ /* 0x000e220000000800 */
[----:B------:R-:W-:Y:S01]  /*52610*/  IADD3 R48, P3, R95, R2, RZ ;  /* 0x000000025f307210 */ /* 0x000fe20007f7e0ff */
[----:B------:R3:W-:Y:S01]  /*52620*/  STG.E.U16 desc[UR4][R50.64], R49 ;  /* 0x0000003132007986 */ /* 0x0007e2000c101504 */
[----:B-1----:R-:W-:-:S05]  /*52630*/  IMAD R100, R100, 0x13e, RZ ;  /* 0x0000013e64647824 */ /* 0x002fca00078e02ff */
[----:B------:R-:W1:Y:S01]  /*52640*/  LDC R90, c[0x0][0x278] ;  /* 0x00009e00ff5a7b82 */ /* 0x000e620000000800 */
[----:B---3--:R-:W-:Y:S01]  /*52650*/  LEA.HI.X.SX32 R49, R100, R3, 0x1, P3 ;  /* 0x0000000364317211 */ /* 0x008fe200018f0eff */
[----:B----4-:R-:W-:-:S06]  /*52660*/  IMAD R55, R88, 0x13d, RZ ;  /* 0x0000013d58377824 */ /* 0x010fcc00078e02ff */
[----:B------:R-:W3:Y:S01]  /*52670*/  LDC R100, c[0x0][0x278] ;  /* 0x00009e00ff647b82 */ /* 0x000ee20000000800 */
[----:B------:R-:W-:Y:S01]  /*52680*/  IMAD R51, R94, 0x280, RZ ;  /* 0x000002805e337824 */ /* 0x000fe200078e02ff */
[----:B------:R4:W-:Y:S06]  /*52690*/  STG.E.U16 desc[UR4][R52.64], R154 ;  /* 0x0000009a34007986 */ /* 0x0009ec000c101504 */
[----:B------:R-:W1:Y:S01]  /*526a0*/  LDC R88, c[0x0][0x278] ;  /* 0x00009e00ff587b82 */ /* 0x000e620000000800 */
[----:B----4-:R-:W-:Y:S02]  /*526b0*/  IADD3 R52, P3, R51, R2, RZ ;  /* 0x0000000233347210 */ /* 0x010fe40007f7e0ff */
[----:B------:R-:W-:-:S05]  /*526c0*/  PRMT R96, R154, 0x7632, R96 ;  /* 0x000076329a607816 */ /* 0x000fca0000000060 */
[----:B------:R-:W4:Y:S01]  /*526d0*/  LDC R91, c[0x0][0x278] ;  /* 0x00009e00ff5b7b82 */ /* 0x000f220000000800 */
[----:B---3--:R-:W-:-:S07]  /*526e0*/  IMAD R100, R100, 0x140, RZ ;  /* 0x0000014064647824 */ /* 0x008fce00078e02ff */
[----:B------:R-:W3:Y:S01]  /*526f0*/  LDC R89, c[0x0][0x278] ;  /* 0x00009e00ff597b82 */ /* 0x000ee20000000800 */
[----:B------:R-:W-:-:S07]  /*52700*/  LEA.HI.X.SX32 R53, R100, R3, 0x1, P3 ;  /* 0x0000000364357211 */ /* 0x000fce00018f0eff */
[----:B------:R-:W3:Y:S01]  /*52710*/  LDC R100, c[0x0][0x278] ;  /* 0x00009e00ff647b82 */ /* 0x000ee20000000800 */
[----:B--2---:R-:W-:Y:S01]  /*52720*/  IMAD R93, R93, 0x27e, RZ ;  /* 0x0000027e5d5d7824 */ /* 0x004fe200078e02ff */
[----:B------:R-:W-:Y:S01]  /*52730*/  LEA.HI.X.SX32 R55, R55, R3, 0x1, P4 ;  /* 0x0000000337377211 */ /* 0x000fe200020f0eff */
[----:B0-----:R-:W-:-:S03]  /*52740*/  IMAD R87, R87, 0x13f, RZ ;  /* 0x0000013f57577824 */ /* 0x001fc600078e02ff */
[-C--:B------:R-:W-:Y:S01]  /*52750*/  IADD3 R50, P0, R93, R2.reuse, RZ ;  /* 0x000000025d327210 */ /* 0x080fe20007f1e0ff */
[----:B-1----:R-:W-:Y:S01]  /*52760*/  IMAD R95, R88, 0x284, RZ ;  /* 0x00000284585f7824 */ /* 0x002fe200078e02ff */
[----:B------:R-:W-:Y:S01]  /*52770*/  STG.E.U16 desc[UR4][R54.64], R96 ;  /* 0x0000006036007986 */ /* 0x000fe2000c101504 */
[----:B------:R-:W-:Y:S01]  /*52780*/  PRMT R94, R155, 0x7632, R94 ;  /* 0x000076329b5e7816 */ /* 0x000fe2000000005e */
[----:B------:R-:W0:Y:S01]  /*52790*/  LDC R92, c[0x0][0x278] ;  /* 0x00009e00ff5c7b82 */ /* 0x000e220000000800 */
[-C--:B------:R-:W-:Y:S01]  /*527a0*/  LEA.HI.X.SX32 R51, R87, R3.reuse, 0x1, P0 ;  /* 0x0000000357337211 */ /* 0x080fe200000f0eff */
[----:B------:R1:W-:Y:S04]  /*527b0*/  STG.E.U16 desc[UR4][R48.64], R155 ;  /* 0x0000009b30007986 */ /* 0x0003e8000c101504 */
[----:B------:R2:W-:Y:S01]  /*527c0*/  STG.E.U16 desc[UR4][R50.64], R94 ;  /* 0x0000005e32007986 */ /* 0x0005e2000c101504 */
[----:B----4-:R-:W-:Y:S01]  /*527d0*/  IMAD R91, R91, 0x282, RZ ;  /* 0x000002825b5b7824 */ /* 0x010fe200078e02ff */
[----:B------:R-:W4:Y:S01]  /*527e0*/  LDC R86, c[0x0][0x278] ;  /* 0x00009e00ff567b82 */ /* 0x000f220000000800 */
[----:B-1----:R-:W-:Y:S01]  /*527f0*/  IMAD R49, R90, 0x286, RZ ;  /* 0x000002865a317824 */ /* 0x002fe200078e02ff */
[-C--:B------:R-:W-:Y:S01]  /*52800*/  IADD3 R48, P0, R95, R2.reuse, RZ ;  /* 0x000000025f307210 */ /* 0x080fe20007f1e0ff */
[----:B---3--:R-:W-:Y:S01]  /*52810*/  IMAD R100, R100, 0x142, RZ ;  /* 0x0000014264647824 */ /* 0x008fe200078e02ff */
[-C--:B------:R-:W-:Y:S01]  /*52820*/  IADD3 R54, P4, R91, R2.reuse, RZ ;  /* 0x000000025b367210 */ /* 0x080fe20007f9e0ff */
[----:B------:R-:W-:Y:S01]  /*52830*/  IMAD R55, R89, 0x141, RZ ;  /* 0x0000014159377824 */ /* 0x000fe200078e02ff */
[----:B--2---:R-:W-:Y:S01]  /*52840*/  IADD3 R50, P3, R49, R2, RZ ;  /* 0x0000000231327210 */ /* 0x004fe20007f7e0ff */
[----:B------:R1:W-:Y:S01]  /*52850*/  STG.E.U16 desc[UR4][R52.64], R156 ;  /* 0x0000009c34007986 */ /* 0x0003e2000c101504 */
[-C--:B------:R-:W-:Y:S01]  /*52860*/  LEA.HI.X.SX32 R49, R100, R3.reuse, 0x1, P0 ;  /* 0x0000000364317211 */ /* 0x080fe200000f0eff */
[----:B------:R-:W2:Y:S08]  /*52870*/  LDC R91, c[0x0][0x278] ;  /* 0x00009e00ff5b7b82 */ /* 0x000eb00000000800 */
[----:B------:R-:W3:Y:S01]  /*52880*/  LDC R100, c[0x0][0x278] ;  /* 0x00009e00ff647b82 */ /* 0x000ee20000000800 */
[----:B0-----:R-:W-:Y:S01]  /*52890*/  IMAD R97, R92, 0x288, RZ ;  /* 0x000002885c617824 */ /* 0x001fe200078e02ff */
[----:B------:R-:W-:-:S04]  /*528a0*/  LEA.HI.X.SX32 R55, R55, R3, 0x1, P4 ;  /* 0x0000000337377211 */ /* 0x000fc800020f0eff */
[----:B-1----:R-:W-:Y:S01]  /*528b0*/  IADD3 R52, P4, R97, R2, RZ ;  /* 0x0000000261347210 */ /* 0x002fe20007f9e0ff */
[----:B----4-:R-:W-:Y:S01]  /*528c0*/  IMAD R51, R86, 0x143, RZ ;  /* 0x0000014356337824 */ /* 0x010fe200078e02ff */
[----:B------:R-:W-:Y:S01]  /*528d0*/  PRMT R96, R156, 0x7632, R96 ;  /* 0x000076329c607816 */ /* 0x000fe20000000060 */
[----:B------:R-:W0:Y:S08]  /*528e0*/  LDC R89, c[0x0][0x278] ;  /* 0x00009e00ff597b82 */ /* 0x000e300000000800 */
[----:B------:R-:W1:Y:S01]  /*528f0*/  LDC R90, c[0x0][0x278] ;  /* 0x00009e00ff5a7b82 */ /* 0x000e620000000800 */
[----:B---3--:R-:W-:Y:S01]  /*52900*/  IMAD R100, R100, 0x144, RZ ;  /* 0x0000014464647824 */ /* 0x008fe200078e02ff */
[----:B------:R-:W-:Y:S01]  /*52910*/  PRMT R95, R157, 0x7632, R95 ;  /* 0x000076329d5f7816 */ /* 0x000fe2000000005f */
[----:B--2---:R-:W-:-:S05]  /*52920*/  IMAD R91, R91, 0x28c, RZ ;  /* 0x0000028c5b5b7824 */ /* 0x004fca00078e02ff */
[----:B------:R-:W2:Y:S01]  /*52930*/  LDC R87, c[0x0][0x278] ;  /* 0x00009e00ff577b82 */ /* 0x000ea20000000800 */
[----:B------:R-:W-:-:S07]  /*52940*/  LEA.HI.X.SX32 R53, R100, R3, 0x1, P4 ;  /* 0x0000000364357211 */ /* 0x000fce00020f0eff */
[----:B------:R-:W3:Y:S01]  /*52950*/  LDC R100, c[0x0][0x278] ;  /* 0x00009e00ff647b82 */ /* 0x000ee20000000800 */
[----:B------:R-:W-:Y:S01]  /*52960*/  LEA.HI.X.SX32 R51, R51, R3, 0x1, P3 ;  /* 0x0000000333337211 */ /* 0x000fe200018f0eff */
[----:B------:R4:W-:Y:S04]  /*52970*/  STG.E.U16 desc[UR4][R54.64], R96 ;  /* 0x0000006036007986 */ /* 0x0009e8000c101504 */
[----:B------:R-:W-:Y:S02]  /*52980*/  STG.E.U16 desc[UR4][R48.64], R157 ;  /* 0x0000009d30007986 */ /* 0x000fe4000c101504 */
[----:B------:R-:W2:Y:S02]  /*52990*/  LDC R93, c[0x0][0x278] ;  /* 0x00009e00ff5d7b82 */ /* 0x000ea40000000800 */
[----:B------:R0:W-:Y:S06]  /*529a0*/  STG.E.U16 desc[UR4][R50.64], R95 ;  /* 0x0000005f32007986 */ /* 0x0001ec000c101504 */
[----:B----4-:R-:W4:Y:S01]  /*529b0*/  LDC R54, c[0x0][0x278] ;  /* 0x00009e00ff367b82 */ /* 0x010f220000000800 */
[----:B0-----:R-:W-:Y:S01]  /*529c0*/  IADD3 R50, P0, R91, R2, RZ ;  /* 0x000000025b327210 */ /* 0x001fe20007f1e0ff */
[----:B---3--:R-:W-:-:S06]  /*529d0*/  IMAD R100, R100, 0x146, RZ ;  /* 0x0000014664647824 */ /* 0x008fcc00078e02ff */
[----:B------:R-:W0:Y:S01]  /*529e0*/  LDC R94, c[0x0][0x278] ;  /* 0x00009e00ff5e7b82 */ /* 0x000e220000000800 */
[----:B------:R-:W-:-:S07]  /*529f0*/  LEA.HI.X.SX32 R51, R100, R3, 0x1, P0 ;  /* 0x0000000364337211 */ /* 0x000fce00000f0eff */
[----:B------:R-:W3:Y:S01]  /*52a00*/  LDC R100, c[0x0][0x278] ;  /* 0x00009e00ff647b82 */ /* 0x000ee20000000800 */
[----:B------:R-:W-:Y:S01]  /*52a10*/  IMAD R55, R89, 0x28a, RZ ;  /* 0x0000028a59377824 */ /* 0x000fe200078e02ff */
[----:B------:R4:W-:Y:S04]  /*52a20*/  STG.E.U16 desc[UR4][R52.64], R158 ;  /* 0x0000009e34007986 */ /* 0x0009e8000c101504 */
[----:B------:R-:W-:Y:S01]  /*52a30*/  IADD3 R48, P3, R55, R2, RZ ;  /* 0x0000000237307210 */ /* 0x000fe20007f7e0ff */
[----:B-1----:R-:W-:Y:S01]  /*52a40*/  IMAD R55, R90, 0x290, RZ ;  /* 0x000002905a377824 */ /* 0x002fe200078e02ff */
[----:B------:R-:W1:Y:S01]  /*52a50*/  LDC R92, c[0x0][0x278] ;  /* 0x00009e00ff5c7b82 */ /* 0x000e620000000800 */
[----:B----4-:R-:W-:-:S03]  /*52a60*/  IMAD R53, R54, 0x147, RZ ;  /* 0x0000014736357824 */ /* 0x010fc600078e02ff */
[----:B------:R-:W-:Y:S01]  /*52a70*/  IADD3 R54, P4, R55, R2, RZ ;  /* 0x0000000237367210 */ /* 0x000fe20007f9e0ff */
[----:B--2---:R-:W-:Y:S01]  /*52a80*/  IMAD R49, R87, 0x145, RZ ;  /* 0x0000014557317824 */ /* 0x004fe200078e02ff */
[----:B------:R-:W-:Y:S01]  /*52a90*/  PRMT R96, R158, 0x7632, R96 ;  /* 0x000076329e607816 */ /* 0x000fe20000000060 */
[----:B------:R-:W-:Y:S01]  /*52aa0*/  IMAD R93, R93, 0x28e, RZ ;  /* 0x0000028e5d5d7824 */ /* 0x000fe200078e02ff */
[----:B------:R-:W2:Y:S01]  /*52ab0*/  LDC R86, c[0x0][0x278] ;  /* 0x00009e00ff567b82 */ /* 0x000ea20000000800 */
[----:B---3--:R-:W-:Y:S02]  /*52ac0*/  IMAD R100, R100, 0x148, RZ ;  /* 0x0000014864647824 */ /* 0x008fe400078e02ff */
[----:B0-----:R-:W-:Y:S01]  /*52ad0*/  IMAD R97, R94, 0x294, RZ ;  /* 0x000002945e617824 */ /* 0x001fe200078e02ff */
[----:B------:R-:W-:-:S04]  /*52ae0*/  LEA.HI.X.SX32 R49, R49, R3, 0x1, P3 ;  /* 0x0000000331317211 */ /* 0x000fc800018f0eff */
[----:B------:R-:W0:Y:S01]  /*52af0*/  LDC R89, c[0x0][0x278] ;  /* 0x00009e00ff597b82 */ /* 0x000e220000000800 */
[----:B------:R-:W-:-:S07]  /*52b00*/  LEA.HI.X.SX32 R55, R100, R3, 0x1, P4 ;  /* 0x0000000364377211 */ /* 0x000fce00020f0eff */
[----:B------:R-:W3:Y:S01]  /*52b10*/  LDC R100, c[0x0][0x278] ;  /* 0x00009e00ff647b82 */ /* 0x000ee20000000800 */
[----:B------:R-:W-:Y:S01]  /*52b20*/  IADD3 R52, P3, R93, R2, RZ ;  /* 0x000000025d347210 */ /* 0x000fe20007f7e0ff */
[----:B------:R-:W-:Y:S03]  /*52b30*/  STG.E.U16 desc[UR4][R48.64], R96 ;  /* 0x0000006030007986 */ /* 0x000fe6000c101504 */
[----:B------:R-:W-:Y:S01]  /*52b40*/  LEA.HI.X.SX32 R53, R53, R3, 0x1, P3 ;  /* 0x0000000335357211 */ /* 0x000fe200018f0eff */
[----:B------:R4:W-:Y:S02]  /*52b50*/  STG.E.U16 desc[UR4][R50.64], R159 ;  /* 0x0000009f32007986 */ /* 0x0009e4000c101504 */
[----:B------:R-:W2:Y:S01]  /*52b60*/  LDC R90, c[0x0][0x278] ;  /* 0x00009e00ff5a7b82 */ /* 0x000ea20000000800 */
[----:B-1----:R-:W-:Y:S01]  /*52b70*/  IMAD R95, R92, 0x292, RZ ;  /* 0x000002925c5f7824 */ /* 0x002fe200078e02ff */
[----:B------:R-:W-:Y:S01]  /*52b80*/  PRMT R98, R159, 0x7632, R98 ;  /* 0x000076329f627816 */ /* 0x000fe20000000062 */
[----:B0-----:R-:W-:-:S05]  /*52b90*/  IMAD R89, R89, 0x296, RZ ;  /* 0x0000029659597824 */ /* 0x001fca00078e02ff */
[----:B------:R-:W0:Y:S01]  /*52ba0*/  LDC R88, c[0x0][0x278] ;  /* 0x00009e00ff587b82 */ /* 0x000e220000000800 */
[----:B----4-:R-:W-:Y:S01]  /*52bb0*/  IADD3 R50, P3, R97, R2, RZ ;  /* 0x0000000261327210 */ /* 0x010fe20007f7e0ff */
[----:B---3--:R-:W-:-:S06]  /*52bc0*/  IMAD R100, R100, 0x14a, RZ ;  /* 0x0000014a64647824 */ /* 0x008fcc00078e02ff */
[----:B------:R-:W1:Y:S01]  /*52bd0*/  LDC R93, c[0x0][0x278] ;  /* 0x00009e00ff5d7b82 */ /* 0x000e620000000800 */
[----:B------:R-:W-:-:S07]  /*52be0*/  LEA.HI.X.SX32 R51, R100, R3, 0x1, P3 ;  /* 0x0000000364337211 */ /* 0x000fce00018f0eff */
[----:B------:R-:W3:Y:S01]  /*52bf0*/  LDC R100, c[0x0][0x278] ;  /* 0x00009e00ff647b82 */ /* 0x000ee20000000800 */
[----:B--2---:R-:W-:Y:S01]  /*52c00*/  IMAD R49, R86, 0x149, RZ ;  /* 0x0000014956317824 */ /* 0x004fe200078e02ff */
[-C--:B------:R-:W-:Y:S01]  /*52c10*/  IADD3 R48, P0, R95, R2.reuse, RZ ;  /* 0x000000025f307210 */ /* 0x080fe20007f1e0ff */
[----:B------:R2:W-:Y:S03]  /*52c20*/  STG.E.U16 desc[UR4][R52.64], R98 ;  /* 0x0000006234007986 */ /* 0x0005e6000c101504 */
[----:B------:R-:W-:Y:S01]  /*52c30*/  LEA.HI.X.SX32 R49, R49, R3, 0x1, P0 ;  /* 0x0000000331317211 */ /* 0x000fe200000f0eff */
[----:B------:R4:W-:Y:S01]  /*52c40*/  STG.E.U16 desc[UR4][R54.64], R160 ;  /* 0x000000a036007986 */ /* 0x0009e2000c101504 */
[----:B------:R-:W-:Y:S01]  /*52c50*/  PRMT R97, R161, 0x7632, R97 ;  /* 0x00007632a1617816 */ /* 0x000fe20000000061 */
[----:B------:R-:W1:Y:S01]  /*52c60*/  LDC R91, c[0x0][0x278] ;  /* 0x00009e00ff5b7b82 */ /* 0x000e620000000800 */
[----:B--2---:R-:W-:Y:S01]  /*52c70*/  IADD3 R52, P4, R89, R2, RZ ;  /* 0x0000000259347210 */ /* 0x004fe20007f9e0ff */
[----:B------:R-:W-:-:S06]  /*52c80*/  IMAD R89, R90, 0x298, RZ ;  /* 0x000002985a597824 */ /* 0x000fcc00078e02ff */
[----:B------:R-:W2:Y:S01]  /*52c90*/  LDC R92, c[0x0][0x278] ;  /* 0x00009e00ff5c7b82 */ /* 0x000ea20000000800 */
[----:B----4-:R-:W-:-:S05]  /*52ca0*/  PRMT R160, R160, 0x7632, R160 ;  /* 0x00007632a0a07816 */ /* 0x010fca00000000a0 */
[----:B------:R4:W-:Y:S01]  /*52cb0*/  STG.E.U16 desc[UR4][R48.64], R160 ;  /* 0x000000a030007986 */ /* 0x0009e2000c101504 */
[----:B---3--:R-:W-:Y:S01]  /*52cc0*/  IMAD R100, R100, 0x14c, RZ ;  /* 0x0000014c64647824 */ /* 0x008fe200078e02ff */
[----:B------:R-:W3:Y:S01]  /*52cd0*/  LDC R87, c[0x0][0x278] ;  /* 0x00009e00ff577b82 */ /* 0x000ee20000000800 */
[----:B0-----:R-:W-:Y:S02]  /*52ce0*/  IMAD R53, R88, 0x14b, RZ ;  /* 0x0000014b58357824 */ /* 0x001fe400078e02ff */
[----:B-1----:R-:W-:-:S05]  /*52cf0*/  IMAD R93, R93, 0x29c, RZ ;  /* 0x0000029c5d5d7824 */ /* 0x002fca00078e02ff */
[----:B------:R-:W0:Y:S01]  /*52d00*/  LDC R94, c[0x0][0x278] ;  /* 0x00009e00ff5e7b82 */ /* 0x000e220000000800 */
[----:B----4-:R-:W-:-:S04]  /*52d10*/  IADD3 R48, P3, R89, R2, RZ ;  /* 0x0000000259307210 */ /* 0x010fc80007f7e0ff */
[----:B------:R-:W-:-:S03]  /*52d20*/  LEA.HI.X.SX32 R49, R100, R3, 0x1, P3 ;  /* 0x0000000364317211 */ /* 0x000fc600018f0eff */
[----:B------:R-:W1:Y:S01]  /*52d30*/  LDC R100, c[0x0][0x278] ;  /* 0x00009e00ff647b82 */ /* 0x000e620000000800 */
[----:B------:R-:W-:Y:S01]  /*52d40*/  LEA.HI.X.SX32 R53, R53, R3, 0x1, P4 ;  /* 0x0000000335357211 */ /* 0x000fe200020f0eff */
[----:B------:R-:W-:Y:S04]  /*52d50*/  STG.E.U16 desc[UR4][R50.64], R161 ;  /* 0x000000a132007986 */ /* 0x000fe8000c101504 */
[----:B------:R4:W-:Y:S02]  /*52d60*/  STG.E.U16 desc[UR4][R52.64], R97 ;  /* 0x0000006134007986 */ /* 0x0009e4000c101504 */
[----:B------:R-:W0:Y:S01]  /*52d70*/  LDC R54, c[0x0][0x278] ;  /* 0x00009e00ff367b82 */ /* 0x000e220000000800 */
[----:B------:R-:W-:Y:S02]  /*52d80*/  IMAD R91, R91, 0x29a, RZ ;  /* 0x0000029a5b5b7824 */ /* 0x000fe400078e02ff */
[----:B---3--:R-:W-:-:S05]  /*52d90*/  IMAD R55, R87, 0x14d, RZ ;  /* 0x0000014d57377824 */ /* 0x008fca00078e02ff */
[----:B------:R-:W3:Y:S01]  /*52da0*/  LDC R96, c[0x0][0x278] ;  /* 0x00009e00ff607b82 */ /* 0x000ee20000000800 */
[----:B----4-:R-:W-:Y:S01]  /*52db0*/  IADD3 R52, P3, R93, R2, RZ ;  /* 0x000000025d347210 */ /* 0x010fe20007f7e0ff */
[----:B-1----:R-:W-:-:S06]  /*52dc0*/  IMAD R100, R100, 0x14e, RZ ;  /* 0x0000014e64647824 */ /* 0x002fcc00078e02ff */
[----:B------:R-:W1:Y:S01]  /*52dd0*/  LDC R90, c[0x0][0x278] ;  /* 0x00009e00ff5a7b82 */ /* 0x000e620000000800 */
[----:B------:R-:W-:-:S07]  /*52de0*/  LEA.HI.X.SX32 R53, R100, R3, 0x1, P3 ;  /* 0x0000000364357211 */ /* 0x000fce00018f0eff */
[----:B------:R-:W4:Y:S01]  /*52df0*/  LDC R100, c[0x0][0x278] ;  /* 0x00009e00ff647b82 */ /* 0x000f220000000800 */
[----:B--2---:R-:W-:Y:S01]  /*52e00*/  IMAD R51, R92, 0x29e, RZ ;  /* 0x0000029e5c337824 */ /* 0x004fe200078e02ff */
[-C--:B------:R-:W-:Y:S01]  /*52e10*/  IADD3 R50, P0, R91, R2.reuse, RZ ;  /* 0x000000025b327210 */ /* 0x080fe20007f1e0ff */
[----:B0-----:R-:W-:Y:S01]  /*52e20*/  IMAD R97, R94, 0x2a0, RZ ;  /* 0x000002a05e617824 */ /* 0x001fe200078e02ff */
[----:B------:R0:W-:Y:S01]  /*52e30*/  STG.E.U16 desc[UR4][R48.64], R162 ;  /* 0x000000a230007986 */ /* 0x0001e2000c101504 */
[----:B------:R-:W-:Y:S01]  /*52e40*/  IMAD R87, R54, 0x14f, RZ ;  /* 0x0000014f36577824 */ /* 0x000fe200078e02ff */
[----:B------:R-:W-:Y:S02]  /*52e50*/  IADD3 R54, P4, R51, R2, RZ ;  /* 0x0000000233367210 */ /* 0x000fe40007f9e0ff */
[----:B------:R-:W-:Y:S01]  /*52e60*/  LEA.HI.X.SX32 R51, R55, R3, 0x1, P0 ;  /* 0x0000000337337211 */ /* 0x000fe200000f0eff */
[----:B------:R-:W2:Y:S01]  /*52e70*/  LDC R95, c[0x0][0x278] ;  /* 0x00009e00ff5f7b82 */ /* 0x000ea20000000800 */
[----:B0-----:R-:W-:-:S07]  /*52e80*/  PRMT R49, R162, 0x7632, R49 ;  /* 0x00007632a2317816 */ /* 0x001fce0000000031 */
[----:B------:R-:W0:Y:S01]  /*52e90*/  LDC R86, c[0x0][0x278] ;  /* 0x00009e00ff567b82 */ /* 0x000e220000000800 */
[----:B------:R-:W-:Y:S01]  /*52ea0*/  IADD3 R48, P3, R97, R2, RZ ;  /* 0x0000000261307210 */ /* 0x000fe20007f7e0ff */
[----:B----4-:R-:W-:Y:S01]  /*52eb0*/  IMAD R100, R100, 0x150, RZ ;  /* 0x0000015064647824 */ /* 0x010fe200078e02ff */
[----:B------:R4:W-:Y:S01]  /*52ec0*/  STG.E.U16 desc[UR4][R50.64], R49 ;  /* 0x0000003132007986 */ /* 0x0009e2000c101504 */
[----:B------:R-:W-:-:S04]  /*52ed0*/  PRMT R98, R163, 0x7632, R98 ;  /* 0x00007632a3627816 */ /* 0x000fc80000000062 */
[----:B------:R-:W0:Y:S08]  /*52ee0*/  LDC R91, c[0x0][0x278] ;  /* 0x00009e00ff5b7b82 */ /* 0x000e300000000800 */
[----:B------:R-:W0:Y:S01]  /*52ef0*/  LDC R88, c[0x0][0x278] ;  /* 0x00009e00ff587b82 */ /* 0x000e220000000800 */
[----:B----4-:R-:W-:-:S07]  /*52f00*/  LEA.HI.X.SX32 R49, R100, R3, 0x1, P3 ;  /* 0x0000000364317211 */ /* 0x010fce00018f0eff */
[----:B------:R-:W4:Y:S01]  /*52f10*/  LDC R100, c[0x0][0x278] ;  /* 0x00009e00ff647b82 */ /* 0x000f220000000800 */
[----:B---3--:R-:W-:Y:S01]  /*52f20*/  IMAD R51, R96, 0x2a4, RZ ;  /* 0x000002a460337824 */ /* 0x008fe200078e02ff */
[----:B------:R-:W-:Y:S01]  /*52f30*/  LEA.HI.X.SX32 R55, R87, R3, 0x1, P4 ;  /* 0x0000000357377211 */ /* 0x000fe200020f0eff */
[----:B------:R1:W-:Y:S04]  /*52f40*/  STG.E.U16 desc[UR4][R52.64], R163 ;  /* 0x000000a334007986 */ /* 0x0003e8000c101504 */
[----:B------:R3:W-:Y:S01]  /*52f50*/  STG.E.U16 desc[UR4][R54.64], R98 ;  /* 0x0000006236007986 */ /* 0x0007e2000c101504 */
[----:B------:R-:W0:Y:S01]  /*52f60*/  LDC R93, c[0x0][0x278] ;  /* 0x00009e00ff5d7b82 */ /* 0x000e220000000800 */
[----:B-1----:R-:W-:Y:S01]  /*52f70*/  IMAD R53, R90, 0x2a6, RZ ;  /* 0x000002a65a357824 */ /* 0x002fe200078e02ff */
[----:B------:R-:W-:-:S06]  /*52f80*/  IADD3 R52, P3, R51, R2, RZ ;  /* 0x0000000233347210 */ /* 0x000fcc0007f7e0ff */
[----:B------:R-:W1:Y:S01]  /*52f90*/  LDC R92, c[0x0][0x278] ;  /* 0x00009e00ff5c7b82 */ /* 0x000e620000000800 */
[----:B---3--:R-:W-:Y:S01]  /*52fa0*/  IADD3 R54, P4, R53, R2, RZ ;  /* 0x0000000235367210 */ /* 0x008fe20007f9e0ff */
[----:B----4-:R-:W-:-:S06]  /*52fb0*/  IMAD R100, R100, 0x152, RZ ;  /* 0x0000015264647824 */ /* 0x010fcc00078e02ff */
[----:B------:R-:W3:Y:S01]  /*52fc0*/  LDC R89, c[0x0][0x278] ;  /* 0x00009e00ff597b82 */ /* 0x000ee20000000800 */
[----:B------:R-:W-:-:S07]  /*52fd0*/  LEA.HI.X.SX32 R53, R100, R3, 0x1, P3 ;  /* 0x0000000364357211 */ /* 0x000fce00018f0eff */
[----:B------:R-:W4:Y:S01]  /*52fe0*/  LDC R100, c[0x0][0x278] ;  /* 0x00009e00ff647b82 */ /* 0x000f220000000800 */
[----:B--2---:R-:W-:Y:S01]  /*52ff0*/  IMAD R95, R95, 0x2a2, RZ ;  /* 0x000002a25f5f7824 */ /* 0x004fe200078e02ff */
[----:B------:R2:W-:Y:S01]  /*53000*/  STG.E.U16 desc[UR4][R48.64], R164 ;  /* 0x000000a430007986 */ /* 0x0005e2000c101504 */
[----:B0-----:R-:W-:-:S03]  /*53010*/  IMAD R87, R86, 0x151, RZ ;  /* 0x0000015156577824 */ /* 0x001fc600078e02ff */
[-C--:B------:R-:W-:Y:S01]  /*53020*/  IADD3 R50, P0, R95, R2.reuse, RZ ;  /* 0x000000025f327210 */ /* 0x080fe20007f1e0ff */
[----:B------:R-:W-:Y:S01]  /*53030*/  IMAD R55, R88, 0x153, RZ ;  /* 0x0000015358377824 */ /* 0x000fe200078e02ff */
[----:B------:R-:W0:Y:S02]  /*53040*/  LDC R94, c[0x0][0x278] ;  /* 0x00009e00ff5e7b82 */ /* 0x000e240000000800 */
[----:B------:R-:W-:Y:S01]  /*53050*/  LEA.HI.X.SX32 R51, R87, R3, 0x1, P0 ;  /* 0x0000000357337211 */ /* 0x000fe200000f0eff */
[----:B--2---:R-:W-:Y:S02]  /*53060*/  IMAD R49, R91, 0x2a8, RZ ;  /* 0x000002a85b317824 */ /* 0x004fe400078e02ff */
[----:B------:R-:W-:Y:S01]  /*53070*/  IMAD R93, R93, 0x2ac, RZ ;  /* 0x000002ac5d5d7824 */ /* 0x000fe200078e02ff */
[----:B------:R-:W-:Y:S02]  /*53080*/  PRMT R96, R166, 0x7632, R96 ;  /* 0x00007632a6607816 */ /* 0x000fe40000000060 */
[----:B------:R-:W2:Y:S01]  /*53090*/  LDC R90, c[0x0][0x278] ;  /* 0x00009e00ff5a7b82 */ /* 0x000ea20000000800 */
[----:B------:R-:W-:Y:S01]  /*530a0*/  IADD3 R48, P0, R49, R2, RZ ;  /* 0x0000000231307210 */ /* 0x000fe20007f1e0ff */
[----:B----4-:R-:W-:Y:S01]  /*530b0*/  IMAD R100, R100, 0x154, RZ ;  /* 0x0000015464647824 */ /* 0x010fe200078e02ff */
[----:B------:R-:W-:-:S05]  /*530c0*/  PRMT R88, R164, 0x7632, R88 ;  /* 0x00007632a4587816 */ /* 0x000fca0000000058 */
[----:B------:R-:W4:Y:S01]  /*530d0*/  LDC R86, c[0x0][0x278] ;  /* 0x00009e00ff567b82 */ /* 0x000f220000000800 */
[----:B------:R-:W-:-:S07]  /*530e0*/  LEA.HI.X.SX32 R49, R100, R3, 0x1, P0 ;  /* 0x0000000364317211 */ /* 0x000fce00000f0eff */
[----:B------:R-:W3:Y:S01]  /*530f0*/  LDC R100, c[0x0][0x278] ;  /* 0x00009e00ff647b82 */ /* 0x000ee20000000800 */
[----:B------:R-:W-:Y:S01]  /*53100*/  STG.E.U16 desc[UR4][R50.64], R88 ;  /* 0x0000005832007986 */ /* 0x000fe2000c101504 */
[----:B------:R-:W-:-:S03]  /*53110*/  LEA.HI.X.SX32 R55, R55, R3, 0x1, P4 ;  /* 0x0000000337377211 */ /* 0x000fc600020f0eff */
[----:B------:R0:W-:Y:S01]  /*53120*/  STG.E.U16 desc[UR4][R52.64], R165 ;  /* 0x000000a534007986 */ /* 0x0001e2000c101504 */
[----:B-1----:R-:W-:Y:S01]  /*53130*/  IMAD R87, R92, 0x2aa, RZ ;  /* 0x000002aa5c577824 */ /* 0x002fe200078e02ff */
[----:B------:R-:W-:Y:S01]  /*53140*/  PRMT R95, R165, 0x7632, R95 ;  /* 0x00007632a55f7816 */ /* 0x000fe2000000005f */
[----:B------:R-:W1:Y:S08]  /*53150*/  LDC R92, c[0x0][0x278] ;  /* 0x00009e00ff5c7b82 */ /* 0x000e700000000800 */
[----:B------:R-:W4:Y:S01]  /*53160*/  LDC R91, c[0x0][0x278] ;  /* 0x00009e00ff5b7b82 */ /* 0x000f220000000800 */
[-C--:B0-----:R-:W-:Y:S01]  /*53170*/  IADD3 R52, P4, R93, R2.reuse, RZ ;  /* 0x000000025d347210 */ /* 0x081fe20007f9e0ff */
[----:B---3--:R-:W-:Y:S01]  /*53180*/  IMAD R100, R100, 0x156, RZ ;  /* 0x0000015664647824 */ /* 0x008fe200078e02ff */
[----:B------:R-:W-:Y:S01]  /*53190*/  IADD3 R50, P3, R87, R2, RZ ;  /* 0x0000000257327210 */ /* 0x000fe20007f7e0ff */
[----:B------:R-:W-:Y:S01]  /*531a0*/  IMAD R51, R89, 0x155, RZ ;  /* 0x0000015559337824 */ /* 0x000fe200078e02ff */
[----:B------:R0:W-:Y:S01]  /*531b0*/  STG.E.U16 desc[UR4][R54.64], R95 ;  /* 0x0000005f36007986 */ /* 0x0001e2000c101504 */
[----:B------:R-:W-:-:S02]  /*531c0*/  PRMT R97, R167, 0x7632, R97 ;  /* 0x00007632a7617816 */ /* 0x000fc40000000061 */
[----:B------:R-:W3:Y:S01]  /*531d0*/  LDC R89, c[0x0][0x278] ;  /* 0x00009e00ff597b82 */ /* 0x000ee20000000800 */
[----:B------:R-:W-:-:S07]  /*531e0*/  LEA.HI.X.SX32 R53, R100, R3, 0x1, P4 ;  /* 0x0000000364357211 */ /* 0x000fce00020f0eff */
[----:B------:R-:W1:Y:S01]  /*531f0*/  LDC R100, c[0x0][0x278] ;  /* 0x00009e00ff647b82 */ /* 0x000e620000000800 */
[----:B------:R-:W-:Y:S01]  /*53200*/  LEA.HI.X.SX32 R51, R51, R3, 0x1, P3 ;  /* 0x0000000333337211 */ /* 0x000fe200018f0eff */
[----:B0-----:R-:W-:Y:S01]  /*53210*/  IMAD R95, R94, 0x2b0, RZ ;  /* 0x000002b05e5f7824 */ /* 0x001fe200078e02ff */
[----:B------:R-:W-:Y:S04]  /*53220*/  STG.E.U16 desc[UR4][R48.64], R166 ;  /* 0x000000a630007986 */ /* 0x000fe8000c101504 */
[----:B------:R0:W-:Y:S01]  /*53230*/  STG.E.U16 desc[UR4][R50.64], R96 ;  /* 0x0000006032007986 */ /* 0x0001e2000c101504 */
[----:B------:R-:W3:Y:S01]  /*53240*/  LDC R54, c[0x0][0x278] ;  /* 0x00009e00ff367b82 */ /* 0x000ee20000000800 */
[----:B--2---:R-:W-:Y:S02]  /*53250*/  IMAD R55, R90, 0x2ae, RZ ;  /* 0x000002ae5a377824 */ /* 0x004fe400078e02ff */
[----:B----4-:R-:W-:-:S05]  /*53260*/  IMAD R91, R91, 0x2b2, RZ ;  /* 0x000002b25b5b7824 */ /* 0x010fca00078e02ff */
[----:B------:R-:W2:Y:S01]  /*53270*/  LDC R87, c[0x0][0x278] ;  /* 0x00009e00ff577b82 */ /* 0x000ea20000000800 */
[----:B0-----:R-:W-:Y:S01]  /*53280*/  IADD3 R50, P0, R95, R2, RZ ;  /* 0x000000025f327210 */ /* 0x001fe20007f1e0ff */
[----:B-1----:R-:W-:Y:S01]  /*53290*/  IMAD R100, R100, 0x158, RZ ;  /* 0x0000015864647824 */ /* 0x002fe200078e02ff */
[----:B------:R3:W-:Y:S05]  /*532a0*/  STG.E.U16 desc[UR4][R52.64], R167 ;  /* 0x000000a734007986 */ /* 0x0007ea000c101504 */
[----:B------:R-:W0:Y:S01]  /*532b0*/  LDC R90, c[0x0][0x278] ;  /* 0x00009e00ff5a7b82 */ /* 0x000e220000000800 */
[----:B------:R-:W-:-:S07]  /*532c0*/  LEA.HI.X.SX32 R51, R100, R3, 0x1, P0 ;  /* 0x0000000364337211 */ /* 0x000fce00000f0eff */
[----:B------:R-:W1:Y:S01]  /*532d0*/  LDC R100, c[0x0][0x278] ;  /* 0x00009e00ff647b82 */ /* 0x000e620000000800 */
[----:B------:R-:W-:Y:S01]  /*532e0*/  IADD3 R48, P3, R55, R2, RZ ;  /* 0x0000000237307210 */ /* 0x000fe20007f7e0ff */
[----:B------:R-:W-:Y:S02]  /*532f0*/  IMAD R55, R92, 0x2b4, RZ ;  /* 0x000002b45c377824 */ /* 0x000fe400078e02ff */
[----:B---3--:R-:W-:-:S03]  /*53300*/  IMAD R53, R54, 0x159, RZ ;  /* 0x0000015936357824 */ /* 0x008fc600078e02ff */
[----:B------:R-:W-:Y:S01]  /*53310*/  IADD3 R54, P4, R55, R2, RZ ;  /* 0x0000000237367210 */ /* 0x000fe20007f9e0ff */
[----:B------:R-:W-:Y:S01]  /*53320*/  IMAD R49, R86, 0x157, RZ ;  /* 0x0000015756317824 */ /* 0x000fe200078e02ff */
[----:B------:R-:W-:Y:S01]  /*53330*/  PRMT R96, R168, 0x7632, R96 ;  /* 0x00007632a8607816 */ /* 0x000fe20000000060 */
[----:B------:R-:W-:Y:S01]  /*53340*/  IMAD R95, R89, 0x2b6, RZ ;  /* 0x000002b6595f7824 */ /* 0x000fe200078e02ff */
[----:B------:R-:W3:Y:S08]  /*53350*/  LDC R93, c[0x0][0x278] ;  /* 0x00009e00ff5d7b82 */ /* 0x000ef00000000800 */
[----:B------:R-:W4:Y:S01]  /*53360*/  LDC R88, c[0x0][0x278] ;  /* 0x00009e00ff587b82 */ /* 0x000f220000000800 */
[----:B-1----:R-:W-:Y:S01]  /*53370*/  IMAD R100, R100, 0x15a, RZ ;  /* 0x0000015a64647824 */ /* 0x002fe200078e02ff */
[----:B------:R-:W-:-:S06]  /*53380*/  LEA.HI.X.SX32 R49, R49, R3, 0x1, P3 ;  /* 0x0000000331317211 */ /* 0x000fcc00018f0eff */
[----:B------:R-:W1:Y:S01]  /*53390*/  LDC R94, c[0x0][0x278] ;  /* 0x00009e00ff5e7b82 */ /* 0x000e620000000800 */
[----:B------:R-:W-:-:S07]  /*533a0*/  LEA.HI.X.SX32 R55, R100, R3, 0x1, P4 ;  /* 0x0000000364377211 */ /* 0x000fce00020f0eff */
[----:B------:R-:W2:Y:S01]  /*533b0*/  LDC R100, c[0x0][0x278] ;  /* 0x00009e00ff647b82 */ /* 0x000ea20000000800 */
[----:B------:R0:W-:Y:S01]  /*533c0*/  STG.E.U16 desc[UR4][R48.64], R97 ;  /* 0x0000006130007986 */ /* 0x0001e2000c101504 */
[----:B------:R-:W-:-:S03]  /*533d0*/  IADD3 R52, P3, R91, R2, RZ ;  /* 0x000000025b347210 */ /* 0x000fc60007f7e0ff */
[----:B------:R3:W-:Y:S01]  /*533e0*/  STG.E.U16 desc[UR4][R50.64], R168 ;  /* 0x000000a832007986 */ /* 0x0007e2000c101504 */
[----:B------:R-:W-:Y:S02]  /*533f0*/  LEA.HI.X.SX32 R53, R53, R3, 0x1, P3 ;  /* 0x0000000335357211 */ /* 0x000fe400018f0eff */
[----:B------:R-:W4:Y:S01]  /*53400*/  LDC R91, c[0x0][0x278] ;  /* 0x00009e00ff5b7b82 */ /* 0x000f220000000800 */
[----:B0-----:R-:W-:-:S07]  /*53410*/  IMAD R97, R90, 0x2b8, RZ ;  /* 0x000002b85a617824 */ /* 0x001fce00078e02ff */
[----:B------:R-:W0:Y:S01]  /*53420*/  LDC R92, c[0x0][0x278] ;  /* 0x00009e00ff5c7b82 */ /* 0x000e220000000800 */
[-C--:B---3--:R-:W-:Y:S01]  /*53430*/  IADD3 R50, P3, R97, R2.reuse, RZ ;  /* 0x0000000261327210 */ /* 0x088fe20007f7e0ff */
[----:B--2---:R-:W-:Y:S01]  /*53440*/  IMAD R100, R100, 0x15c, RZ ;  /* 0x0000015c64647824 */ /* 0x004fe200078e02ff */
[-C--:B------:R-:W-:Y:S01]  /*53450*/  IADD3 R48, P0, R95, R2.reuse, RZ ;  /* 0x000000025f307210 */ /* 0x080fe20007f1e0ff */
[----:B------:R-:W-:Y:S01]  /*53460*/  IMAD R49, R87, 0x15b, RZ ;  /* 0x0000015b57317824 */ /* 0x000fe200078e02ff */
[----:B------:R2:W-:Y:S01]  /*53470*/  STG.E.U16 desc[UR4][R52.64], R96 ;  /* 0x0000006034007986 */ /* 0x0005e2000c101504 */
[----:B------:R-:W-:Y:S01]  /*53480*/  IMAD R93, R93, 0x2ba, RZ ;  /* 0x000002ba5d5d7824 */ /* 0x000fe200078e02ff */
[-C--:B------:R-:W-:Y:S01]  /*53490*/  LEA.HI.X.SX32 R51, R100, R3.reuse, 0x1, P3 ;  /* 0x0000000364337211 */ /* 0x080fe200018f0eff */
[----:B------:R-:W3:Y:S08]  /*534a0*/  LDC R90, c[0x0][0x278] ;  /* 0x00009e00ff5a7b82 */ /* 0x000ef00000000800 */
[----:B------:R-:W1:Y:S01]  /*534b0*/  LDC R100, c[0x0][0x278] ;  /* 0x00009e00ff647b82 */ /* 0x000e620000000800 */
[----:B------:R0:W-:Y:S01]  /*534c0*/  STG.E.U16 desc[UR4][R54.64], R169 ;  /* 0x000000a936007986 */ /* 0x0001e2000c101504 */
[----:B------:R-:W-:Y:S01]  /*534d0*/  LEA.HI.X.SX32 R49, R49, R3, 0x1, P0 ;  /* 0x0000000331317211 */ /* 0x000fe200000f0eff */
[----:B----4-:R-:W-:Y:S01]  /*534e0*/  IMAD R97, R91, 0x2bc, RZ ;  /* 0x000002bc5b617824 */ /* 0x010fe200078e02ff */
[----:B--2---:R-:W-:Y:S01]  /*534f0*/  IADD3 R52, P4, R93, R2, RZ ;  /* 0x000000025d347210 */ /* 0x004fe20007f9e0ff */
[----:B------:R-:W-:-:S03]  /*53500*/  IMAD R53, R88, 0x15d, RZ ;  /* 0x0000015d58357824 */ /* 0x000fc600078e02ff */
[----:B------:R-:W2:Y:S01]  /*53510*/  LDC R86, c[0x0][0x278] ;  /* 0x00009e00ff567b82 */ /* 0x000ea20000000800 */
[----:B0-----:R-:W-:Y:S01]  /*53520*/  PRMT R169, R169, 0x7632, R169 ;  /* 0x00007632a9a97816 */ /* 0x001fe200000000a9 */
[----:B------:R-:W-:-:S06]  /*53530*/  IMAD R99, R92, 0x2be, RZ ;  /* 0x000002be5c637824 */ /* 0x000fcc00078e02ff */
[----:B------:R-:W0:Y:S01]  /*53540*/  LDC R89, c[0x0][0x278] ;  /* 0x00009e00ff597b82 */ /* 0x000e220000000800 */
[----:B------:R4:W-:Y:S01]  /*53550*/  STG.E.U16 desc[UR4][R48.64], R169 ;  /* 0x000000a930007986 */ /* 0x0009e2000c101504 */
[----:B-1----:R-:W-:Y:S01]  /*53560*/  IMAD R100, R100, 0x15e, RZ ;  /* 0x0000015e64647824 */ /* 0x002fe200078e02ff */
[----:B------:R-:W-:-:S05]  /*53570*/  LEA.HI.X.SX32 R53, R53, R3, 0x1, P4 ;  /* 0x0000000335357211 */ /* 0x000fca00020f0eff */
[----:B------:R-:W1:Y:S01]  /*53580*/  LDC R91, c[0x0][0x278] ;  /* 0x00009e00ff5b7b82 */ /* 0x000e620000000800 */
[----:B----4-:R-:W-:-:S04]  /*53590*/  IADD3 R48, P3, R97, R2, RZ ;  /* 0x0000000261307210 */ /* 0x010fc80007f7e0ff */
[----:B------:R-:W-:-:S03]  /*535a0*/  LEA.HI.X.SX32 R49, R100, R3, 0x1, P3 ;  /* 0x0000000364317211 */ /* 0x000fc600018f0eff */
[----:B------:R-:W4:Y:S08]  /*535b0*/  LDC R87, c[0x0][0x278] ;  /* 0x00009e00ff577b82 */ /* 0x000f300000000800 */
[----:B------:R-:W3:Y:S01]  /*535c0*/  LDC R100, c[0x0][0x278] ;  /* 0x00009e00ff647b82 */ /* 0x000ee20000000800 */
[----:B------:R-:W-:Y:S01]  /*535d0*/  PRMT R54, R170, 0x7632, R54 ;  /* 0x00007632aa367816 */ /* 0x000fe20000000036 */
[----:B------:R0:W-:Y:S04]  /*535e0*/  STG.E.U16 desc[UR4][R50.64], R170 ;  /* 0x000000aa32007986 */ /* 0x0001e8000c101504 */
[----:B------:R0:W-:Y:S01]  /*535f0*/  STG.E.U16 desc[UR4][R52.64], R54 ;  /* 0x0000003634007986 */ /* 0x0001e2000c101504 */
[----:B--2---:R-:W-:Y:S01]  /*53600*/  IMAD R55, R86, 0x15f, RZ ;  /* 0x0000015f56377824 */ /* 0x004fe200078e02ff */
[----:B------:R-:W-:Y:S01]  /*53610*/  PRMT R97, R171, 0x7632, R97 ;  /* 0x00007632ab617816 */ /* 0x000fe20000000061 */
[----:B------:R-:W2:Y:S01]  /*53620*/  LDC R93, c[0x0][0x278] ;  /* 0x00009e00ff5d7b82 */ /* 0x000ea20000000800 */
[----:B0-----:R-:W-:-:S07]  /*53630*/  IMAD R51, R94, 0x2c0, RZ ;  /* 0x000002c05e337824 */ /* 0x001fce00078e02ff */
[----:B------:R-:W0:Y:S01]  /*53640*/  LDC R95, c[0x0][0x278] ;  /* 0x00009e00ff5f7b82 */ /* 0x000e220000000800 */
[-C--:B------:R-:W-:Y:S01]  /*53650*/  IADD3 R52, P3, R51, R2.reuse, RZ ;  /* 0x0000000233347210 */ /* 0x080fe20007f7e0ff */
[----:B---3--:R-:W-:Y:S01]  /*53660*/  IMAD R100, R100, 0x160, RZ ;  /* 0x0000016064647824 */ /* 0x008fe200078e02ff */
[----:B------:R3:W-:Y:S01]  /*53670*/  STG.E.U16 desc[UR4][R48.64], R171 ;  /* 0x000000ab30007986 */ /* 0x0007e2000c101504 */
[----:B------:R-:W-:Y:S01]  /*53680*/  IADD3 R50, P0, R99, R2, RZ ;  /* 0x0000000263327210 */ /* 0x000fe20007f1e0ff */
[----:B-1----:R-:W-:-:S03]  /*53690*/  IMAD R91, R91, 0x2c8, RZ ;  /* 0x000002c85b5b7824 */ /* 0x002fc600078e02ff */
[----:B------:R-:W1:Y:S01]  /*536a0*/  LDC R88, c[0x0][0x278] ;  /* 0x00009e00ff587b82 */ /* 0x000e620000000800 */
[----:B------:R-:W-:-:S07]  /*536b0*/  LEA.HI.X.SX32 R53, R100, R3, 0x1, P3 ;  /* 0x0000000364357211 */ /* 0x000fce00018f0eff */
[----:B------:R-:W4:Y:S01]  /*536c0*/  LDC R100, c[0x0][0x278] ;  /* 0x00009e00ff647b82 */ /* 0x000f220000000800 */
[----:B---3--:R-:W-:-:S05]  /*536d0*/  IMAD R49, R90, 0x2c4, RZ ;  /* 0x000002c45a317824 */ /* 0x008fca00078e02ff */
[----:B------:R-:W-:Y:S02]  /*536e0*/  IADD3 R48, P3, R49, R2, RZ ;  /* 0x0000000231307210 */ /* 0x000fe40007f7e0ff */
[----:B------:R-:W-:Y:S01]  /*536f0*/  LEA.HI.X.SX32 R51, R55, R3, 0x1, P0 ;  /* 0x0000000337337211 */ /* 0x000fe200000f0eff */
[----:B------:R-:W3:Y:S01]  /*53700*/  LDC R92, c[0x0][0x278] ;  /* 0x00009e00ff5c7b82 */ /* 0x000ee20000000800 */
[----:B------:R-:W-:-:S07]  /*53710*/  IMAD R89, R89, 0x2c2, RZ ;  /* 0x000002c259597824 */ /* 0x000fce00078e02ff */
[----:B------:R-:W3:Y:S01]  /*53720*/  LDC R94, c[0x0][0x278] ;  /* 0x00009e00ff5e7b82 */ /* 0x000ee20000000800 */
[----:B----4-:R-:W-:Y:S01]  /*53730*/  IMAD R100, R100, 0x162, RZ ;  /* 0x0000016264647824 */ /* 0x010fe200078e02ff */
[----:B------:R-:W-:Y:S01]  /*53740*/  PRMT R98, R172, 0x7632, R98 ;  /* 0x00007632ac627816 */ /* 0x000fe20000000062 */
[----:B------:R-:W-:-:S05]  /*53750*/  IMAD R87, R87, 0x161, RZ ;  /* 0x0000016157577824 */ /* 0x000fca00078e02ff */
[----:B------:R-:W4:Y:S01]  /*53760*/  LDC R86, c[0x0][0x278] ;  /* 0x00009e00ff567b82 */ /* 0x000f220000000800 */
[----:B------:R-:W-:-:S07]  /*53770*/  LEA.HI.X.SX32 R49, R100, R3, 0x1, P3 ;  /* 0x0000000364317211 */ /* 0x000fce00018f0eff */
[----:B------:R-:W1:Y:S01]  /*53780*/  LDC R100, c[0x0][0x278] ;  /* 0x00009e00ff647b82 */ /* 0x000e620000000800 */
[----:B------:R-:W-:Y:S04]  /*53790*/  STG.E.U16 desc[UR4][R50.64], R97 ;  /* 0x0000006132007986 */ /* 0x000fe8000c101504 */
[----:B------:R3:W-:Y:S01]  /*537a0*/  STG.E.U16 desc[UR4][R52.64], R172 ;  /* 0x000000ac34007986 */ /* 0x0007e2000c101504 */
[----:B--2---:R-:W-:Y:S02]  /*537b0*/  IMAD R93, R93, 0x2c6, RZ ;  /* 0x000002c65d5d7824 */ /* 0x004fe400078e02ff */
[----:B0-----:R-:W-:Y:S01]  /*537c0*/  IMAD R95, R95, 0x2ca, RZ ;  /* 0x000002ca5f5f7824 */ /* 0x001fe200078e02ff */
[----:B------:R-:W0:Y:S01]  /*537d0*/  LDC R90, c[0x0][0x278] ;  /* 0x00009e00ff5a7b82 */ /* 0x000e220000000800 */
[----:B---3--:R-:W-:-:S07]  /*537e0*/  IADD3 R52, P3, R91, R2, RZ ;  /* 0x000000025b347210 */ /* 0x008fce0007f7e0ff */
[----:B------:R-:W2:Y:S01]  /*537f0*/  LDC R96, c[0x0][0x278] ;  /* 0x00009e00ff607b82 */ /* 0x000ea20000000800 */
[----:B-1----:R-:W-:Y:S01]  /*53800*/  IMAD R100, R100, 0x164, RZ ;  /* 0x0000016464647824 */ /* 0x002fe200078e02ff */
[-C--:B------:R-:W-:Y:S01]  /*53810*/  IADD3 R54, P4, R89, R2.reuse, RZ ;  /* 0x0000000259367210 */ /* 0x080fe20007f9e0ff */
[----:B------:R-:W-:Y:S01]  /*53820*/  IMAD R51, R88, 0x163, RZ ;  /* 0x0000016358337824 */ /* 0x000fe200078e02ff */
[----:B------:R-:W-:-:S04]  /*53830*/  IADD3 R50, P0, R93, R2, RZ ;  /* 0x000000025d327210 */ /* 0x000fc80007f1e0ff */
[----:B------:R-:W1:Y:S01]  /*53840*/  LDC R91, c[0x0][0x278] ;  /* 0x00009e00ff5b7b82 */ /* 0x000e620000000800 */
[----:B------:R-:W-:-:S07]  /*53850*/  LEA.HI.X.SX32 R53, R100, R3, 0x1, P3 ;  /* 0x0000000364357211 */ /* 0x000fce00018f0eff */
[----:B------:R-:W3:Y:S01]  /*53860*/  LDC R100, c[0x0][0x278] ;  /* 0x00009e00ff647b82 */ /* 0x000ee20000000800 */
[-C--:B------:R-:W-:Y:S01]  /*53870*/  LEA.HI.X.SX32 R55, R87, R3.reuse, 0x1, P4 ;  /* 0x0000000357377211 */ /* 0x080fe200020f0eff */
[----:B------:R-:W-:Y:S01]  /*53880*/  IMAD R93, R92, 0x2cc, RZ ;  /* 0x000002cc5c5d7824 */ /* 0x000fe200078e02ff */
[----:B------:R-:W-:-:S03]  /*53890*/  LEA.HI.X.SX32 R51, R51, R3, 0x1, P0 ;  /* 0x0000000333337211 */ /* 0x000fc600000f0eff */
[----:B------:R4:W-:Y:S02]  /*538a0*/  STG.E.U16 desc[UR4][R54.64], R98 ;  /* 0x0000006236007986 */ /* 0x0009e4000c101504 */
[----:B------:R-:W2:Y:S02]  /*538b0*/  LDC R87, c[0x0][0x278] ;  /* 0x00009e00ff577b82 */ /* 0x000ea40000000800 */
[----:B------:R0:W-:Y:S06]  /*538c0*/  STG.E.U16 desc[UR4][R48.64], R173 ;  /* 0x000000ad30007986 */ /* 0x0001ec000c101504 */
[----:B------:R-:W1:Y:S01]  /*538d0*/  LDC R88, c[0x0][0x278] ;  /* 0x00009e00ff587b82 */ /* 0x000e620000000800 */
[----:B----4-:R-:W-:-:S02]  /*538e0*/  IADD3 R54, P4, R95, R2, RZ ;  /* 0x000000025f367210 */ /* 0x010fc40007f9e0ff */
[----:B------:R-:W-:Y:S01]  /*538f0*/  PRMT R95, R173, 0x7632, R95 ;  /* 0x00007632ad5f7816 */ /* 0x000fe2000000005f */
[----:B0-----:R-:W-:Y:S01]  /*53900*/  IMAD R49, R94, 0x2ce, RZ ;  /* 0x000002ce5e317824 */ /* 0x001fe200078e02ff */
[----:B------:R-:W-:Y:S01]  /*53910*/  IADD3 R48, P3, R93, R2, RZ ;  /* 0x000000025d307210 */ /* 0x000fe20007f7e0ff */
[----:B---3--:R-:W-:Y:S02]  /*53920*/  IMAD R100, R100, 0x166, RZ ;  /* 0x0000016664647824 */ /* 0x008fe400078e02ff */
[----:B------:R0:W-:Y:S01]  /*53930*/  STG.E.U16 desc[UR4][R50.64], R95 ;  /* 0x0000005f32007986 */ /* 0x0001e2000c101504 */
[----:B------:R-:W3:Y:S01]  /*53940*/  LDC R89, c[0x0][0x278] ;  /* 0x00009e00ff597b82 */ /* 0x000ee20000000800 */
[----:B------:R-:W-:-:S07]  /*53950*/  PRMT R97, R174, 0x7632, R97 ;  /* 0x00007632ae617816 */ /* 0x000fce0000000061 */
[----:B------:R-:W4:Y:S01]  /*53960*/  LDC R92, c[0x0][0x278] ;  /* 0x00009e00ff5c7b82 */ /* 0x000f220000000800 */
[----:B0-----:R-:W-:Y:S02]  /*53970*/  IADD3 R50, P0, R49, R2, RZ ;  /* 0x0000000231327210 */ /* 0x001fe40007f1e0ff */
[----:B------:R-:W-:-:S05]  /*53980*/  LEA.HI.X.SX32 R49, R100, R3, 0x1, P3 ;  /* 0x0000000364317211 */ /* 0x000fca00018f0eff */
[----:B------:R-:W0:Y:S01]  /*53990*/  LDC R100, c[0x0][0x278] ;  /* 0x00009e00ff647b82 */ /* 0x000e220000000800 */
[----:B------:R-:W-:Y:S02]  /*539a0*/  IMAD R55, R86, 0x165, RZ ;  /* 0x0000016556377824 */ /* 0x000fe400078e02ff */
[----:B------:R-:W-:Y:S02]  /*539b0*/  IMAD R51, R90, 0x2d0, RZ ;  /* 0x000002d05a337824 */ /* 0x000fe400078e02ff */
[----:B--2---:R-:W-:Y:S01]  /*539c0*/  IMAD R87, R87, 0x167, RZ ;  /* 0x0000016757577824 */ /* 0x004fe200078e02ff */
[----:B------:R-:W-:Y:S01]  /*539d0*/  LEA.HI.X.SX32 R55, R55, R3, 0x1, P4 ;  /* 0x0000000337377211 */ /* 0x000fe200020f0eff */
[----:B------:R2:W-:Y:S01]  /*539e0*/  STG.E.U16 desc[UR4][R52.64], R174 ;  /* 0x000000ae34007986 */ /* 0x0005e2000c101504 */
[----:B------:R-:W-:Y:S01]  /*539f0*/  PRMT R94, R175, 0x7632, R94 ;  /* 0x00007632af5e7816 */ /* 0x000fe2000000005e */
[----:B------:R-:W4:Y:S02]  /*53a00*/  LDC R86, c[0x0][0x278] ;  /* 0x00009e00ff567b82 */ /* 0x000f240000000800 */
[----:B------:R-:W-:Y:S04]  /*53a10*/  STG.E.U16 desc[UR4][R54.64], R97 ;  /* 0x0000006136007986 */ /* 0x000fe8000c101504 */
[----:B------:R0:W-:Y:S01]  /*53a20*/  STG.E.U16 desc[UR4][R48.64], R175 ;  /* 0x000000af30007986 */ /* 0x0001e2000c101504 */
[----:B------:R-:W-:Y:S01]  /*53a30*/  PRMT R95, R176, 0x7632, R95 ;  /* 0x00007632b05f7816 */ /* 0x000fe2000000005f */
[----:B------:R-:W4:Y:S01]  /*53a40*/  LDC R90, c[0x0][0x278] ;  /* 0x00009e00ff5a7b82 */ /* 0x000f220000000800 */
[----:B--2---:R-:W-:-:S02]  /*53a50*/  IADD3 R52, P3, R51, R2, RZ ;  /* 0x0000000233347210 */ /* 0x004fc40007f7e0ff */
[----:B------:R-:W-:Y:S01]  /*53a60*/  LEA.HI.X.SX32 R51, R87, R3, 0x1, P0 ;  /* 0x0000000357337211 */ /* 0x000fe200000f0eff */
[----:B-1----:R-:W-:Y:S02]  /*53a70*/  IMAD R87, R88, 0x2d4, RZ ;  /* 0x000002d458577824 */ /* 0x002fe400078e02ff */
[----:B------:R-:W-:Y:S02]  /*53a80*/  IMAD R53, R96, 0x2d2, RZ ;  /* 0x000002d260357824 */ /* 0x000fe400078e02ff */
[----:B------:R-:W1:Y:S01]  /*53a90*/  LDC R88, c[0x0][0x278] ;  /* 0x00009e00ff587b82 */ /* 0x000e620000000800 */
[----:B0-----:R-:W-:Y:S02]  /*53aa0*/  IMAD R100, R100, 0x16a, RZ ;  /* 0x0000016a64647824 */ /* 0x001fe400078e02ff */
[----:B------:R-:W-:Y:S01]  /*53ab0*/  IMAD R49, R91, 0x2d6, RZ ;  /* 0x000002d65b317824 */ /* 0x000fe200078e02ff */
[-C--:B------:R-:W-:Y:S01]  /*53ac0*/  IADD3 R48, P0, R87, R2.reuse, RZ ;  /* 0x0000000257307210 */ /* 0x080fe20007f1e0ff */
[----:B------:R0:W-:Y:S01]  /*53ad0*/  STG.E.U16 desc[UR4][R50.64], R94 ;  /* 0x0000005e32007986 */ /* 0x0001e2000c101504 */
[----:B------:R-:W-:-:S02]  /*53ae0*/  IADD3 R54, P4, R53, R2, RZ ;  /* 0x0000000235367210 */ /* 0x000fc40007f9e0ff */
[----:B------:R-:W-:Y:S01]  /*53af0*/  LEA.HI.X.SX32 R53, R85, R3, 0x1, P3 ;  /* 0x0000000355357211 */ /* 0x000fe200018f0eff */
[----:B---3--:R-:W-:Y:S01]  /*53b00*/  IMAD R55, R89, 0x169, RZ ;  /* 0x0000016959377824 */ /* 0x008fe200078e02ff */
[----:B------:R-:W2:Y:S01]  /*53b10*/  LDC R85, c[0x0][0x278] ;  /* 0x00009e00ff557b82 */ /* 0x000ea20000000800 */
[----:B0-----:R-:W-:-:S07]  /*53b20*/  IADD3 R50, P3, R49, R2, RZ ;  /* 0x0000000231327210 */ /* 0x001fce0007f7e0ff */
[----:B------:R-:W0:Y:S01]  /*53b30*/  LDC R89, c[0x0][0x278] ;  /* 0x00009e00ff597b82 */ /* 0x000e220000000800 */
[-C--:B------:R-:W-:Y:S02]  /*53b40*/  LEA.HI.X.SX32 R49, R100, R3.reuse, 0x1, P0 ;  /* 0x0000000364317211 */ /* 0x080fe400000f0eff */
[----:B------:R-:W-:-:S05]  /*53b50*/  LEA.HI.X.SX32 R55, R55, R3, 0x1, P4 ;  /* 0x0000000337377211 */ /* 0x000fca00020f0eff */
[----:B------:R-:W3:Y:S01]  /*53b60*/  LDC R100, c[0x0][0x278] ;  /* 0x00009e00ff647b82 */ /* 0x000ee20000000800 */
[----:B------:R-:W-:Y:S04]  /*53b70*/  STG.E.U16 desc[UR4][R52.64], R176 ;  /* 0x000000b034007986 */ /* 0x000fe8000c101504 */
[----:B------:R1:W-:Y:S03]  /*53b80*/  STG.E.U16 desc[UR4][R54.64], R95 ;  /* 0x0000005f36007986 */ /* 0x0003e6000c101504 */
[----:B------:R-:W2:Y:S01]  /*53b90*/  LDC R91, c[0x0][0x278] ;  /* 0x00009e00ff5b7b82 */ /* 0x000ea20000000800 */
[----:B----4-:R-:W-:Y:S01]  /*53ba0*/  IMAD R93, R92, 0x2d8, RZ ;  /* 0x000002d85c5d7824 */ /* 0x010fe200078e02ff */
[----:B------:R-:W-:-:S06]  /*53bb0*/  PRMT R96, R178, 0x7632, R96 ;  /* 0x00007632b2607816 */ /* 0x000fcc0000000060 */
[----:B------:R-:W4:Y:S08]  /*53bc0*/  LDC R87, c[0x0][0x278] ;  /* 0x00009e00ff577b82 */ /* 0x000f300000000800 */
[----:B-1----:R-:W1:Y:S01]  /*53bd0*/  LDC R54, c[0x0][0x278] ;  /* 0x00009e00ff367b82 */ /* 0x002e620000000800 */
[----:B------:R-:W-:Y:S01]  /*53be0*/  IMAD R51, R86, 0x16b, RZ ;  /* 0x0000016b56337824 */ /* 0x000fe200078e02ff */
[----:B------:R-:W-:Y:S01]  /*53bf0*/  IADD3 R52, P4, R93, R2, RZ ;  /* 0x000000025d347210 */ /* 0x000fe20007f9e0ff */
[----:B---3--:R-:W-:Y:S01]  /*53c00*/  IMAD R100, R100, 0x16c, RZ ;  /* 0x0000016c64647824 */ /* 0x008fe200078e02ff */
[----:B------:R-:W-:Y:S01]  /*53c10*/  PRMT R94, R177, 0x7632, R94 ;  /* 0x00007632b15e7816 */ /* 0x000fe2000000005e */
[----:B0-----:R-:W-:Y:S01]  /*53c20*/  IMAD R55, R89, 0x2da, RZ ;  /* 0x000002da59377824 */ /* 0x001fe200078e02ff */
[----:B------:R-:W-:-:S02]  /*53c30*/  LEA.HI.X.SX32 R51, R51, R3, 0x1, P3 ;  /* 0x0000000333337211 */ /* 0x000fc400018f0eff */
[----:B------:R-:W0:Y:S01]  /*53c40*/  LDC R86, c[0x0][0x278] ;  /* 0x00009e00ff567b82 */ /* 0x000e220000000800 */
[----:B------:R-:W-:Y:S01]  /*53c50*/  LEA.HI.X.SX32 R53, R100, R3, 0x1, P4 ;  /* 0x0000000364357211 */ /* 0x000fe200020f0eff */
[----:B------:R3:W-:Y:S01]  /*53c60*/  STG.E.U16 desc[UR4][R48.64], R177 ;  /* 0x000000b130007986 */ /* 0x0007e2000c101504 */
[----:B------:R-:W-:-:S05]  /*53c70*/  IMAD R95, R90, 0x2dc, RZ ;  /* 0x000002dc5a5f7824 */ /* 0x000fca00078e02ff */
[----:B------:R-:W4:Y:S01]  /*53c80*/  LDC R92, c[0x0][0x278] ;  /* 0x00009e00ff5c7b82 */ /* 0x000f220000000800 */
[----:B------:R1:W-:Y:S01]  /*53c90*/  STG.E.U16 desc[UR4][R50.64], R94 ;  /* 0x0000005e32007986 */ /* 0x0003e2000c101504 */
[----:B--2---:R-:W-:-:S03]  /*53ca0*/  IMAD R91, R91, 0x2e0, RZ ;  /* 0x000002e05b5b7824 */ /* 0x004fc600078e02ff */
[----:B------:R-:W2:Y:S01]  /*53cb0*/  LDL.LU R100, [R1+0x600] ;  /* 0x0006000001647983 */ /* 0x000ea20000300800 */
[----:B---3--:R-:W-:Y:S02]  /*53cc0*/  IMAD R49, R85, 0x16d, RZ ;  /* 0x0000016d55317824 */ /* 0x008fe400078e02ff */
[----:B------:R-:W3:Y:S01]  /*53cd0*/  LDC R93, c[0x0][0x278] ;  /* 0x00009e00ff5d7b82 */ /* 0x000ee20000000800 */
[----:B------:R-:W-:Y:S01]  /*53ce0*/  IADD3 R48, P3, R55, R2, RZ ;  /* 0x0000000237307210 */ /* 0x000fe20007f7e0ff */
[----:B------:R1:W-:Y:S02]  /*53cf0*/  STG.E.U16 desc[UR4][R52.64], R178 ;  /* 0x000000b234007986 */ /* 0x0003e4000c101504 */
[----:B-1----:R-:W-:-:S04]  /*53d00*/  IMAD R51, R88, 0x2de, RZ ;  /* 0x000002de58337824 */ /* 0x002fc800078e02ff */
[----:B------:R-:W1:Y:S01]  /*53d10*/  LDC R89, c[0x0][0x278] ;  /* 0x00009e00ff597b82 */ /* 0x000e620000000800 */
[----:B------:R-:W-:Y:S01]  /*53d20*/  IADD3 R50, P0, R95, R2, RZ ;  /* 0x000000025f327210 */ /* 0x000fe20007f1e0ff */
[----:B------:R-:W2:Y:S01]  /*53d30*/  LDL.LU R101, [R1+0x878] ;  /* 0x0008780001657983 */ /* 0x000ea20000300800 */
[----:B------:R-:W-:Y:S01]  /*53d40*/  LEA.HI.X.SX32 R49, R49, R3, 0x1, P3 ;  /* 0x0000000331317211 */ /* 0x000fe200018f0eff */
[----:B------:R-:W-:-:S04]  /*53d50*/  IMAD R53, R54, 0x16f, RZ ;  /* 0x0000016f36357824 */ /* 0x000fc800078e02ff */
[----:B------:R-:W0:Y:S01]  /*53d60*/  LDC R85, c[0x0][0x278] ;  /* 0x00009e00ff557b82 */ /* 0x000e220000000800 */
[----:B------:R-:W-:-:S07]  /*53d70*/  IADD3 R52, P3, R51, R2, RZ ;  /* 0x0000000233347210 */ /* 0x000fce0007f7e0ff */
[----:B------:R-:W0:Y:S01]  /*53d80*/  LDC R88, c[0x0][0x278] ;  /* 0x00009e00ff587b82 */ /* 0x000e220000000800 */
[----:B------:R-:W-:-:S07]  /*53d90*/  IADD3 R54, P4, R91, R2, RZ ;  /* 0x000000025b367210 */ /* 0x000fce0007f9e0ff */
[----:B------:R-:W0:Y:S01]  /*53da0*/  LDC R90, c[0x0][0x278] ;  /* 0x00009e00ff5a7b82 */ /* 0x000e220000000800 */
[-C--:B------:R-:W-:Y:S01]  /*53db0*/  LEA.HI.X.SX32 R51, R84, R3.reuse, 0x1, P0 ;  /* 0x0000000354337211 */ /* 0x080fe200000f0eff */
[----:B----4-:R-:W-:Y:S01]  /*53dc0*/  IMAD R95, R92, 0x2e2, RZ ;  /* 0x000002e25c5f7824 */ /* 0x010fe200078e02ff */
[-C--:B------:R-:W-:Y:S01]  /*53dd0*/  LEA.HI.X.SX32 R53, R53, R3.reuse, 0x1, P3 ;  /* 0x0000000335357211 */ /* 0x080fe200018f0eff */
[----:B---3--:R-:W-:Y:S01]  /*53de0*/  IMAD R93, R93, 0x2e6, RZ ;  /* 0x000002e65d5d7824 */ /* 0x008fe200078e02ff */
[----:B------:R-:W-:Y:S01]  /*53df0*/  PRMT R84, R179, 0x7632, R84 ;  /* 0x00007632b3547816 */ /* 0x000fe20000000054 */
[----:B-1----:R-:W-:Y:S01]  /*53e00*/  IMAD R89, R89, 0x2e4, RZ ;  /* 0x000002e459597824 */ /* 0x002fe200078e02ff */
[----:B------:R-:W-:Y:S01]  /*53e10*/  LEA.HI.X.SX32 R55, R83, R3, 0x1, P4 ;  /* 0x0000000353377211 */ /* 0x000fe200020f0eff */
[----:B------:R0:W-:Y:S01]  /*53e20*/  STG.E.U16 desc[UR4][R48.64], R96 ;  /* 0x0000006030007986 */ /* 0x0001e2000c101504 */
[----:B------:R-:W1:Y:S03]  /*53e30*/  LDC R91, c[0x0][0x278] ;  /* 0x00009e00ff5b7b82 */ /* 0x000e660000000800 */
[----:B------:R-:W-:Y:S04]  /*53e40*/  STG.E.U16 desc[UR4][R50.64], R179 ;  /* 0x000000b332007986 */ /* 0x000fe8000c101504 */
[----:B------:R-:W-:Y:S01]  /*53e50*/  STG.E.U16 desc[UR4][R52.64], R84 ;  /* 0x0000005434007986 */ /* 0x000fe2000c101504 */
[----:B------:R-:W3:Y:S03]  /*53e60*/  LDC R83, c[0x0][0x278] ;  /* 0x00009e00ff537b82 */ /* 0x000ee60000000800 */
[----:B------:R4:W-:Y:S01]  /*53e70*/  STG.E.U16 desc[UR4][R54.64], R180 ;  /* 0x000000b436007986 */ /* 0x0009e2000c101504 */
[----:B0-----:R-:W-:-:S03]  /*53e80*/  IMAD R49, R86, 0x171, RZ ;  /* 0x0000017156317824 */ /* 0x001fc600078e02ff */
[----:B------:R-:W2:Y:S01]  /*53e90*/  LDL.LU R102, [R1+0x87c] ;  /* 0x00087c0001667983 */ /* 0x000ea20000300800 */
[----:B------:R-:W0:Y:S08]  /*53ea0*/  LDC R86, c[0x0][0x278] ;  /* 0x00009e00ff567b82 */ /* 0x000e300000000800 */
[----:B----4-:R-:W4:Y:S01]  /*53eb0*/  LDC R54, c[0x0][0x278] ;  /* 0x00009e00ff367b82 */ /* 0x010f220000000800 */
[----:B------:R-:W-:-:S02]  /*53ec0*/  IADD3 R48, P0, R95, R2, RZ ;  /* 0x000000025f307210 */ /* 0x000fc40007f1e0ff */
[-C--:B------:R-:W-:Y:S01]  /*53ed0*/  IADD3 R50, P4, R93, R2.reuse, RZ ;  /* 0x000000025d327210 */ /* 0x080fe20007f9e0ff */
[----:B------:R-:W-:Y:S01]  /*53ee0*/  IMAD R93, R85, 0x2e8, RZ ;  /* 0x000002e8555d7824 */ /* 0x000fe200078e02ff */
[----:B------:R-:W-:Y:S01]  /*53ef0*/  IADD3 R52, P3, R89, R2, RZ ;  /* 0x0000000259347210 */ /* 0x000fe20007f7e0ff */
[----:B------:R-:W-:Y:S01]  /*53f00*/  IMAD R51, R87, 0x173, RZ ;  /* 0x0000017357337824 */ /* 0x000fe200078e02ff */
[-C--:B------:R-:W-:Y:S01]  /*53f10*/  LEA.HI.X.SX32 R49, R49, R3.reuse, 0x1, P0 ;  /* 0x0000000331317211 */ /* 0x080fe200000f0eff */
[----:B------:R-:W0:Y:S01]  /*53f20*/  LDC R85, c[0x0][0x278] ;  /* 0x00009e00ff557b82 */ /* 0x000e220000000800 */
[----:B------:R-:W-:Y:S02]  /*53f30*/  PRMT R180, R180, 0x7632, R180 ;  /* 0x00007632b4b47816 */ /* 0x000fe400000000b4 */
[-C--:B------:R-:W-:Y:S01]  /*53f40*/  LEA.HI.X.SX32 R53, R82, R3.reuse, 0x1, P3 ;  /* 0x0000000352357211 */ /* 0x080fe200018f0eff */
[----:B------:R-:W-:Y:S01]  /*53f50*/  IMAD R95, R88, 0x2ea, RZ ;  /* 0x000002ea585f7824 */ /* 0x000fe200078e02ff */
[----:B------:R-:W-:Y:S01]  /*53f60*/  LEA.HI.X.SX32 R51, R51, R3, 0x1, P4 ;  /* 0x0000000333337211 */ /* 0x000fe200020f0eff */
[----:B------:R1:W-:Y:S02]  /*53f70*/  STG.E.U16 desc[UR4][R48.64], R180 ;  /* 0x000000b430007986 */ /* 0x0003e4000c101504 */
[----:B------:R-:W0:Y:S01]  /*53f80*/  LDC R87, c[0x0][0x278] ;  /* 0x00009e00ff577b82 */ /* 0x000e220000000800 */
[----:B------:R-:W-:Y:S01]  /*53f90*/  PRMT R92, R181, 0x7632, R92 ;  /* 0x00007632b55c7816 */ /* 0x000fe2000000005c */
[----:B------:R3:W-:Y:S01]  /*53fa0*/  STG.E.U16 desc[UR4][R52.64], R181 ;  /* 0x000000b534007986 */ /* 0x0007e2000c101504 */
[----:B-1----:R-:W-:-:S05]  /*53fb0*/  IMAD R91, R91, 0x2ee, RZ ;  /* 0x000002ee5b5b7824 */ /* 0x002fca00078e02ff */
[----:B------:R-:W1:Y:S01]  /*53fc0*/  LDC R89, c[0x0][0x278] ;  /* 0x00009e00ff597b82 */ /* 0x000e620000000800 */
[----:B------:R-:W-:Y:S01]  /*53fd0*/  IADD3 R48, P3, R93, R2, RZ ;  /* 0x000000025d307210 */ /* 0x000fe20007f7e0ff */
[----:B------:R4:W-:Y:S01]  /*53fe0*/  STG.E.U16 desc[UR4][R50.64], R92 ;  /* 0x0000005c32007986 */ /* 0x0009e2000c101504 */
[----:B---3--:R-:W-:-:S05]  /*53ff0*/  IMAD R53, R90, 0x2ec, RZ ;  /* 0x000002ec5a357824 */ /* 0x008fca00078e02ff */
[----:B------:R-:W3:Y:S01]  /*54000*/  LDC R82, c[0x0][0x278] ;  /* 0x00009e00ff527b82 */ /* 0x000ee20000000800 */
[----:B------:R-:W-:Y:S01]  /*54010*/  LEA.HI.X.SX32 R49, R81, R3, 0x1, P3 ;  /* 0x0000000351317211 */ /* 0x000fe200018f0eff */
[----:B------:R-:W-:Y:S02]  /*54020*/  IMAD R55, R83, 0x175, RZ ;  /* 0x0000017553377824 */ /* 0x000fe400078e02ff */
[----:B----4-:R-:W-:Y:S01]  /*54030*/  IMAD R81, R54, 0x177, RZ ;  /* 0x0000017736517824 */ /* 0x010fe200078e02ff */
[----:B------:R-:W-:-:S03]  /*54040*/  IADD3 R54, P4, R91, R2, RZ ;  /* 0x000000025b367210 */ /* 0x000fc60007f9e0ff */
[----:B------:R-:W4:Y:S01]  /*54050*/  LDC R84, c[0x0][0x278] ;  /* 0x00009e00ff547b82 */ /* 0x000f220000000800 */
[-C--:B------:R-:W-:Y:S01]  /*54060*/  IADD3 R50, P0, R95, R2.reuse, RZ ;  /* 0x000000025f327210 */ /* 0x080fe20007f1e0ff */
[----:B0-----:R-:W-:Y:S01]  /*54070*/  IMAD R91, R86, 0x2f0, RZ ;  /* 0x000002f0565b7824 */ /* 0x001fe200078e02ff */
[----:B------:R-:W-:Y:S01]  /*54080*/  IADD3 R52, P3, R53, R2, RZ ;  /* 0x0000000235347210 */ /* 0x000fe20007f7e0ff */
[----:B------:R0:W-:Y:S01]  /*54090*/  STG.E.U16 desc[UR4][R48.64], R182 ;  /* 0x000000b630007986 */ /* 0x0001e2000c101504 */
[-C--:B------:R-:W-:Y:S02]  /*540a0*/  LEA.HI.X.SX32 R51, R55, R3.reuse, 0x1, P0 ;  /* 0x0000000337337211 */ /* 0x080fe400000f0eff */
[----:B------:R-:W-:Y:S01]  /*540b0*/  LEA.HI.X.SX32 R53, R80, R3, 0x1, P3 ;  /* 0x0000000350357211 */ /* 0x000fe200018f0eff */
[----:B------:R-:W4:Y:S01]  /*540c0*/  LDC R83, c[0x0][0x278] ;  /* 0x00009e00ff537b82 */ /* 0x000f220000000800 */
[----:B------:R-:W-:Y:S01]  /*540d0*/  IMAD R85, R85, 0x2f4, RZ ;  /* 0x000002f455557824 */ /* 0x000fe200078e02ff */
[----:B0-----:R-:W-:-:S06]  /*540e0*/  PRMT R49, R182, 0x7632, R49 ;  /* 0x00007632b6317816 */ /* 0x001fcc0000000031 */
[----:B------:R-:W0:Y:S01]  /*540f0*/  LDC R88, c[0x0][0x278] ;  /* 0x00009e00ff587b82 */ /* 0x000e220000000800 */
[----:B------:R-:W-:Y:S01]  /*54100*/  IADD3 R48, P3, R91, R2, RZ ;  /* 0x000000025b307210 */ /* 0x000fe20007f7e0ff */
[----:B------:R1:W-:Y:S06]  /*54110*/  STG.E.U16 desc[UR4][R50.64], R49 ;  /* 0x0000003132007986 */ /* 0x0003ec000c101504 */
[----:B------:R-:W0:Y:S01]  /*54120*/  LDC R80, c[0x0][0x278] ;  /* 0x00009e00ff507b82 */ /* 0x000e220000000800 */
[----:B------:R3:W-:Y:S01]  /*54130*/  STG.E.U16 desc[UR4][R52.64], R183 ;  /* 0x000000b734007986 */ /* 0x0007e2000c101504 */
[----:B------:R-:W-:-:S02]  /*54140*/  LEA.HI.X.SX32 R55, R81, R3, 0x1, P4 ;  /* 0x0000000351377211 */ /* 0x000fc400020f0eff */
[----:B-1----:R-:W-:-:S04]  /*54150*/  LEA.HI.X.SX32 R49, R79, R3, 0x1, P3 ;  /* 0x000000034f317211 */ /* 0x002fc800018f0eff */
[----:B------:R-:W1:Y:S01]  /*54160*/  LDC R86, c[0x0][0x278] ;  /* 0x00009e00ff567b82 */ /* 0x000e620000000800 */
[----:B------:R-:W-:Y:S01]  /*54170*/  PRMT R90, R183, 0x7632, R90 ;  /* 0x00007632b75a7816 */ /* 0x000fe2000000005a */
[----:B------:R-:W-:-:S06]  /*54180*/  IMAD R87, R87, 0x2f2, RZ ;  /* 0x000002f257577824 */ /* 0x000fcc00078e02ff */
[----:B------:R-:W1:Y:S01]  /*54190*/  LDC R79, c[0x0][0x278] ;  /* 0x00009e00ff4f7b82 */ /* 0x000e620000000800 */
[-C--:B---3--:R-:W-:Y:S01]  /*541a0*/  IADD3 R52, P3, R85, R2.reuse, RZ ;  /* 0x0000000255347210 */ /* 0x088fe20007f7e0ff */
[----:B------:R-:W-:Y:S01]  /*541b0*/  IMAD R89, R89, 0x2f6, RZ ;  /* 0x000002f659597824 */ /* 0x000fe200078e02ff */
[----:B------:R4:W-:Y:S01]  /*541c0*/  STG.E.U16 desc[UR4][R54.64], R90 ;  /* 0x0000005a36007986 */ /* 0x0009e2000c101504 */
[----:B------:R-:W-:Y:S01]  /*541d0*/  IMAD R81, R82, 0x179, RZ ;  /* 0x0000017952517824 */ /* 0x000fe200078e02ff */
[-C--:B------:R-:W-:Y:S02]  /*541e0*/  LEA.HI.X.SX32 R53, R78, R3.reuse, 0x1, P3 ;  /* 0x000000034e357211 */ /* 0x080fe400018f0eff */
[-C--:B------:R-:W-:Y:S01]  /*541f0*/  IADD3 R50, P0, R87, R2.reuse, RZ ;  /* 0x0000000257327210 */ /* 0x080fe20007f1e0ff */
[----:B------:R-:W3:Y:S01]  /*54200*/  LDC R78, c[0x0][0x278] ;  /* 0x00009e00ff4e7b82 */ /* 0x000ee20000000800 */
[----:B------:R0:W-:Y:S02]  /*54210*/  STG.E.U16 desc[UR4][R48.64], R184 ;  /* 0x000000b830007986 */ /* 0x0001e4000c101504 */
[----:B------:R-:W-:Y:S01]  /*54220*/  LEA.HI.X.SX32 R51, R81, R3, 0x1, P0 ;  /* 0x0000000351337211 */ /* 0x000fe200000f0eff */
[----:B----4-:R-:W-:Y:S01]  /*54230*/  IMAD R55, R84, 0x17b, RZ ;  /* 0x0000017b54377824 */ /* 0x010fe200078e02ff */
[----:B------:R-:W-:-:S03]  /*54240*/  IADD3 R54, P4, R89, R2, RZ ;  /* 0x0000000259367210 */ /* 0x000fc60007f9e0ff */
[----:B------:R-:W4:Y:S01]  /*54250*/  LDC R81, c[0x0][0x278] ;  /* 0x00009e00ff517b82 */ /* 0x000f220000000800 */
[----:B------:R-:W-:Y:S02]  /*54260*/  PRMT R84, R184, 0x7632, R84 ;  /* 0x00007632b8547816 */ /* 0x000fe40000000054 */
[----:B------:R-:W-:Y:S01]  /*54270*/  LEA.HI.X.SX32 R55, R55, R3, 0x1, P4 ;  /* 0x0000000337377211 */ /* 0x000fe200020f0eff */
[----:B0-----:R-:W-:Y:S01]  /*54280*/  IMAD R49, R83, 0x2f8, RZ ;  /* 0x000002f853317824 */ /* 0x001fe200078e02ff */
[----:B------:R-:W-:Y:S01]  /*54290*/  PRMT R89, R185, 0x7632, R89 ;  /* 0x00007632b9597816 */ /* 0x000fe20000000059 */
[----:B------:R0:W-:Y:S01]  /*542a0*/  STG.E.U16 desc[UR4][R50.64], R84 ;  /* 0x0000005432007986 */ /* 0x0001e2000c101504 */
[----:B------:R-:W-:Y:S01]  /*542b0*/  IMAD R87, R88, 0x2fc, RZ ;  /* 0x000002fc58577824 */ /* 0x000fe200078e02ff */
[----:B------:R-:W4:Y:S02]  /*542c0*/  LDC R82, c[0x0][0x278] ;  /* 0x00009e00ff527b82 */ /* 0x000f240000000800 */
[----:B------:R0:W-:Y:S06]  /*542d0*/  STG.E.U16 desc[UR4][R52.64], R185 ;  /* 0x000000b934007986 */ /* 0x0001ec000c101504 */
[----:B------:R-:W4:Y:S01]  /*542e0*/  LDC R83, c[0x0][0x278] ;  /* 0x00009e00ff537b82 */ /* 0x000f220000000800 */
[----:B------:R1:W-:Y:S01]  /*542f0*/  STG.E.U16 desc[UR4][R54.64], R89 ;  /* 0x0000005936007986 */ /* 0x0003e2000c101504 */
[-C--:B------:R-:W-:Y:S01]  /*54300*/  IADD3 R48, P0, R49, R2.reuse, RZ ;  /* 0x0000000231307210 */ /* 0x080fe20007f1e0ff */
[----:B0-----:R-:W-:Y:S01]  /*54310*/  IMAD R51, R80, 0x17d, RZ ;  /* 0x0000017d50337824 */ /* 0x001fe200078e02ff */
[----:B------:R-:W-:-:S04]  /*54320*/  IADD3 R52, P4, R87, R2, RZ ;  /* 0x0000000257347210 */ /* 0x000fc80007f9e0ff */
[----:B------:R-:W0:Y:S01]  /*54330*/  LDC R80, c[0x0][0x278] ;  /* 0x00009e00ff507b82 */ /* 0x000e220000000800 */
[----:B-1----:R-:W-:Y:S02]  /*54340*/  IMAD R85, R86, 0x2fa, RZ ;  /* 0x000002fa56557824 */ /* 0x002fe400078e02ff */
[----:B------:R-:W-:-:S05]  /*54350*/  IMAD R55, R79, 0x2fe, RZ ;  /* 0x000002fe4f377824 */ /* 0x000fca00078e02ff */
[----:B------:R-:W1:Y:S01]  /*54360*/  LDC R54, c[0x0][0x278] ;  /* 0x00009e00ff367b82 */ /* 0x000e620000000800 */
[-C--:B------:R-:W-:Y:S02]  /*54370*/  LEA.HI.X.SX32 R49, R77, R3.reuse, 0x1, P0 ;  /* 0x000000034d317211 */ /* 0x080fe400000f0eff */
[----:B------:R-:W-:-:S05]  /*54380*/  LEA.HI.X.SX32 R53, R76, R3, 0x1, P4 ;  /* 0x000000034c357211 */ /* 0x000fca00020f0eff */
[----:B------:R-:W0:Y:S01]  /*54390*/  LDC R79, c[0x0][0x278] ;  /* 0x00009e00ff4f7b82 */ /* 0x000e220000000800 */
[----:B------:R-:W-:Y:S01]  /*543a0*/  IADD3 R50, P3, R85, R2, RZ ;  /* 0x0000000255327210 */ /* 0x000fe20007f7e0ff */
[----:B------:R3:W-:Y:S06]  /*543b0*/  STG.E.U16 desc[UR4][R48.64], R186 ;  /* 0x000000ba30007986 */ /* 0x0007ec000c101504 */
[----:B------:R-:W0:Y:S01]  /*543c0*/  LDC R76, c[0x0][0x278] ;  /* 0x00009e00ff4c7b82 */ /* 0x000e220000000800 */
[----:B------:R-:W-:Y:S02]  /*543d0*/  LEA.HI.X.SX32 R51, R51, R3, 0x1, P3 ;  /* 0x0000000333337211 */ /* 0x000fe400018f0eff */
[----:B------:R-:W-:Y:S01]  /*543e0*/  PRMT R85, R186, 0x7632, R85 ;  /* 0x00007632ba557816 */ /* 0x000fe20000000055 */
[----:B---3--:R-:W-:-:S04]  /*543f0*/  IMAD R49, R78, 0x17f, RZ ;  /* 0x0000017f4e317824 */ /* 0x008fc800078e02ff */
[----:B------:R-:W3:Y:S01]  /*54400*/  LDC R78, c[0x0][0x278] ;  /* 0x00009e00ff4e7b82 */ /* 0x000ee20000000800 */
[----:B----4-:R-:W-:Y:S01]  /*54410*/  IMAD R81, R81, 0x300, RZ ;  /* 0x0000030051517824 */ /* 0x010fe200078e02ff */
[----:B------:R4:W-:Y:S01]  /*54420*/  STG.E.U16 desc[UR4][R50.64], R85 ;  /* 0x0000005532007986 */ /* 0x0009e2000c101504 */
[----:B------:R-:W-:Y:S01]  /*54430*/  IADD3 R48, P3, R55, R2, RZ ;  /* 0x0000000237307210 */ /* 0x000fe20007f7e0ff */
[----:B------:R-:W-:-:S04]  /*54440*/  IMAD R83, R83, 0x304, RZ ;  /* 0x0000030453537824 */ /* 0x000fc800078e02ff */
[----:B------:R-:W3:Y:S01]  /*54450*/  LDC R84, c[0x0][0x278] ;  /* 0x00009e00ff547b82 */ /* 0x000ee20000000800 */
[----:B------:R1:W-:Y:S01]  /*54460*/  STG.E.U16 desc[UR4][R52.64], R187 ;  /* 0x000000bb34007986 */ /* 0x0003e2000c101504 */
[----:B------:R-:W-:Y:S01]  /*54470*/  LEA.HI.X.SX32 R49, R49, R3, 0x1, P3 ;  /* 0x0000000331317211 */ /* 0x000fe200018f0eff */
[----:B----4-:R-:W-:-:S05]  /*54480*/  IMAD R51, R82, 0x302, RZ ;  /* 0x0000030252337824 */ /* 0x010fca00078e02ff */
[----:B------:R-:W4:Y:S01]  /*54490*/  LDC R77, c[0x0][0x278] ;  /* 0x00009e00ff4d7b82 */ /* 0x000f220000000800 */
[-C--:B------:R-:W-:Y:S02]  /*544a0*/  IADD3 R50, P0, R81, R2.reuse, RZ ;  /* 0x0000000251327210 */ /* 0x080fe40007f1e0ff */
[----:B------:R-:W-:Y:S01]  /*544b0*/  PRMT R86, R187, 0x7632, R86 ;  /* 0x00007632bb567816 */ /* 0x000fe20000000056 */
[----:B-1----:R-:W-:Y:S01]  /*544c0*/  IMAD R53, R54, 0x181, RZ ;  /* 0x0000018136357824 */ /* 0x002fe200078e02ff */
[-C--:B------:R-:W-:Y:S02]  /*544d0*/  IADD3 R52, P3, R51, R2.reuse, RZ ;  /* 0x0000000233347210 */ /* 0x080fe40007f7e0ff */
[-C--:B------:R-:W-:Y:S01]  /*544e0*/  IADD3 R54, P4, R83, R2.reuse, RZ ;  /* 0x0000000253367210 */ /* 0x080fe20007f9e0ff */
[----:B0-----:R-:W-:Y:S01]  /*544f0*/  IMAD R79, R79, 0x308, RZ ;  /* 0x000003084f4f7824 */ /* 0x001fe200078e02ff */
[-C--:B------:R-:W-:Y:S01]  /*54500*/  LEA.HI.X.SX32 R51, R75, R3.reuse, 0x1, P0 ;  /* 0x000000034b337211 */ /* 0x080fe200000f0eff */
[----:B------:R-:W-:Y:S01]  /*54510*/  IMAD R75, R80, 0x306, RZ ;  /* 0x00000306504b7824 */ /* 0x000fe200078e02ff */
[-C--:B------:R-:W-:Y:S01]  /*54520*/  LEA.HI.X.SX32 R53, R53, R3.reuse, 0x1, P3 ;  /* 0x0000000335357211 */ /* 0x080fe200018f0eff */
[----:B------:R0:W-:Y:S01]  /*54530*/  STG.E.U16 desc[UR4][R48.64], R86 ;  /* 0x0000005630007986 */ /* 0x0001e2000c101504 */
[----:B------:R-:W-:Y:S01]  /*54540*/  PRMT R85, R188, 0x7632, R85 ;  /* 0x00007632bc557816 */ /* 0x000fe20000000055 */
[----:B------:R-:W1:Y:S01]  /*54550*/  LDC R81, c[0x0][0x278] ;  /* 0x00009e00ff517b82 */ /* 0x000e620000000800 */
[----:B------:R-:W-:Y:S01]  /*54560*/  LEA.HI.X.SX32 R55, R74, R3, 0x1, P4 ;  /* 0x000000034a377211 */ /* 0x000fe200020f0eff */
[----:B------:R0:W-:Y:S06]  /*54570*/  STG.E.U16 desc[UR4][R50.64], R188 ;  /* 0x000000bc32007986 */ /* 0x0001ec000c101504 */
[----:B------:R-:W1:Y:S01]  /*54580*/  LDC R74, c[0x0][0x278] ;  /* 0x00009e00ff4a7b82 */ /* 0x000e620000000800 */
[----:B0-----:R-:W-:Y:S01]  /*54590*/  IMAD R49, R76, 0x183, RZ ;  /* 0x000001834c317824 */ /* 0x001fe200078e02ff */
[-C--:B------:R-:W-:Y:S01]  /*545a0*/  IADD3 R48, P0, R75, R2.reuse, RZ ;  /* 0x000000024b307210 */ /* 0x080fe20007f1e0ff */
[----:B------:R-:W-:Y:S01]  /*545b0*/  STG.E.U16 desc[UR4][R52.64], R85 ;  /* 0x0000005534007986 */ /* 0x000fe2000c101504 */
[----:B------:R-:W-:-:S04]  /*545c0*/  IADD3 R50, P3, R79, R2, RZ ;  /* 0x000000024f327210 */ /* 0x000fc80007f7e0ff */
[----:B------:R-:W0:Y:S01]  /*545d0*/  LDC R82, c[0x0][0x278] ;  /* 0x00009e00ff527b82 */ /* 0x000e220000000800 */
[----:B------:R4:W-:Y:S01]  /*545e0*/  STG.E.U16 desc[UR4][R54.64], R189 ;  /* 0x000000bd36007986 */ /* 0x0009e2000c101504 */
[-C--:B------:R-:W-:Y:S02]  /*545f0*/  LEA.HI.X.SX32 R49, R49, R3.reuse, 0x1, P0 ;  /* 0x0000000331317211 */ /* 0x080fe400000f0eff */
[----:B------:R-:W-:-:S04]  /*54600*/  LEA.HI.X.SX32 R51, R73, R3, 0x1, P3 ;  /* 0x0000000349337211 */ /* 0x000fc800018f0eff */
[----:B------:R-:W2:Y:S01]  /*54610*/  LDC R80, c[0x0][0x278] ;  /* 0x00009e00ff507b82 */ /* 0x000ea20000000800 */
[----:B---3--:R-:W-:Y:S01]  /*54620*/  IMAD R73, R78, 0x30c, RZ ;  /* 0x0000030c4e497824 */ /* 0x008fe200078e02ff */
[----:B----4-:R-:W-:-:S06]  /*54630*/  PRMT R189, R189, 0x7632, R189 ;  /* 0x00007632bdbd7816 */ /* 0x010fcc00000000bd */
[----:B------:R-:W3:Y:S01]  /*54640*/  LDC R76, c[0x0][0x278] ;  /* 0x00009e00ff4c7b82 */ /* 0x000ee20000000800 */
[----:B------:R-:W-:Y:S01]  /*54650*/  IMAD R83, R84, 0x30a, RZ ;  /* 0x0000030a54537824 */ /* 0x000fe200078e02ff */
[----:B------:R4:W-:Y:S06]  /*54660*/  STG.E.U16 desc[UR4][R48.64], R189 ;  /* 0x000000bd30007986 */ /* 0x0009ec000c101504 */
[----:B------:R-:W3:Y:S01]  /*54670*/  LDC R54, c[0x0][0x278] ;  /* 0x00009e00ff367b82 */ /* 0x000ee20000000800 */
[----:B------:R-:W-:Y:S01]  /*54680*/  IMAD R53, R77, 0x185, RZ ;  /* 0x000001854d357824 */ /* 0x000fe200078e02ff */
[----:B------:R-:W-:-:S02]  /*54690*/  IADD3 R52, P4, R83, R2, RZ ;  /* 0x0000000253347210 */ /* 0x000fc40007f9e0ff */
[----:B----4-:R-:W-:-:S04]  /*546a0*/  IADD3 R48, P3, R73, R2, RZ ;  /* 0x0000000249307210 */ /* 0x010fc80007f7e0ff */
[----:B------:R-:W4:Y:S01]  /*546b0*/  LDC R77, c[0x0][0x278] ;  /* 0x00009e00ff4d7b82 */ /* 0x000f220000000800 */
[-C--:B------:R-:W-:Y:S02]  /*546c0*/  LEA.HI.X.SX32 R49, R72, R3.reuse, 0x1, P3 ;  /* 0x0000000348317211 */ /* 0x080fe400018f0eff */
[----:B------:R-:W-:-:S05]  /*546d0*/  LEA.HI.X.SX32 R53, R53, R3, 0x1, P4 ;  /* 0x0000000335357211 */ /* 0x000fca00020f0eff */
[----:B------:R-:W4:Y:S01]  /*546e0*/  LDC R72, c[0x0][0x278] ;  /* 0x00009e00ff487b82 */ /* 0x000f220000000800 */
[----:B------:R-:W-:Y:S01]  /*546f0*/  PRMT R83, R190, 0x7632, R83 ;  /* 0x00007632be537816 */ /* 0x000fe20000000053 */
[----:B------:R0:W-:Y:S01]  /*54700*/  STG.E.U16 desc[UR4][R50.64], R190 ;  /* 0x000000be32007986 */ /* 0x0001e2000c101504 */
[----:B-1----:R-:W-:-:S05]  /*54710*/  IMAD R81, R81, 0x30e, RZ ;  /* 0x0000030e51517824 */ /* 0x002fca00078e02ff */
[----:B------:R-:W1:Y:S01]  /*54720*/  LDC R75, c[0x0][0x278] ;  /* 0x00009e00ff4b7b82 */ /* 0x000e620000000800 */
[----:B------:R-:W-:Y:S01]  /*54730*/  IMAD R55, R74, 0x187, RZ ;  /* 0x000001874a377824 */ /* 0x000fe200078e02ff */
[----:B------:R2:W-:Y:S06]  /*54740*/  STG.E.U16 desc[UR4][R52.64], R83 ;  /* 0x0000005334007986 */ /* 0x0005ec000c101504 */
[----:B------:R-:W1:Y:S01]  /*54750*/  LDC R78, c[0x0][0x278] ;  /* 0x00009e00ff4e7b82 */ /* 0x000e620000000800 */
[----:B0-----:R-:W-:-:S07]  /*54760*/  IMAD R51, R82, 0x310, RZ ;  /* 0x0000031052337824 */ /* 0x001fce00078e02ff */
[----:B------:R-:W0:Y:S01]  /*54770*/  LDC R79, c[0x0][0x278] ;  /* 0x00009e00ff4f7b82 */ /* 0x000e220000000800 */
[----:B--2---:R-:W-:Y:S01]  /*54780*/  IMAD R53, R80, 0x312, RZ ;  /* 0x0000031250357824 */ /* 0x004fe200078e02ff */
[----:B------:R2:W-:Y:S01]  /*54790*/  STG.E.U16 desc[UR4][R48.64], R191 ;  /* 0x000000bf30007986 */ /* 0x0005e2000c101504 */
[----:B------:R-:W-:-:S05]  /*547a0*/  IADD3 R50, P0, R81, R2, RZ ;  /* 0x0000000251327210 */ /* 0x000fca0007f1e0ff */
[----:B------:R-:W0:Y:S01]  /*547b0*/  LDC R74, c[0x0][0x278] ;  /* 0x00009e00ff4a7b82 */ /* 0x000e220000000800 */
[-C--:B------:R-:W-:Y:S01]  /*547c0*/  IADD3 R52, P3, R51, R2.reuse, RZ ;  /* 0x0000000233347210 */ /* 0x080fe20007f7e0ff */
[----:B---3--:R-:W-:Y:S01]  /*547d0*/  IMAD R73, R54, 0x189, RZ ;  /* 0x0000018936497824 */ /* 0x008fe200078e02ff */
[----:B------:R-:W-:Y:S01]  /*547e0*/  IADD3 R54, P4, R53, R2, RZ ;  /* 0x0000000235367210 */ /* 0x000fe20007f9e0ff */
[----:B--2---:R-:W-:-:S04]  /*547f0*/  IMAD R49, R76, 0x314, RZ ;  /* 0x000003144c317824 */ /* 0x004fc800078e02ff */
[----:B------:R-:W2:Y:S01]  /*54800*/  LDC R80, c[0x0][0x278] ;  /* 0x00009e00ff507b82 */ /* 0x000ea20000000800 */
[-C--:B------:R-:W-:Y:S02]  /*54810*/  LEA.HI.X.SX32 R51, R55, R3.reuse, 0x1, P0 ;  /* 0x0000000337337211 */ /* 0x080fe400000f0eff */
[----:B------:R-:W-:Y:S02]  /*54820*/  PRMT R82, R191, 0x7632, R82 ;  /* 0x00007632bf527816 */ /* 0x000fe40000000052 */
[----:B------:R-:W-:-:S03]  /*54830*/  LEA.HI.X.SX32 R53, R71, R3, 0x1, P3 ;  /* 0x0000000347357211 */ /* 0x000fc600018f0eff */
[----:B------:R-:W3:Y:S01]  /*54840*/  LDC R76, c[0x0][0x278] ;  /* 0x00009e00ff4c7b82 */ /* 0x000ee20000000800 */
[----:B------:R-:W-:Y:S02]  /*54850*/  LEA.HI.X.SX32 R55, R73, R3, 0x1, P4 ;  /* 0x0000000349377211 */ /* 0x000fe400020f0eff */
[----:B------:R-:W-:-:S05]  /*54860*/  PRMT R83, R192, 0x7632, R83 ;  /* 0x00007632c0537816 */ /* 0x000fca0000000053 */
[----:B------:R-:W3:Y:S01]  /*54870*/  LDC R81, c[0x0][0x278] ;  /* 0x00009e00ff517b82 */ /* 0x000ee20000000800 */
[----:B------:R1:W-:Y:S01]  /*54880*/  STG.E.U16 desc[UR4][R50.64], R82 ;  /* 0x0000005232007986 */ /* 0x0003e2000c101504 */
[----:B----4-:R-:W-:-:S06]  /*54890*/  IMAD R77, R77, 0x316, RZ ;  /* 0x000003164d4d7824 */ /* 0x010fcc00078e02ff */
[----:B------:R-:W4:Y:S01]  /*548a0*/  LDC R71, c[0x0][0x278] ;  /* 0x00009e00ff477b82 */ /* 0x000f220000000800 */
[----:B------:R0:W-:Y:S01]  /*548b0*/  STG.E.U16 desc[UR4][R52.64], R192 ;  /* 0x000000c034007986 */ /* 0x0001e2000c101504 */
[----:B------:R-:W-:-:S06]  /*548c0*/  IADD3 R48, P3, R49, R2, RZ ;  /* 0x0000000231307210 */ /* 0x000fcc0007f7e0ff */
[----:B------:R-:W4:Y:S01]  /*548d0*/  LDC R73, c[0x0][0x278] ;  /* 0x00009e00ff497b82 */ /* 0x000f220000000800 */
[----:B------:R2:W-:Y:S01]  /*548e0*/  STG.E.U16 desc[UR4][R54.64], R83 ;  /* 0x0000005336007986 */ /* 0x0005e2000c101504 */
[----:B-1----:R-:W-:Y:S01]  /*548f0*/  IMAD R51, R75, 0x18b, RZ ;  /* 0x0000018b4b337824 */ /* 0x002fe200078e02ff */
[-C--:B------:R-:W-:Y:S01]  /*54900*/  IADD3 R50, P0, R77, R2.reuse, RZ ;  /* 0x000000024d327210 */ /* 0x080fe20007f1e0ff */
[----:B0-----:R-:W-:Y:S02]  /*54910*/  IMAD R79, R79, 0x31a, RZ ;  /* 0x0000031a4f4f7824 */ /* 0x001fe400078e02ff */
[----:B------:R-:W-:Y:S01]  /*54920*/  IMAD R53, R78, 0x318, RZ ;  /* 0x000003184e357824 */ /* 0x000fe200078e02ff */
[-C--:B------:R-:W-:Y:S01]  /*54930*/  LEA.HI.X.SX32 R49, R70, R3.reuse, 0x1, P3 ;  /* 0x0000000346317211 */ /* 0x080fe200018f0eff */
[----:B--2---:R-:W-:Y:S01]  /*54940*/  IMAD R55, R72, 0x18d, RZ ;  /* 0x0000018d48377824 */ /* 0x004fe200078e02ff */
[----:B------:R-:W-:Y:S01]  /*54950*/  LEA.HI.X.SX32 R51, R51, R3, 0x1, P0 ;  /* 0x0000000333337211 */ /* 0x000fe200000f0eff */
[----:B------:R-:W0:Y:S01]  /*54960*/  LDC R72, c[0x0][0x278] ;  /* 0x00009e00ff487b82 */ /* 0x000e220000000800 */
[----:B------:R-:W-:Y:S01]  /*54970*/  PRMT R78, R193, 0x7632, R78 ;  /* 0x00007632c14e7816 */ /* 0x000fe2000000004e */
[----:B------:R-:W-:Y:S01]  /*54980*/  IMAD R77, R74, 0x31c, RZ ;  /* 0x0000031c4a4d7824 */ /* 0x000fe200078e02ff */
[-C--:B------:R-:W-:Y:S01]  /*54990*/  IADD3 R52, P3, R53, R2.reuse, RZ ;  /* 0x0000000235347210 */ /* 0x080fe20007f7e0ff */
[----:B------:R1:W-:Y:S01]  /*549a0*/  STG.E.U16 desc[UR4][R48.64], R193 ;  /* 0x000000c130007986 */ /* 0x0003e2000c101504 */
[----:B------:R-:W-:-:S03]  /*549b0*/  IADD3 R54, P4, R79, R2, RZ ;  /* 0x000000024f367210 */ /* 0x000fc60007f9e0ff */
[----:B------:R-:W2:Y:S01]  /*549c0*/  LDC R70, c[0x0][0x278] ;  /* 0x00009e00ff467b82 */ /* 0x000ea20000000800 */
[-C--:B------:R-:W-:Y:S01]  /*549d0*/  LEA.HI.X.SX32 R53, R69, R3.reuse, 0x1, P3 ;  /* 0x0000000345357211 */ /* 0x080fe200018f0eff */
[----:B------:R3:W-:Y:S01]  /*549e0*/  STG.E.U16 desc[UR4][R50.64], R78 ;  /* 0x0000004e32007986 */ /* 0x0007e2000c101504 */
[----:B------:R-:W-:Y:S02]  /*549f0*/  LEA.HI.X.SX32 R55, R55, R3, 0x1, P4 ;  /* 0x0000000337377211 */ /* 0x000fe400020f0eff */
[----:B------:R-:W-:-:S03]  /*54a00*/  PRMT R79, R194, 0x7632, R79 ;  /* 0x00007632c24f7816 */ /* 0x000fc6000000004f */
[----:B------:R-:W2:Y:S01]  /*54a10*/  LDC R74, c[0x0][0x278] ;  /* 0x00009e00ff4a7b82 */ /* 0x000ea20000000800 */
[----:B-1----:R-:W-:Y:S01]  /*54a20*/  IMAD R49, R80, 0x31e, RZ ;  /* 0x0000031e50317824 */ /* 0x002fe200078e02ff */
[----:B------:R-:W-:Y:S01]  /*54a30*/  IADD3 R48, P3, R77, R2, RZ ;  /* 0x000000024d307210 */ /* 0x000fe20007f7e0ff */
[----:B---3--:R-:W-:Y:S02]  /*54a40*/  IMAD R81, R81, 0x322, RZ ;  /* 0x0000032251517824 */ /* 0x008fe400078e02ff */
[----:B------:R-:W-:-:S03]  /*54a50*/  IMAD R51, R76, 0x320, RZ ;  /* 0x000003204c337824 */ /* 0x000fc600078e02ff */
[----:B------:R-:W1:Y:S01]  /*54a60*/  LDC R75, c[0x0][0x278] ;  /* 0x00009e00ff4b7b82 */ /* 0x000e620000000800 */
[-C--:B------:R-:W-:Y:S01]  /*54a70*/  IADD3 R50, P0, R49, R2.reuse, RZ ;  /* 0x0000000231327210 */ /* 0x080fe20007f1e0ff */
[----:B------:R3:W-:Y:S01]  /*54a80*/  STG.E.U16 desc[UR4][R52.64], R194 ;  /* 0x000000c234007986 */ /* 0x0007e2000c101504 */
[----:B----4-:R-:W-:Y:S01]  /*54a90*/  IMAD R69, R71, 0x18f, RZ ;  /* 0x0000018f47457824 */ /* 0x010fe200078e02ff */
[----:B------:R-:W-:Y:S02]  /*54aa0*/  LEA.HI.X.SX32 R49, R68, R3, 0x1, P3 ;  /* 0x0000000344317211 */ /* 0x000fe400018f0eff */
[----:B------:R4:W-:Y:S02]  /*54ab0*/  STG.E.U16 desc[UR4][R54.64], R79 ;  /* 0x0000004f36007986 */ /* 0x0009e4000c101504 */
[----:B------:R-:W1:Y:S01]  /*54ac0*/  LDC R68, c[0x0][0x278] ;  /* 0x00009e00ff447b82 */ /* 0x000e620000000800 */
[----:B------:R-:W-:Y:S02]  /*54ad0*/  PRMT R76, R195, 0x7632, R76 ;  /* 0x00007632c34c7816 */ /* 0x000fe4000000004c */
[----:B---3--:R-:W-:-:S02]  /*54ae0*/  IADD3 R52, P3, R51, R2, RZ ;  /* 0x0000000233347210 */ /* 0x008fc40007f7e0ff */
[----:B------:R-:W-:-:S03]  /*54af0*/  PRMT R77, R196, 0x7632, R77 ;  /* 0x00007632c44d7816 */ /* 0x000fc6000000004d */
[----:B------:R-:W3:Y:S01]  /*54b00*/  LDC R71, c[0x0][0x278] ;  /* 0x00009e00ff477b82 */ /* 0x000ee20000000800 */
[----:B----4-:R-:W-:Y:S01]  /*54b10*/  IMAD R55, R73, 0x191, RZ ;  /* 0x0000019149377824 */ /* 0x010fe200078e02ff */
[----:B------:R-:W-:Y:S02]  /*54b20*/  IADD3 R54, P4, R81, R2, RZ ;  /* 0x0000000251367210 */ /* 0x000fe40007f9e0ff */
[-C--:B------:R-:W-:Y:S02]  /*54b30*/  LEA.HI.X.SX32 R51, R69, R3.reuse, 0x1, P0 ;  /* 0x0000000345337211 */ /* 0x080fe400000f0eff */
[-C--:B------:R-:W-:Y:S02]  /*54b40*/  LEA.HI.X.SX32 R53, R67, R3.reuse, 0x1, P3 ;  /* 0x0000000343357211 */ /* 0x080fe400018f0eff */
[----:B------:R-:W4:Y:S01]  /*54b50*/  LDC R67, c[0x0][0x278] ;  /* 0x00009e00ff437b82 */ /* 0x000f220000000800 */
[----:B------:R-:W-:Y:S01]  /*54b60*/  LEA.HI.X.SX32 R55, R55, R3, 0x1, P4 ;  /* 0x0000000337377211 */ /* 0x000fe200020f0eff */
[----:B0-----:R-:W-:Y:S01]  /*54b70*/  IMAD R73, R72, 0x324, RZ ;  /* 0x0000032448497824 */ /* 0x001fe200078e02ff */
[----:B------:R-:W-:Y:S04]  /*54b80*/  STG.E.U16 desc[UR4][R48.64], R195 ;  /* 0x000000c330007986 */ /* 0x000fe8000c101504 */
[----:B------:R2:W-:Y:S01]  /*54b90*/  STG.E.U16 desc[UR4][R50.64], R76 ;  /* 0x0000004c32007986 */ /* 0x0005e2000c101504 */
[----:B------:R-:W0:Y:S03]  /*54ba0*/  LDC R69, c[0x0][0x278] ;  /* 0x00009e00ff457b82 */ /* 0x000e260000000800 */
[----:B------:R-:W-:Y:S05]  /*54bb0*/  STG.E.U16 desc[UR4][R52.64], R196 ;  /* 0x000000c434007986 */ /* 0x000fea000c101504 */
[----:B------:R-:W3:Y:S01]  /*54bc0*/  LDC R72, c[0x0][0x278] ;  /* 0x00009e00ff487b82 */ /* 0x000ee20000000800 */
[----:B------:R1:W-:Y:S01]  /*54bd0*/  STG.E.U16 desc[UR4][R54.64], R77 ;  /* 0x0000004d36007986 */ /* 0x0003e2000c101504 */
[----:B--2---:R-:W-:-:S02]  /*54be0*/  IMAD R51, R70, 0x193, RZ ;  /* 0x0000019346337824 */ /* 0x004fc400078e02ff */
[----:B------:R-:W-:-:S04]  /*54bf0*/  IMAD R49, R74, 0x326, RZ ;  /* 0x000003264a317824 */ /* 0x000fc800078e02ff */
[----:B------:R-:W2:Y:S01]  /*54c00*/  LDC R70, c[0x0][0x278] ;  /* 0x00009e00ff467b82 */ /* 0x000ea20000000800 */
[----:B-1----:R-:W-:-:S07]  /*54c10*/  IMAD R75, R75, 0x328, RZ ;  /* 0x000003284b4b7824 */ /* 0x002fce00078e02ff */
[----:B------:R-:W1:Y:S01]  /*54c20*/  LDC R54, c[0x0][0x278] ;  /* 0x00009e00ff367b82 */ /* 0x000e620000000800 */
[-C--:B------:R-:W-:Y:S02]  /*54c30*/  IADD3 R48, P0, R73, R2.reuse, RZ ;  /* 0x0000000249307210 */ /* 0x080fe40007f1e0ff */
[-C--:B------:R-:W-:Y:S02]  /*54c40*/  IADD3 R50, P3, R49, R2.reuse, RZ ;  /* 0x0000000231327210 */ /* 0x080fe40007f7e0ff */
[-C--:B------:R-:W-:Y:S01]  /*54c50*/  LEA.HI.X.SX32 R49, R66, R3.reuse, 0x1, P0 ;  /* 0x0000000342317211 */ /* 0x080fe200000f0eff */
[----:B------:R-:W-:Y:S01]  /*54c60*/  IMAD R55, R68, 0x32a, RZ ;  /* 0x0000032a44377824 */ /* 0x000fe200078e02ff */
[----:B------:R-:W-:Y:S01]  /*54c70*/  IADD3 R52, P4, R75, R2, RZ ;  /* 0x000000024b347210 */ /* 0x000fe20007f9e0ff */
[----:B------:R-:W2:Y:S01]  /*54c80*/  LDC R68, c[0x0][0x278] ;  /* 0x00009e00ff447b82 */ /* 0x000ea20000000800 */
[-C--:B------:R-:W-:Y:S01]  /*54c90*/  LEA.HI.X.SX32 R51, R51, R3.reuse, 0x1, P3 ;  /* 0x0000000333337211 */ /* 0x080fe200018f0eff */
[----:B------:R4:W-:Y:S01]  /*54ca0*/  STG.E.U16 desc[UR4][R48.64], R197 ;  /* 0x000000c530007986 */ /* 0x0009e2000c101504 */
[----:B------:R-:W-:-:S02]  /*54cb0*/  LEA.HI.X.SX32 R53, R65, R3, 0x1, P4 ;  /* 0x0000000341357211 */ /* 0x000fc400020f0eff */
[----:B------:R-:W-:-:S03]  /*54cc0*/  PRMT R74, R197, 0x7632, R74 ;  /* 0x00007632c54a7816 */ /* 0x000fc6000000004a */
[----:B------:R-:W2:Y:S01]  /*54cd0*/  LDC R65, c[0x0][0x278] ;  /* 0x00009e00ff417b82 */ /* 0x000ea20000000800 */
[----:B0-----:R-:W-:Y:S02]  /*54ce0*/  IMAD R69, R69, 0x32c, RZ ;  /* 0x0000032c45457824 */ /* 0x001fe400078e02ff */
[----:B----4-:R-:W-:Y:S01]  /*54cf0*/  IMAD R49, R67, 0x195, RZ ;  /* 0x0000019543317824 */ /* 0x010fe200078e02ff */
[----:B------:R-:W-:-:S04]  /*54d00*/  IADD3 R48, P3, R55, R2, RZ ;  /* 0x0000000237307210 */ /* 0x000fc80007f7e0ff */
[----:B------:R-:W0:Y:S01]  /*54d10*/  LDC R73, c[0x0][0x278] ;  /* 0x00009e00ff497b82 */ /* 0x000e220000000800 */
[----:B---3--:R-:W-:Y:S01]  /*54d20*/  IMAD R55, R72, 0x330, RZ ;  /* 0x0000033048377824 */ /* 0x008fe200078e02ff */
[----:B------:R3:W-:Y:S01]  /*54d30*/  STG.E.U16 desc[UR4][R50.64], R74 ;  /* 0x0000004a32007986 */ /* 0x0007e2000c101504 */
[----:B------:R-:W-:Y:S02]  /*54d40*/  PRMT R75, R198, 0x7632, R75 ;  /* 0x00007632c64b7816 */ /* 0x000fe4000000004b */
[----:B------:R-:W-:-:S03]  /*54d50*/  LEA.HI.X.SX32 R49, R49, R3, 0x1, P3 ;  /* 0x0000000331317211 */ /* 0x000fc600018f0eff */
[----:B------:R-:W4:Y:S01]  /*54d60*/  LDC R66, c[0x0][0x278] ;  /* 0x00009e00ff427b82 */ /* 0x000f220000000800 */
[----:B------:R1:W-:Y:S01]  /*54d70*/  STG.E.U16 desc[UR4][R52.64], R198 ;  /* 0x000000c634007986 */ /* 0x0003e2000c101504 */
[----:B------:R-:W-:Y:S01]  /*54d80*/  IMAD R71, R71, 0x32e, RZ ;  /* 0x0000032e47477824 */ /* 0x000fe200078e02ff */
[----:B---3--:R-:W-:-:S05]  /*54d90*/  IADD3 R50, P0, R69, R2, RZ ;  /* 0x0000000245327210 */ /* 0x008fca0007f1e0ff */
[----:B------:R-:W3:Y:S01]  /*54da0*/  LDC R67, c[0x0][0x278] ;  /* 0x00009e00ff437b82 */ /* 0x000ee20000000800 */
[----:B------:R2:W-:Y:S01]  /*54db0*/  STG.E.U16 desc[UR4][R48.64], R75 ;  /* 0x0000004b30007986 */ /* 0x0005e2000c101504 */
[----:B-1----:R-:W-:Y:S01]  /*54dc0*/  IMAD R53, R54, 0x197, RZ ;  /* 0x0000019736357824 */ /* 0x002fe200078e02ff */
[----:B------:R-:W-:-:S05]  /*54dd0*/  IADD3 R54, P4, R55, R2, RZ ;  /* 0x0000000237367210 */ /* 0x000fca0007f9e0ff */
[----:B------:R-:W1:Y:S01]  /*54de0*/  LDC R69, c[0x0][0x278] ;  /* 0x00009e00ff457b82 */ /* 0x000e620000000800 */
[----:B------:R-:W-:Y:S01]  /*54df0*/  LEA.HI.X.SX32 R55, R4, R3, 0x1, P4 ;  /* 0x0000000304377211 */ /* 0x000fe200020f0eff */
[----:B--2---:R-:W-:-:S06]  /*54e00*/  IMAD R75, R70, 0x332, RZ ;  /* 0x00000332464b7824 */ /* 0x004fcc00078e02ff */
[----:B------:R-:W2:Y:S01]  /*54e10*/  LDC R70, c[0x0][0x278] ;  /* 0x00009e00ff467b82 */ /* 0x000ea20000000800 */
[----:B------:R-:W-:-:S07]  /*54e20*/  IADD3 R52, P3, R71, R2, RZ ;  /* 0x0000000247347210 */ /* 0x000fce0007f7e0ff */
[----:B------:R-:W2:Y:S01]  /*54e30*/  LDC R4, c[0x0][0x278] ;  /* 0x00009e00ff047b82 */ /* 0x000ea20000000800 */
[-C--:B------:R-:W-:Y:S01]  /*54e40*/  LEA.HI.X.SX32 R51, R64, R3.reuse, 0x1, P0 ;  /* 0x0000000340337211 */ /* 0x080fe200000f0eff */
[----:B------:R-:W-:Y:S01]  /*54e50*/  IMAD R77, R68, 0x334, RZ ;  /* 0x00000334444d7824 */ /* 0x000fe200078e02ff */
[----:B------:R-:W-:Y:S02]  /*54e60*/  LEA.HI.X.SX32 R53, R53, R3, 0x1, P3 ;  /* 0x0000000335357211 */ /* 0x000fe400018f0eff */
[----:B------:R-:W-:-:S03]  /*54e70*/  PRMT R64, R199, 0x7632, R64 ;  /* 0x00007632c7407816 */ /* 0x000fc60000000040 */
[----:B------:R-:W2:Y:S01]  /*54e80*/  LDC R71, c[0x0][0x278] ;  /* 0x00009e00ff477b82 */ /* 0x000ea20000000800 */
[----:B------:R-:W-:Y:S01]  /*54e90*/  IMAD R49, R65, 0x199, RZ ;  /* 0x0000019941317824 */ /* 0x000fe200078e02ff */
[----:B------:R4:W-:Y:S01]  /*54ea0*/  STG.E.U16 desc[UR4][R50.64], R199 ;  /* 0x000000c732007986 */ /* 0x0009e2000c101504 */
[-C--:B------:R-:W-:Y:S01]  /*54eb0*/  IADD3 R48, P0, R75, R2.reuse, RZ ;  /* 0x000000024b307210 */ /* 0x080fe20007f1e0ff */
[----:B0-----:R-:W-:Y:S02]  /*54ec0*/  IMAD R73, R73, 0x336, RZ ;  /* 0x0000033649497824 */ /* 0x001fe400078e02ff */
[----:B------:R0:W-:Y:S01]  /*54ed0*/  STG.E.U16 desc[UR4][R52.64], R64 ;  /* 0x0000004034007986 */ /* 0x0001e2000c101504 */
[----:B------:R-:W-:Y:S01]  /*54ee0*/  LEA.HI.X.SX32 R49, R49, R3, 0x1, P0 ;  /* 0x0000000331317211 */ /* 0x000fe200000f0eff */
[----:B------:R-:W2:Y:S02]  /*54ef0*/  LDC R68, c[0x0][0x278] ;  /* 0x00009e00ff447b82 */ /* 0x000ea40000000800 */
[----:B------:R3:W-:Y:S01]  /*54f00*/  STG.E.U16 desc[UR4][R54.64], R200 ;  /* 0x000000c836007986 */ /* 0x0007e2000c101504 */
[----:B----4-:R-:W-:Y:S01]  /*54f10*/  IADD3 R50, P3, R77, R2, RZ ;  /* 0x000000024d327210 */ /* 0x010fe20007f7e0ff */
[----:B-1----:R-:W-:-:S04]  /*54f20*/  IMAD R69, R69, 0x33a, RZ ;  /* 0x0000033a45457824 */ /* 0x002fc800078e02ff */
[----:B------:R-:W1:Y:S01]  /*54f30*/  LDC R72, c[0x0][0x278] ;  /* 0x00009e00ff487b82 */ /* 0x000e620000000800 */
[----:B0-----:R-:W-:Y:S01]  /*54f40*/  IMAD R53, R66, 0x19b, RZ ;  /* 0x0000019b42357824 */ /* 0x001fe200078e02ff */
[----:B------:R-:W-:Y:S02]  /*54f50*/  LEA.HI.X.SX32 R51, R6, R3, 0x1, P3 ;  /* 0x0000000306337211 */ /* 0x000fe400018f0eff */
[----:B---3--:R-:W-:-:S04]  /*54f60*/  PRMT R200, R200, 0x7632, R200 ;  /* 0x00007632c8c87816 */ /* 0x008fc800000000c8 */
[----:B------:R-:W0:Y:S01]  /*54f70*/  LDC R66, c[0x0][0x278] ;  /* 0x00009e00ff427b82 */ /* 0x000e220000000800 */
[----:B------:R-:W-:Y:S01]  /*54f80*/  IADD3 R52, P4, R73, R2, RZ ;  /* 0x0000000249347210 */ /* 0x000fe20007f9e0ff */
[----:B------:R-:W-:Y:S01]  /*54f90*/  IMAD R73, R67, 0x338, RZ ;  /* 0x0000033843497824 */ /* 0x000fe200078e02ff */
[----:B------:R-:W-:Y:S05]  /*54fa0*/  STG.E.U16 desc[UR4][R48.64], R200 ;  /* 0x000000c830007986 */ /* 0x000fea000c101504 */
[----:B------:R-:W3:Y:S01]  /*54fb0*/  LDC R54, c[0x0][0x278] ;  /* 0x00009e00ff367b82 */ /* 0x000ee20000000800 */
[----:B------:R-:W-:Y:S01]  /*54fc0*/  LEA.HI.X.SX32 R53, R53, R3, 0x1, P4 ;  /* 0x0000000335357211 */ /* 0x000fe200020f0eff */
[----:B------:R4:W-:Y:S01]  /*54fd0*/  STG.E.U16 desc[UR4][R50.64], R201 ;  /* 0x000000c932007986 */ /* 0x0009e2000c101504 */
[----:B------:R-:W-:Y:S01]  /*54fe0*/  PRMT R6, R201, 0x7632, R6 ;  /* 0x00007632c9067816 */ /* 0x000fe20000000006 */
[----:B--2---:R-:W-:-:S04]  /*54ff0*/  IMAD R55, R4, 0x19d, RZ ;  /* 0x0000019d04377824 */ /* 0x004fc800078e02ff */
[----:B------:R-:W2:Y:S01]  /*55000*/  LDC R67, c[0x0][0x278] ;  /* 0x00009e00ff437b82 */ /* 0x000ea20000000800 */
[----:B------:R4:W-:Y:S02]  /*55010*/  STG.E.U16 desc[UR4][R52.64], R6 ;  /* 0x0000000634007986 */ /* 0x0009e4000c101504 */
[----:B----4-:R-:W-:-:S05]  /*55020*/  IMAD R51, R70, 0x33e, RZ ;  /* 0x0000033e46337824 */ /* 0x010fca00078e02ff */
[----:B------:R-:W4:Y:S01]  /*55030*/  LDC R64, c[0x0][0x278] ;  /* 0x00009e00ff407b82 */ /* 0x000f220000000800 */
[-C--:B------:R-:W-:Y:S01]  /*55040*/  IADD3 R50, P0, R69, R2.reuse, RZ ;  /* 0x0000000245327210 */ /* 0x080fe20007f1e0ff */
[----:B------:R-:W-:Y:S01]  /*55050*/  IMAD R71, R71, 0x33c, RZ ;  /* 0x0000033c47477824 */ /* 0x000fe200078e02ff */
[----:B------:R-:W-:Y:S02]  /*55060*/  IADD3 R52, P4, R51, R2, RZ ;  /* 0x0000000233347210 */ /* 0x000fe40007f9e0ff */
[----:B------:R-:W-:-:S03]  /*55070*/  LEA.HI.X.SX32 R51, R55, R3, 0x1, P0 ;  /* 0x0000000337337211 */ /* 0x000fc600000f0eff */
[----:B------:R-:W1:Y:S01]  /*55080*/  LDC R65, c[0x0][0x278] ;  /* 0x00009e00ff417b82 */ /* 0x000e620000000800 */
[----:B------:R-:W-:-:S07]  /*55090*/  IADD3 R48, P3, R73, R2, RZ ;  /* 0x0000000249307210 */ /* 0x000fce0007f7e0ff */
[----:B------:R-:W1:Y:S01]  /*550a0*/  LDC R55, c[0x0][0x278] ;  /* 0x00009e00ff377b82 */ /* 0x000e620000000800 */
[-C--:B------:R-:W-:Y:S02]  /*550b0*/  LEA.HI.X.SX32 R49, R8, R3.reuse, 0x1, P3 ;  /* 0x0000000308317211 */ /* 0x080fe400018f0eff */
[-C--:B------:R-:W-:Y:S01]  /*550c0*/  IADD3 R6, P3, R71, R2.reuse, RZ ;  /* 0x0000000247067210 */ /* 0x080fe20007f7e0ff */
[----:B0-----:R-:W-:Y:S01]  /*550d0*/  IMAD R69, R66, 0x340, RZ ;  /* 0x0000034042457824 */ /* 0x001fe200078e02ff */
[----:B------:R-:W-:Y:S01]  /*550e0*/  PRMT R70, R202, 0x7632, R70 ;  /* 0x00007632ca467816 */ /* 0x000fe20000000046 */
[----:B---3--:R-:W-:Y:S01]  /*550f0*/  IMAD R53, R54, 0x19f, RZ ;  /* 0x0000019f36357824 */ /* 0x008fe200078e02ff */
[-C--:B------:R-:W-:Y:S01]  /*55100*/  LEA.HI.X.SX32 R7, R7, R3.reuse, 0x1, P3 ;  /* 0x0000000307077211 */ /* 0x080fe200018f0eff */
[----:B------:R-:W0:Y:S01]  /*55110*/  LDC R54, c[0x0][0x278] ;  /* 0x00009e00ff367b82 */ /* 0x000e220000000800 */
[----:B------:R4:W-:Y:S01]  /*55120*/  STG.E.U16 desc[UR4][R48.64], R202 ;  /* 0x000000ca30007986 */ /* 0x0009e2000c101504 */
[----:B------:R-:W-:Y:S01]  /*55130*/  IMAD R71, R68, 0x342, RZ ;  /* 0x0000034244477824 */ /* 0x000fe200078e02ff */
[----:B------:R-:W-:Y:S01]  /*55140*/  IADD3 R4, P3, R69, R2, RZ ;  /* 0x0000000245047210 */ /* 0x000fe20007f7e0ff */
[----:B--2---:R-:W-:Y:S01]  /*55150*/  IMAD R67, R67, 0x344, RZ ;  /* 0x0000034443437824 */ /* 0x004fe200078e02ff */
[----:B------:R-:W-:Y:S03]  /*55160*/  STG.E.U16 desc[UR4][R50.64], R70 ;  /* 0x0000004632007986 */ /* 0x000fe6000c101504 */
[----:B------:R-:W2:Y:S01]  /*55170*/  LDC R66, c[0x0][0x278] ;  /* 0x00009e00ff427b82 */ /* 0x000ea20000000800 */
[----:B------:R1:W-:Y:S01]  /*55180*/  STG.E.U16 desc[UR4][R6.64], R203 ;  /* 0x000000cb06007986 */ /* 0x0003e2000c101504 */
[----:B------:R-:W-:-:S02]  /*55190*/  LEA.HI.X.SX32 R53, R53, R3, 0x1, P4 ;  /* 0x0000000335357211 */ /* 0x000fc400020f0eff */
[----:B------:R-:W-:Y:S01]  /*551a0*/  PRMT R73, R203, 0x7632, R73 ;  /* 0x00007632cb497816 */ /* 0x000fe20000000049 */
[----:B----4-:R-:W-:Y:S01]  /*551b0*/  IMAD R49, R64, 0x1a1, RZ ;  /* 0x000001a140317824 */ /* 0x010fe200078e02ff */
[-C--:B------:R-:W-:Y:S02]  /*551c0*/  LEA.HI.X.SX32 R5, R5, R3.reuse, 0x1, P3 ;  /* 0x0000000305057211 */ /* 0x080fe400018f0eff */
[----:B------:R-:W3:Y:S01]  /*551d0*/  LDC R8, c[0x0][0x278] ;  /* 0x00009e00ff087b82 */ /* 0x000ee20000000800 */
[-C--:B------:R-:W-:Y:S01]  /*551e0*/  IADD3 R48, P3, R67, R2.reuse, RZ ;  /* 0x0000000243307210 */ /* 0x080fe20007f7e0ff */
[----:B-1----:R-:W-:Y:S01]  /*551f0*/  IMAD R7, R72, 0x346, RZ ;  /* 0x0000034648077824 */ /* 0x002fe200078e02ff */
[-C--:B------:R-:W-:Y:S01]  /*55200*/  IADD3 R6, P0, R71, R2.reuse, RZ ;  /* 0x0000000247067210 */ /* 0x080fe20007f1e0ff */
[----:B------:R1:W-:Y:S01]  /*55210*/  STG.E.U16 desc[UR4][R52.64], R73 ;  /* 0x0000004934007986 */ /* 0x0003e2000c101504 */
[----:B------:R-:W-:Y:S02]  /*55220*/  PRMT R64, R204, 0x7632, R64 ;  /* 0x00007632cc407816 */ /* 0x000fe40000000040 */
[----:B------:R-:W-:Y:S01]  /*55230*/  IADD3 R50, P4, R7, R2, RZ ;  /* 0x0000000207327210 */ /* 0x000fe20007f9e0ff */
[----:B------:R-:W-:Y:S01]  /*55240*/  IMAD R51, R65, 0x1a3, RZ ;  /* 0x000001a341337824 */ /* 0x000fe200078e02ff */
[-C--:B------:R-:W-:Y:S01]  /*55250*/  LEA.HI.X.SX32 R7, R49, R3.reuse, 0x1, P0 ;  /* 0x0000000331077211 */ /* 0x080fe200000f0eff */
[----:B------:R-:W-:Y:S01]  /*55260*/  IMAD R65, R55, 0x34a, RZ ;  /* 0x0000034a37417824 */ /* 0x000fe200078e02ff */
[----:B------:R-:W-:Y:S01]  /*55270*/  LEA.HI.X.SX32 R49, R14, R3, 0x1, P3 ;  /* 0x000000030e317211 */ /* 0x000fe200018f0eff */
[----:B------:R-:W4:Y:S01]  /*55280*/  LDC R55, c[0x0][0x278] ;  /* 0x00009e00ff377b82 */ /* 0x000f220000000800 */
[----:B------:R0:W-:Y:S04]  /*55290*/  STG.E.U16 desc[UR4][R4.64], R204 ;  /* 0x000000cc04007986 */ /* 0x0001e8000c101504 */
[----:B------:R-:W-:Y:S03]  /*552a0*/  STG.E.U16 desc[UR4][R6.64], R64 ;  /* 0x0000004006007986 */ /* 0x000fe6000c101504 */
[----:B-1----:R-:W1:Y:S01]  /*552b0*/  LDC R52, c[0x0][0x278] ;  /* 0x00009e00ff347b82 */ /* 0x002e620000000800 */
[----:B------:R0:W-:Y:S01]  /*552c0*/  STG.E.U16 desc[UR4][R48.64], R205 ;  /* 0x000000cd30007986 */ /* 0x0001e2000c101504 */
[----:B--2---:R-:W-:-:S02]  /*552d0*/  IMAD R67, R66, 0x34c, RZ ;  /* 0x0000034c42437824 */ /* 0x004fc400078e02ff */
[----:B0-----:R-:W-:-:S04]  /*552e0*/  IMAD R5, R54, 0x348, RZ ;  /* 0x0000034836057824 */ /* 0x001fc800078e02ff */
[----:B------:R-:W0:Y:S08]  /*552f0*/  LDC R53, c[0x0][0x278] ;  /* 0x00009e00ff357b82 */ /* 0x000e300000000800 */
[----:B------:R-:W2:Y:S01]  /*55300*/  LDC R48, c[0x0][0x278] ;  /* 0x00009e00ff307b82 */ /* 0x000ea20000000800 */
[----:B------:R-:W-:Y:S01]  /*55310*/  IADD3 R4, P0, R5, R2, RZ ;  /* 0x0000000205047210 */ /* 0x000fe20007f1e0ff */
[----:B---3--:R-:W-:Y:S01]  /*55320*/  IMAD R7, R8, 0x1a5, RZ ;  /* 0x000001a508077824 */ /* 0x008fe200078e02ff */
[----:B------:R-:W-:-:S02]  /*55330*/  LEA.HI.X.SX32 R51, R51, R3, 0x1, P4 ;  /* 0x0000000333337211 */ /* 0x000fc400020f0eff */
[----:B------:R-:W-:-:S03]  /*55340*/  PRMT R68, R205, 0x7632, R68 ;  /* 0x00007632cd447816 */ /* 0x000fc60000000044 */
[----:B------:R-:W3:Y:S01]  /*55350*/  LDC R54, c[0x0][0x278] ;  /* 0x00009e00ff367b82 */ /* 0x000ee20000000800 */
[-C--:B------:R-:W-:Y:S02]  /*55360*/  IADD3 R6, P3, R65, R2.reuse, RZ ;  /* 0x0000000241067210 */ /* 0x080fe40007f7e0ff */
[----:B------:R-:W-:-:S05]  /*55370*/  IADD3 R8, P4, R67, R2, RZ ;  /* 0x0000000243087210 */ /* 0x000fca0007f9e0ff */
[----:B------:R-:W3:Y:S01]  /*55380*/  LDC R14, c[0x0][0x278] ;  /* 0x00009e00ff0e7b82 */ /* 0x000ee20000000800 */
[-C--:B------:R-:W-:Y:S01]  /*55390*/  LEA.HI.X.SX32 R5, R9, R3.reuse, 0x1, P0 ;  /* 0x0000000309057211 */ /* 0x080fe200000f0eff */
[----:B------:R4:W-:Y:S01]  /*553a0*/  STG.E.U16 desc[UR4][R50.64], R68 ;  /* 0x0000004432007986 */ /* 0x0009e2000c101504 */
[-C--:B------:R-:W-:Y:S02]  /*553b0*/  LEA.HI.X.SX32 R7, R7, R3.reuse, 0x1, P3 ;  /* 0x0000000307077211 */ /* 0x080fe400018f0eff */
[----:B------:R-:W-:Y:S01]  /*553c0*/  PRMT R65, R206, 0x7632, R65 ;  /* 0x00007632ce417816 */ /* 0x000fe20000000041 */
[----:B-1----:R-:W-:Y:S01]  /*553d0*/  IMAD R49, R52, 0x34e, RZ ;  /* 0x0000034e34317824 */ /* 0x002fe200078e02ff */
[----:B------:R-:W-:Y:S01]  /*553e0*/  LEA.HI.X.SX32 R9, R10, R3, 0x1, P4 ;  /* 0x000000030a097211 */ /* 0x000fe200020f0eff */
[----:B------:R-:W1:Y:S01]  /*553f0*/  LDC R52, c[0x0][0x278] ;  /* 0x00009e00ff347b82 */ /* 0x000e620000000800 */
[----:B----4-:R-:W-:Y:S01]  /*55400*/  IMAD R55, R55, 0x354, RZ ;  /* 0x0000035437377824 */ /* 0x010fe200078e02ff */
[----:B------:R4:W-:Y:S06]  /*55410*/  STG.E.U16 desc[UR4][R4.64], R206 ;  /* 0x000000ce04007986 */ /* 0x0009ec000c101504 */
[----:B------:R-:W1:Y:S01]  /*55420*/  LDC R51, c[0x0][0x278] ;  /* 0x00009e00ff337b82 */ /* 0x000e620000000800 */
[----:B------:R-:W-:Y:S04]  /*55430*/  STG.E.U16 desc[UR4][R6.64], R65 ;  /* 0x0000004106007986 */ /* 0x000fe8000c101504 */
[----:B------:R2:W-:Y:S03]  /*55440*/  STG.E.U16 desc[UR4][R8.64], R207 ;  /* 0x000000cf08007986 */ /* 0x0005e6000c101504 */
[----:B------:R-:W1:Y:S01]  /*55450*/  LDC R10, c[0x0][0x278] ;  /* 0x00009e00ff0a7b82 */ /* 0x000e620000000800 */
[----:B----4-:R-:W-:-:S07]  /*55460*/  IADD3 R4, P3, R49, R2, RZ ;  /* 0x0000000231047210 */ /* 0x010fce0007f7e0ff */
[----:B------:R-:W4:Y:S01]  /*55470*/  LDC R64, c[0x0][0x278] ;  /* 0x00009e00ff407b82 */ /* 0x000f220000000800 */
[----:B--2---:R-:W-:Y:S01]  /*55480*/  IMAD R9, R48, 0x1a9, RZ ;  /* 0x000001a930097824 */ /* 0x004fe200078e02ff */
[----:B------:R-:W-:-:S04]  /*55490*/  IADD3 R48, P4, R55, R2, RZ ;  /* 0x0000000237307210 */ /* 0x000fc80007f9e0ff */
[----:B------:R-:W-:Y:S02]  /*554a0*/  LEA.HI.X.SX32 R49, R18, R3, 0x1, P4 ;  /* 0x0000000312317211 */ /* 0x000fe400020f0eff */
[----:B------:R-:W2:Y:S01]  /*554b0*/  LDC R50, c[0x0][0x278] ;  /* 0x00009e00ff327b82 */ /* 0x000ea20000000800 */
[----:B0-----:R-:W-:Y:S02]  /*554c0*/  IMAD R53, R53, 0x350, RZ ;  /* 0x0000035035357824 */ /* 0x001fe400078e02ff */
[----:B---3--:R-:W-:-:S05]  /*554d0*/  IMAD R7, R54, 0x352, RZ ;  /* 0x0000035236077824 */ /* 0x008fca00078e02ff */
[----:B------:R-:W0:Y:S01]  /*554e0*/  LDC R18, c[0x0][0x278] ;  /* 0x00009e00ff127b82 */ /* 0x000e220000000800 */
[----:B------:R-:W-:Y:S01]  /*554f0*/  IMAD R5, R14, 0x1a7, RZ ;  /* 0x000001a70e057824 */ /* 0x000fe200078e02ff */
[----:B------:R-:W-:-:S06]  /*55500*/  IADD3 R6, P0, R53, R2, RZ ;  /* 0x0000000235067210 */ /* 0x000fcc0007f1e0ff */
[----:B------:R-:W3:Y:S01]  /*55510*/  LDC R54, c[0x0][0x278] ;  /* 0x00009e00ff367b82 */ /* 0x000ee20000000800 */
[-C--:B------:R-:W-:Y:S02]  /*55520*/  LEA.HI.X.SX32 R5, R5, R3.reuse, 0x1, P3 ;  /* 0x0000000305057211 */ /* 0x080fe400018f0eff */
[----:B------:R-:W-:Y:S02]  /*55530*/  PRMT R66, R207, 0x7632, R66 ;  /* 0x00007632cf427816 */ /* 0x000fe40000000042 */
[----:B------:R-:W-:Y:S02]  /*55540*/  IADD3 R8, P3, R7, R2, RZ ;  /* 0x0000000207087210 */ /* 0x000fe40007f7e0ff */
[-C--:B------:R-:W-:Y:S01]  /*55550*/  LEA.HI.X.SX32 R7, R17, R3.reuse, 0x1, P0 ;  /* 0x0000000311077211 */ /* 0x080fe200000f0eff */
[----:B------:R-:W3:Y:S01]  /*55560*/  LDC R53, c[0x0][0x278] ;  /* 0x00009e00ff357b82 */ /* 0x000ee20000000800 */
[----:B-1----:R-:W-:Y:S01]  /*55570*/  IMAD R17, R51, 0x356, RZ ;  /* 0x0000035633117824 */ /* 0x002fe200078e02ff */
[----:B------:R-:W-:Y:S01]  /*55580*/  LEA.HI.X.SX32 R9, R9, R3, 0x1, P3 ;  /* 0x0000000309097211 */ /* 0x000fe200018f0eff */
[----:B------:R-:W-:Y:S01]  /*55590*/  IMAD R55, R52, 0x358, RZ ;  /* 0x0000035834377824 */ /* 0x000fe200078e02ff */
[----:B------:R-:W-:Y:S01]  /*555a0*/  PRMT R67, R208, 0x7632, R67 ;  /* 0x00007632d0437816 */ /* 0x000fe20000000043 */
[----:B------:R1:W-:Y:S01]  /*555b0*/  STG.E.U16 desc[UR4][R4.64], R66 ;  /* 0x0000004204007986 */ /* 0x0003e2000c101504 */
[----:B----4-:R-:W-:-:S02]  /*555c0*/  IMAD R65, R64, 0x35a, RZ ;  /* 0x0000035a40417824 */ /* 0x010fc400078e02ff */
[----:B------:R-:W4:Y:S01]  /*555d0*/  LDC R14, c[0x0][0x278] ;  /* 0x00009e00ff0e7b82 */ /* 0x000f220000000800 */
[----:B------:R2:W-:Y:S04]  /*555e0*/  STG.E.U16 desc[UR4][R6.64], R208 ;  /* 0x000000d006007986 */ /* 0x0005e8000c101504 */
[----:B------:R0:W-:Y:S03]  /*555f0*/  STG.E.U16 desc[UR4][R8.64], R67 ;  /* 0x0000004308007986 */ /* 0x0001e6000c101504 */
[----:B------:R-:W4:Y:S01]  /*55600*/  LDC R51, c[0x0][0x278] ;  /* 0x00009e00ff337b82 */ /* 0x000f220000000800 */
[----:B-1----:R-:W-:Y:S01]  /*55610*/  IMAD R5, R10, 0x1ab, RZ ;  /* 0x000001ab0a057824 */ /* 0x002fe200078e02ff */
[-C--:B------:R-:W-:Y:S01]  /*55620*/  IADD3 R4, P0, R17, R2.reuse, RZ ;  /* 0x0000000211047210 */ /* 0x080fe20007f1e0ff */
[----:B------:R1:W-:Y:S01]  /*55630*/  STG.E.U16 desc[UR4][R48.64], R209 ;  /* 0x000000d130007986 */ /* 0x0003e2000c101504 */
[----:B--2---:R-:W-:-:S02]  /*55640*/  IADD3 R6, P3, R55, R2, RZ ;  /* 0x0000000237067210 */ /* 0x004fc40007f7e0ff */
[-C--:B------:R-:W-:Y:S02]  /*55650*/  LEA.HI.X.SX32 R5, R5, R3.reuse, 0x1, P0 ;  /* 0x0000000305057211 */ /* 0x080fe400000f0eff */
[----:B------:R-:W2:Y:S01]  /*55660*/  LDC R17, c[0x0][0x278] ;  /* 0x00009e00ff117b82 */ /* 0x000ea20000000800 */
[----:B0-----:R-:W-:Y:S01]  /*55670*/  IMAD R9, R50, 0x1ad, RZ ;  /* 0x000001ad32097824 */ /* 0x001fe200078e02ff */
[-C--:B------:R-:W-:Y:S01]  /*55680*/  LEA.HI.X.SX32 R7, R15, R3.reuse, 0x1, P3 ;  /* 0x000000030f077211 */ /* 0x080fe200018f0eff */
[----:B------:R-:W-:Y:S01]  /*55690*/  IMAD R55, R18, 0x35c, RZ ;  /* 0x0000035c12377824 */ /* 0x000fe200078e02ff */
[----:B------:R-:W-:Y:S02]  /*556a0*/  IADD3 R8, P4, R65, R2, RZ ;  /* 0x0000000241087210 */ /* 0x000fe40007f9e0ff */
[----:B-1----:R-:W-:Y:S02]  /*556b0*/  PRMT R209, R209, 0x7632, R209 ;  /* 0x00007632d1d17816 */ /* 0x002fe400000000d1 */
[----:B------:R-:W0:Y:S01]  /*556c0*/  LDC R48, c[0x0][0x278] ;  /* 0x00009e00ff307b82 */ /* 0x000e220000000800 */
[----:B------:R-:W-:-:S02]  /*556d0*/  LEA.HI.X.SX32 R9, R9, R3, 0x1, P4 ;  /* 0x0000000309097211 */ /* 0x000fc400020f0eff */
[----:B------:R-:W-:Y:S01]  /*556e0*/  PRMT R64, R210, 0x7632, R64 ;  /* 0x00007632d2407816 */ /* 0x000fe20000000040 */
[----:B------:R1:W-:Y:S04]  /*556f0*/  STG.E.U16 desc[UR4][R4.64], R209 ;  /* 0x000000d104007986 */ /* 0x0003e8000c101504 */
[----:B------:R3:W-:Y:S01]  /*55700*/  STG.E.U16 desc[UR4][R6.64], R210 ;  /* 0x000000d206007986 */ /* 0x0007e2000c101504 */
[----:B------:R-:W0:Y:S03]  /*55710*/  LDC R50, c[0x0][0x278] ;  /* 0x00009e00ff327b82 */ /* 0x000e260000000800 */
[----:B------:R3:W-:Y:S01]  /*55720*/  STG.E.U16 desc[UR4][R8.64], R64 ;  /* 0x0000004008007986 */ /* 0x0007e2000c101504 */
[----:B-1----:R-:W-:-:S04]  /*55730*/  IADD3 R4, P3, R55, R2, RZ ;  /* 0x0000000237047210 */ /* 0x002fc80007f7e0ff */
[----:B------:R-:W1:Y:S01]  /*55740*/  LDC R49, c[0x0][0x278] ;  /* 0x00009e00ff317b82 */ /* 0x000e620000000800 */
[----:B---3--:R-:W-:Y:S01]  /*55750*/  IMAD R7, R54, 0x360, RZ ;  /* 0x0000036036077824 */ /* 0x008fe200078e02ff */
[----:B------:R-:W-:Y:S01]  /*55760*/  LEA.HI.X.SX32 R5, R16, R3, 0x1, P3 ;  /* 0x0000000310057211 */ /* 0x000fe200018f0eff */
[----:B------:R-:W-:-:S03]  /*55770*/  IMAD R53, R53, 0x35e, RZ ;  /* 0x0000035e35357824 */ /* 0x000fc600078e02ff */
[-C--:B------:R-:W-:Y:S02]  /*55780*/  IADD3 R8, P3, R7, R2.reuse, RZ ;  /* 0x0000000207087210 */ /* 0x080fe40007f7e0ff */
[----:B------:R-:W3:Y:S02]  /*55790*/  LDC R10, c[0x0][0x278] ;  /* 0x00009e00ff0a7b82 */ /* 0x000ee40000000800 */
[----:B------:R-:W-:Y:S01]  /*557a0*/  LEA.HI.X.SX32 R9, R20, R3, 0x1, P3 ;  /* 0x0000000314097211 */ /* 0x000fe200018f0eff */
[----:B----4-:R-:W-:Y:S01]  /*557b0*/  IMAD R15, R14, 0x1af, RZ ;  /* 0x000001af0e0f7824 */ /* 0x010fe200078e02ff */
[----:B------:R-:W-:-:S04]  /*557c0*/  IADD3 R6, P0, R53, R2, RZ ;  /* 0x0000000235067210 */ /* 0x000fc80007f1e0ff */
[----:B------:R-:W4:Y:S01]  /*557d0*/  LDC R20, c[0x0][0x278] ;  /* 0x00009e00ff147b82 */ /* 0x000f220000000800 */
[----:B------:R-:W-:Y:S01]  /*557e0*/  IMAD R51, R51, 0x362, RZ ;  /* 0x0000036233337824 */ /* 0x000fe200078e02ff */
[----:B------:R-:W-:Y:S01]  /*557f0*/  LEA.HI.X.SX32 R7, R15, R3, 0x1, P0 ;  /* 0x000000030f077211 */ /* 0x000fe200000f0eff */
[----:B--2---:R-:W-:Y:S01]  /*55800*/  IMAD R17, R17, 0x1b1, RZ ;  /* 0x000001b111117824 */ /* 0x004fe200078e02ff */
[----:B------:R-:W-:-:S04]  /*55810*/  PRMT R54, R211, 0x7632, R54 ;  /* 0x00007632d3367816 */ /* 0x000fc80000000036 */
[----:B------:R-:W2:Y:S01]  /*55820*/  LDC R52, c[0x0][0x278] ;  /* 0x00009e00ff347b82 */ /* 0x000ea20000000800 */
[----:B------:R0:W-:Y:S01]  /*55830*/  STG.E.U16 desc[UR4][R4.64], R211 ;  /* 0x000000d304007986 */ /* 0x0001e2000c101504 */
[----:B------:R-:W-:-:S06]  /*55840*/  IADD3 R14, P4, R51, R2, RZ ;  /* 0x00000002330e7210 */ /* 0x000fcc0007f9e0ff */
[----:B------:R-:W2:Y:S01]  /*55850*/  LDC R16, c[0x0][0x278] ;  /* 0x00009e00ff107b82 */ /* 0x000ea20000000800 */
[----:B------:R-:W-:Y:S01]  /*55860*/  STG.E.U16 desc[UR4][R6.64], R54 ;  /* 0x0000003606007986 */ /* 0x000fe2000c101504 */
[----:B0-----:R-:W-:-:S06]  /*55870*/  IMAD R5, R48, 0x364, RZ ;  /* 0x0000036430057824 */ /* 0x001fcc00078e02ff */
[----:B------:R-:W0:Y:S01]  /*55880*/  LDC R51, c[0x0][0x278] ;  /* 0x00009e00ff337b82 */ /* 0x000e220000000800 */
[----:B------:R-:W-:Y:S01]  /*55890*/  LEA.HI.X.SX32 R15, R17, R3, 0x1, P4 ;  /* 0x00000003110f7211 */ /* 0x000fe200020f0eff */
[----:B------:R3:W-:Y:S01]  /*558a0*/  STG.E.U16 desc[UR4][R8.64], R212 ;  /* 0x000000d408007986 */ /* 0x0007e2000c101504 */
[----:B------:R-:W-:-:S05]  /*558b0*/  IADD3 R4, P3, R5, R2, RZ ;  /* 0x0000000205047210 */ /* 0x000fca0007f7e0ff */
[----:B------:R-:W0:Y:S01]  /*558c0*/  LDC R48, c[0x0][0x278] ;  /* 0x00009e00ff307b82 */ /* 0x000e220000000800 */
[----:B-1----:R-:W-:Y:S01]  /*558d0*/  IMAD R49, R49, 0x366, RZ ;  /* 0x0000036631317824 */ /* 0x002fe200078e02ff */
[----:B------:R-:W-:Y:S01]  /*558e0*/  LEA.HI.X.SX32 R5, R21, R3, 0x1, P3 ;  /* 0x0000000315057211 */ /* 0x000fe200018f0eff */
[----:B---3--:R-:W-:-:S05]  /*558f0*/  IMAD R9, R50, 0x368, RZ ;  /* 0x0000036832097824 */ /* 0x008fca00078e02ff */
[----:B------:R-:W1:Y:S01]  /*55900*/  LDC R17, c[0x0][0x278] ;  /* 0x00009e00ff117b82 */ /* 0x000e620000000800 */
[----:B------:R-:W-:-:S07]  /*55910*/  IADD3 R8, P3, R9, R2, RZ ;  /* 0x0000000209087210 */ /* 0x000fce0007f7e0ff */
[----:B------:R-:W3:Y:S01]  /*55920*/  LDC R53, c[0x0][0x278] ;  /* 0x00009e00ff357b82 */ /* 0x000ee20000000800 */
[----:B------:R-:W-:Y:S02]  /*55930*/  PRMT R55, R212, 0x7632, R55 ;  /* 0x00007632d4377816 */ /* 0x000fe40000000037 */
[----:B------:R-:W-:-:S05]  /*55940*/  IADD3 R6, P0, R49, R2, RZ ;  /* 0x0000000231067210 */ /* 0x000fca0007f1e0ff */
[----:B------:R-:W3:Y:S01]  /*55950*/  LDC R18, c[0x0][0x278] ;  /* 0x00009e00ff127b82 */ /* 0x000ee20000000800 */
[----:B------:R-:W-:Y:S01]  /*55960*/  LEA.HI.X.SX32 R9, R19, R3, 0x1, P3 ;  /* 0x0000000313097211 */ /* 0x000fe200018f0eff */
[----:B----4-:R-:W-:Y:S01]  /*55970*/  IMAD R49, R20, 0x36c, RZ ;  /* 0x0000036c14317824 */ /* 0x010fe200078e02ff */
[----:B------:R2:W-:Y:S01]  /*55980*/  STG.E.U16 desc[UR4][R14.64], R55 ;  /* 0x000000370e007986 */ /* 0x0005e2000c101504 */
[----:B------:R-:W-:-:S04]  /*55990*/  IMAD R7, R10, 0x1b3, RZ ;  /* 0x000001b30a077824 */ /* 0x000fc800078e02ff */
[----:B------:R-:W4:Y:S01]  /*559a0*/  LDC R19, c[0x0][0x278] ;  /* 0x00009e00ff137b82 */ /* 0x000f220000000800 */
[----:B------:R0:W-:Y:S01]  /*559b0*/  STG.E.U16 desc[UR4][R4.64], R213 ;  /* 0x000000d504007986 */ /* 0x0001e2000c101504 */
[----:B------:R-:W-:-:S06]  /*559c0*/  LEA.HI.X.SX32 R7, R7, R3, 0x1, P0 ;  /* 0x0000000307077211 */ /* 0x000fcc00000f0eff */
[----:B------:R-:W4:Y:S01]  /*559d0*/  LDC R20, c[0x0][0x278] ;  /* 0x00009e00ff147b82 */ /* 0x000f220000000800 */
[----:B--2---:R-:W-:Y:S02]  /*559e0*/  IMAD R55, R52, 0x36a, RZ ;  /* 0x0000036a34377824 */ /* 0x004fe400078e02ff */
[----:B------:R-:W-:Y:S01]  /*559f0*/  IMAD R15, R16, 0x1b5, RZ ;  /* 0x000001b5100f7824 */ /* 0x000fe200078e02ff */
[----:B0-----:R-:W-:-:S04]  /*55a00*/  PRMT R5, R213, 0x7632, R5 ;  /* 0x00007632d5057816 */ /* 0x001fc80000000005 */
[----:B------:R-:W0:Y:S01]  /*55a10*/  LDC R21, c[0x0][0x278] ;  /* 0x00009e00ff157b82 */ /* 0x000e220000000800 */
[-C--:B------:R-:W-:Y:S01]  /*55a20*/  IADD3 R14, P4, R55, R2.reuse, RZ ;  /* 0x00000002370e7210 */ /* 0x080fe20007f9e0ff */
[----:B------:R-:W-:Y:S01]  /*55a30*/  IMAD R51, R51, 0x36e, RZ ;  /* 0x0000036e33337824 */ /* 0x000fe200078e02ff */
[----:B------:R2:W-:Y:S01]  /*55a40*/  STG.E.U16 desc[UR4][R6.64], R5 ;  /* 0x0000000506007986 */ /* 0x0005e2000c101504 */
[----:B------:R-:W-:Y:S01]  /*55a50*/  PRMT R10, R214, 0x7632, R10 ;  /* 0x00007632d60a7816 */ /* 0x000fe2000000000a */
[----:B-1----:R-:W-:Y:S01]  /*55a60*/  IMAD R17, R17, 0x1b7, RZ ;  /* 0x000001b711117824 */ /* 0x002fe200078e02ff */
[-C--:B------:R-:W-:Y:S01]  /*55a70*/  LEA.HI.X.SX32 R15, R15, R3.reuse, 0x1, P4 ;  /* 0x000000030f0f7211 */ /* 0x080fe200020f0eff */
[----:B---3--:R-:W-:Y:S01]  /*55a80*/  IMAD R53, R53, 0x372, RZ ;  /* 0x0000037235357824 */ /* 0x008fe200078e02ff */
[-C--:B------:R-:W-:Y:S01]  /*55a90*/  IADD3 R4, P3, R49, R2.reuse, RZ ;  /* 0x0000000231047210 */ /* 0x080fe20007f7e0ff */
[----:B------:R1:W-:Y:S01]  /*55aa0*/  STG.E.U16 desc[UR4][R8.64], R214 ;  /* 0x000000d608007986 */ /* 0x0003e2000c101504 */
[----:B------:R-:W3:Y:S01]  /*55ab0*/  LDC R16, c[0x0][0x278] ;  /* 0x00009e00ff107b82 */ /* 0x000ee20000000800 */
[----:B--2---:R-:W-:Y:S01]  /*55ac0*/  IMAD R7, R48, 0x370, RZ ;  /* 0x0000037030077824 */ /* 0x004fe200078e02ff */
[-C--:B------:R-:W-:Y:S01]  /*55ad0*/  IADD3 R6, P0, R51, R2.reuse, RZ ;  /* 0x0000000233067210 */ /* 0x080fe20007f1e0ff */
[----:B------:R2:W-:Y:S01]  /*55ae0*/  STG.E.U16 desc[UR4][R14.64], R10 ;  /* 0x0000000a0e007986 */ /* 0x0005e2000c101504 */
[----:B------:R-:W-:Y:S01]  /*55af0*/  LEA.HI.X.SX32 R5, R11, R3, 0x1, P3 ;  /* 0x000000030b057211 */ /* 0x000fe200018f0eff */
[----:B------:R-:W-:Y:S01]  /*55b00*/  IMAD R11, R18, 0x1b9, RZ ;  /* 0x000001b9120b7824 */ /* 0x000fe200078e02ff */
[----:B-1----:R-:W-:-:S02]  /*55b10*/  IADD3 R8, P3, R7, R2, RZ ;  /* 0x0000000207087210 */ /* 0x002fc40007f7e0ff */
[----:B------:R-:W1:Y:S01]  /*55b20*/  LDC R18, c[0x0][0x278] ;  /* 0x00009e00ff127b82 */ /* 0x000e620000000800 */
[----:B------:R-:W-:Y:S02]  /*55b30*/  LEA.HI.X.SX32 R7, R17, R3, 0x1, P0 ;  /* 0x0000000311077211 */ /* 0x000fe400000f0eff */
[----:B------:R-:W-:Y:S02]  /*55b40*/  PRMT R48, R215, 0x7632, R48 ;  /* 0x00007632d7307816 */ /* 0x000fe40000000030 */
[----:B--2---:R-:W-:-:S03]  /*55b50*/  IADD3 R10, P4, R53, R2, RZ ;  /* 0x00000002350a7210 */ /* 0x004fc60007f9e0ff */
[----:B------:R-:W2:Y:S01]  /*55b60*/  LDC R17, c[0x0][0x278] ;  /* 0x00009e00ff117b82 */ /* 0x000ea20000000800 */
[-C--:B------:R-:W-:Y:S01]  /*55b70*/  LEA.HI.X.SX32 R9, R25, R3.reuse, 0x1, P3 ;  /* 0x0000000319097211 */ /* 0x080fe200018f0eff */
[----:B------:R0:W-:Y:S01]  /*55b80*/  STG.E.U16 desc[UR4][R4.64], R215 ;  /* 0x000000d704007986 */ /* 0x0001e2000c101504 */
[----:B------:R-:W-:Y:S01]  /*55b90*/  LEA.HI.X.SX32 R11, R11, R3, 0x1, P4 ;  /* 0x000000030b0b7211 */ /* 0x000fe200020f0eff */
[----:B----4-:R-:W-:Y:S01]  /*55ba0*/  IMAD R15, R19, 0x374, RZ ;  /* 0x00000374130f7824 */ /* 0x010fe200078e02ff */
[----:B------:R-:W-:Y:S01]  /*55bb0*/  PRMT R25, R216, 0x7632, R25 ;  /* 0x00007632d8197816 */ /* 0x000fe20000000019 */
[----:B------:R-:W-:Y:S02]  /*55bc0*/  STG.E.U16 desc[UR4][R6.64], R48 ;  /* 0x0000003006007986 */ /* 0x000fe4000c101504 */
[----:B------:R-:W4:Y:S02]  /*55bd0*/  LDC R14, c[0x0][0x278] ;  /* 0x00009e00ff0e7b82 */ /* 0x000f240000000800 */
[----:B------:R3:W-:Y:S01]  /*55be0*/  STG.E.U16 desc[UR4][R8.64], R216 ;  /* 0x000000d808007986 */ /* 0x0007e2000c101504 */
[----:B0-----:R-:W-:-:S05]  /*55bf0*/  IMAD R5, R20, 0x376, RZ ;  /* 0x0000037614057824 */ /* 0x001fca00078e02ff */
[----:B------:R-:W0:Y:S01]  /*55c00*/  LDC R19, c[0x0][0x278] ;  /* 0x00009e00ff137b82 */ /* 0x000e220000000800 */
[----:B------:R3:W-:Y:S01]  /*55c10*/  STG.E.U16 desc[UR4][R10.64], R25 ;  /* 0x000000190a007986 */ /* 0x0007e2000c101504 */
[----:B------:R-:W-:-:S06]  /*55c20*/  IMAD R21, R21, 0x378, RZ ;  /* 0x0000037815157824 */ /* 0x000fcc00078e02ff */
[----:B------:R-:W4:Y:S01]  /*55c30*/  LDC R20, c[0x0][0x278] ;  /* 0x00009e00ff147b82 */ /* 0x000f220000000800 */
[----:B---3--:R-:W-:-:S07]  /*55c40*/  IADD3 R8, P4, R21, R2, RZ ;  /* 0x0000000215087210 */ /* 0x008fce0007f9e0ff */
[----:B------:R-:W3:Y:S01]  /*55c50*/  LDC R10, c[0x0][0x278] ;  /* 0x00009e00ff0a7b82 */ /* 0x000ee20000000800 */
[-C--:B------:R-:W-:Y:S01]  /*55c60*/  IADD3 R4, P0, R15, R2.reuse, RZ ;  /* 0x000000020f047210 */ /* 0x080fe20007f1e0ff */
[----:B------:R-:W-:Y:S01]  /*55c70*/  IMAD R7, R16, 0x1bb, RZ ;  /* 0x000001bb10077824 */ /* 0x000fe200078e02ff */
[----:B------:R-:W-:-:S05]  /*55c80*/  IADD3 R6, P3, R5, R2, RZ ;  /* 0x0000000205067210 */ /* 0x000fca0007f7e0ff */
[----:B------:R-:W3:Y:S01]  /*55c90*/  LDC R21, c[0x0][0x278] ;  /* 0x00009e00ff157b82 */ /* 0x000ee20000000800 */
[-C--:B------:R-:W-:Y:S01]  /*55ca0*/  LEA.HI.X.SX32 R5, R28, R3.reuse, 0x1, P0 ;  /* 0x000000031c057211 */ /* 0x080fe200000f0eff */
[----:B--2---:R-:W-:Y:S01]  /*55cb0*/  IMAD R11, R17, 0x37a, RZ ;  /* 0x0000037a110b7824 */ /* 0x004fe200078e02ff */
[----:B------:R-:W-:-:S05]  /*55cc0*/  LEA.HI.X.SX32 R7, R7, R3, 0x1, P3 ;  /* 0x0000000307077211 */ /* 0x000fca00018f0eff */
[----:B------:R-:W2:Y:S01]  /*55cd0*/  LDC R16, c[0x0][0x278] ;  /* 0x00009e00ff107b82 */ /* 0x000ea20000000800 */
[----:B------:R-:W-:Y:S01]  /*55ce0*/  PRMT R28, R217, 0x7632, R28 ;  /* 0x00007632d91c7816 */ /* 0x000fe2000000001c */
[----:B------:R4:W-:Y:S01]  /*55cf0*/  STG.E.U16 desc[UR4][R4.64], R217 ;  /* 0x000000d904007986 */ /* 0x0009e2000c101504 */
[----:B------:R-:W-:Y:S01]  /*55d00*/  LEA.HI.X.SX32 R9, R27, R3, 0x1, P4 ;  /* 0x000000031b097211 */ /* 0x000fe200020f0eff */
[----:B-1----:R-:W-:Y:S02]  /*55d10*/  IMAD R27, R18, 0x37c, RZ ;  /* 0x0000037c121b7824 */ /* 0x002fe400078e02ff */
[----:B0-----:R-:W-:Y:S02]  /*55d20*/  IMAD R19, R19, 0x37e, RZ ;  /* 0x0000037e13137824 */ /* 0x001fe400078e02ff */
[----:B------:R-:W0:Y:S01]  /*55d30*/  LDC R15, c[0x0][0x278] ;  /* 0x00009e00ff0f7b82 */ /* 0x000e220000000800 */
[----:B------:R1:W-:Y:S01]  /*55d40*/  STG.E.U16 desc[UR4][R6.64], R28 ;  /* 0x0000001c06007986 */ /* 0x0003e2000c101504 */
[----:B----4-:R-:W-:Y:S01]  /*55d50*/  IMAD R5, R14, 0x1bd, RZ ;  /* 0x000001bd0e057824 */ /* 0x010fe200078e02ff */
[----:B------:R-:W-:-:S05]  /*55d60*/  IADD3 R4, P3, R11, R2, RZ ;  /* 0x000000020b047210 */ /* 0x000fca0007f7e0ff */
[----:B------:R-:W4:Y:S01]  /*55d70*/  LDC R17, c[0x0][0x278] ;  /* 0x00009e00ff117b82 */ /* 0x000f220000000800 */
[----:B------:R-:W-:Y:S01]  /*55d80*/  IMAD R11, R20, 0x380, RZ ;  /* 0x00000380140b7824 */ /* 0x000fe200078e02ff */
[----:B------:R3:W-:Y:S01]  /*55d90*/  STG.E.U16 desc[UR4][R8.64], R218 ;  /* 0x000000da08007986 */ /* 0x0007e2000c101504 */
[----:B------:R-:W-:Y:S02]  /*55da0*/  LEA.HI.X.SX32 R5, R5, R3, 0x1, P3 ;  /* 0x0000000305057211 */ /* 0x000fe400018f0eff */
[----:B-1----:R-:W-:-:S03]  /*55db0*/  IADD3 R6, P0, R27, R2, RZ ;  /* 0x000000021b067210 */ /* 0x002fc60007f1e0ff */
[----:B------:R-:W1:Y:S01]  /*55dc0*/  LDC R25, c[0x0][0x278] ;  /* 0x00009e00ff197b82 */ /* 0x000e620000000800 */
[----:B------:R-:W-:Y:S01]  /*55dd0*/  PRMT R48, R218, 0x7632, R48 ;  /* 0x00007632da307816 */ /* 0x000fe20000000030 */
[----:B---3--:R-:W-:Y:S01]  /*55de0*/  IMAD R9, R10, 0x1bf, RZ ;  /* 0x000001bf0a097824 */ /* 0x008fe200078e02ff */
[----:B------:R-:W-:-:S05]  /*55df0*/  IADD3 R8, P3, R19, R2, RZ ;  /* 0x0000000213087210 */ /* 0x000fca0007f7e0ff */
[----:B------:R-:W3:Y:S01]  /*55e00*/  LDC R18, c[0x0][0x278] ;  /* 0x00009e00ff127b82 */ /* 0x000ee20000000800 */
[----:B------:R-:W-:Y:S02]  /*55e10*/  IADD3 R10, P4, R11, R2, RZ ;  /* 0x000000020b0a7210 */ /* 0x000fe40007f9e0ff */
[-C--:B------:R-:W-:Y:S02]  /*55e20*/  LEA.HI.X.SX32 R7, R29, R3.reuse, 0x1, P0 ;  /* 0x000000031d077211 */ /* 0x080fe400000f0eff */
[-C--:B------:R-:W-:Y:S02]  /*55e30*/  LEA.HI.X.SX32 R9, R9, R3.reuse, 0x1, P3 ;  /* 0x0000000309097211 */ /* 0x080fe400018f0eff */
[----:B------:R-:W-:Y:S01]  /*55e40*/  PRMT R28, R219, 0x7632, R28 ;  /* 0x00007632db1c7816 */ /* 0x000fe2000000001c */
[----:B------:R-:W-:Y:S01]  /*55e50*/  IMAD R27, R21, 0x382, RZ ;  /* 0x00000382151b7824 */ /* 0x000fe200078e02ff */
[----:B------:R-:W-:Y:S01]  /*55e60*/  LEA.HI.X.SX32 R11, R30, R3, 0x1, P4 ;  /* 0x000000031e0b7211 */ /* 0x000fe200020f0eff */
[----:B------:R-:W-:Y:S01]  /*55e70*/  STG.E.U16 desc[UR4][R4.64], R48 ;  /* 0x0000003004007986 */ /* 0x000fe2000c101504 */
[----:B------:R-:W3:Y:S03]  /*55e80*/  LDC R21, c[0x0][0x278] ;  /* 0x00009e00ff157b82 */ /* 0x000ee60000000800 */
[----:B------:R-:W-:Y:S04]  /*55e90*/  STG.E.U16 desc[UR4][R6.64], R219 ;  /* 0x000000db06007986 */ /* 0x000fe8000c101504 */
[----:B------:R2:W-:Y:S01]  /*55ea0*/  STG.E.U16 desc[UR4][R8.64], R28 ;  /* 0x0000001c08007986 */ /* 0x0005e2000c101504 */
[----:B------:R-:W3:Y:S03]  /*55eb0*/  LDC R19, c[0x0][0x278] ;  /* 0x00009e00ff137b82 */ /* 0x000ee60000000800 */
[----:B------:R0:W-:Y:S05]  /*55ec0*/  STG.E.U16 desc[UR4][R10.64], R220 ;  /* 0x000000dc0a007986 */ /* 0x0001ea000c101504 */
[----:B------:R-:W3:Y:S01]  /*55ed0*/  LDC R20, c[0x0][0x278] ;  /* 0x00009e00ff147b82 */ /* 0x000ee20000000800 */
[----:B--2---:R-:W-:-:S07]  /*55ee0*/  IMAD R9, R16, 0x1c3, RZ ;  /* 0x000001c310097824 */ /* 0x004fce00078e02ff */
[----:B0-----:R-:W0:Y:S01]  /*55ef0*/  LDC R10, c[0x0][0x278] ;  /* 0x00009e00ff0a7b82 */ /* 0x001e220000000800 */
[----:B------:R-:W-:-:S07]  /*55f00*/  IMAD R5, R15, 0x1c1, RZ ;  /* 0x000001c10f057824 */ /* 0x000fce00078e02ff */
[----:B------:R-:W2:Y:S01]  /*55f10*/  LDC R16, c[0x0][0x278] ;  /* 0x00009e00ff107b82 */ /* 0x000ea20000000800 */
[----:B----4-:R-:W-:Y:S01]  /*55f20*/  IMAD R17, R17, 0x384, RZ ;  /* 0x0000038411117824 */ /* 0x010fe200078e02ff */
[----:B------:R-:W-:-:S06]  /*55f30*/  IADD3 R4, P0, R27, R2, RZ ;  /* 0x000000021b047210 */ /* 0x000fcc0007f1e0ff */
[----:B------:R-:W4:Y:S01]  /*55f40*/  LDC R14, c[0x0][0x278] ;  /* 0x00009e00ff0e7b82 */ /* 0x000f220000000800 */
[----:B-1----:R-:W-:Y:S01]  /*55f50*/  IMAD R25, R25, 0x386, RZ ;  /* 0x0000038619197824 */ /* 0x002fe200078e02ff */
[-C--:B------:R-:W-:Y:S01]  /*55f60*/  LEA.HI.X.SX32 R5, R5, R3.reuse, 0x1, P0 ;  /* 0x0000000305057211 */ /* 0x080fe200000f0eff */
[----:B---3--:R-:W-:Y:S01]  /*55f70*/  IMAD R27, R18, 0x388, RZ ;  /* 0x00000388121b7824 */ /* 0x008fe200078e02ff */
[----:B------:R-:W-:Y:S02]  /*55f80*/  PRMT R220, R220, 0x7632, R220 ;  /* 0x00007632dcdc7816 */ /* 0x000fe400000000dc */
[-C--:B------:R-:W-:Y:S02]  /*55f90*/  IADD3 R6, P3, R17, R2.reuse, RZ ;  /* 0x0000000211067210 */ /* 0x080fe40007f7e0ff */
[----:B------:R-:W-:Y:S01]  /*55fa0*/  IADD3 R8, P4, R25, R2, RZ ;  /* 0x0000000219087210 */ /* 0x000fe20007f9e0ff */
[----:B------:R1:W-:Y:S01]  /*55fb0*/  STG.E.U16 desc[UR4][R4.64], R220 ;  /* 0x000000dc04007986 */ /* 0x0003e2000c101504 */
[-C--:B------:R-:W-:Y:S01]  /*55fc0*/  LEA.HI.X.SX32 R7, R12, R3.reuse, 0x1, P3 ;  /* 0x000000030c077211 */ /* 0x080fe200018f0eff */
[----:B------:R-:W3:Y:S01]  /*55fd0*/  LDC R15, c[0x0][0x278] ;  /* 0x00009e00ff0f7b82 */ /* 0x000ee20000000800 */
[----:B------:R-:W-:Y:S01]  /*55fe0*/  LEA.HI.X.SX32 R9, R9, R3, 0x1, P4 ;  /* 0x0000000309097211 */ /* 0x000fe200020f0eff */
[----:B------:R-:W-:Y:S01]  /*55ff0*/  IMAD R21, R21, 0x38e, RZ ;  /* 0x0000038e15157824 */ /* 0x000fe200078e02ff */
[----:B------:R-:W-:-:S05]  /*56000*/  PRMT R28, R221, 0x7632, R28 ;  /* 0x00007632dd1c7816 */ /* 0x000fca000000001c */
[----:B------:R-:W3:Y:S01]  /*56010*/  LDC R17, c[0x0][0x278] ;  /* 0x00009e00ff117b82 */ /* 0x000ee20000000800 */
[-C--:B-1----:R-:W-:Y:S01]  /*56020*/  IADD3 R4, P3, R27, R2.reuse, RZ ;  /* 0x000000021b047210 */ /* 0x082fe20007f7e0ff */
[----:B------:R1:W-:Y:S01]  /*56030*/  STG.E.U16 desc[UR4][R6.64], R221 ;  /* 0x000000dd06007986 */ /* 0x0003e2000c101504 */
[----:B------:R-:W-:Y:S02]  /*56040*/  IMAD R19, R19, 0x38a, RZ ;  /* 0x0000038a13137824 */ /* 0x000fe400078e02ff */
[----:B------:R-:W-:Y:S01]  /*56050*/  LEA.HI.X.SX32 R5, R13, R3, 0x1, P3 ;  /* 0x000000030d057211 */ /* 0x000fe200018f0eff */
[----:B0-----:R-:W-:Y:S02]  /*56060*/  IMAD R13, R10, 0x1c7, RZ ;  /* 0x000001c70a0d7824 */ /* 0x001fe400078e02ff */
[----:B------:R-:W0:Y:S01]  /*56070*/  LDC R18, c[0x0][0x278] ;  /* 0x00009e00ff127b82 */ /* 0x000e220000000800 */
[----:B------:R1:W-:Y:S01]  /*56080*/  STG.E.U16 desc[UR4][R8.64], R28 ;  /* 0x0000001c08007986 */ /* 0x0003e2000c101504 */
[----:B------:R-:W-:Y:S01]  /*56090*/  IADD3 R10, P4, R21, R2, RZ ;  /* 0x00000002150a7210 */ /* 0x000fe20007f9e0ff */
[----:B--2---:R-:W-:-:S05]  /*560a0*/  IMAD R21, R16, 0x390, RZ ;  /* 0x0000039010157824 */ /* 0x004fca00078e02ff */
[----:B------:R-:W2:Y:S01]  /*560b0*/  LDC R25, c[0x0][0x278] ;  /* 0x00009e00ff197b82 */ /* 0x000ea20000000800 */
[----:B----4-:R-:W-:Y:S01]  /*560c0*/  IMAD R11, R14, 0x1c5, RZ ;  /* 0x000001c50e0b7824 */ /* 0x010fe200078e02ff */
[----:B-1----:R-:W-:Y:S01]  /*560d0*/  IADD3 R6, P0, R19, R2, RZ ;  /* 0x0000000213067210 */ /* 0x002fe20007f1e0ff */
[----:B------:R-:W-:-:S05]  /*560e0*/  IMAD R9, R20, 0x38c, RZ ;  /* 0x0000038c14097824 */ /* 0x000fca00078e02ff */
[----:B------:R-:W1:Y:S01]  /*560f0*/  LDC R12, c[0x0][0x278] ;  /* 0x00009e00ff0c7b82 */ /* 0x000e620000000800 */
[----:B------:R-:W-:-:S07]  /*56100*/  IADD3 R8, P3, R9, R2, RZ ;  /* 0x0000000209087210 */ /* 0x000fce0007f7e0ff */
[----:B------:R-:W4:Y:S01]  /*56110*/  LDC R16, c[0x0][0x278] ;  /* 0x00009e00ff107b82 */ /* 0x000f220000000800 */
[----:B------:R3:W-:Y:S01]  /*56120*/  STG.E.U16 desc[UR4][R4.64], R222 ;  /* 0x000000de04007986 */ /* 0x0007e2000c101504 */
[----:B------:R-:W-:-:S06]  /*56130*/  LEA.HI.X.SX32 R7, R11, R3, 0x1, P0 ;  /* 0x000000030b077211 */ /* 0x000fcc00000f0eff */
[----:B------:R-:W4:Y:S01]  /*56140*/  LDC R19, c[0x0][0x278] ;  /* 0x00009e00ff137b82 */ /* 0x000f220000000800 */
[-C--:B------:R-:W-:Y:S02]  /*56150*/  LEA.HI.X.SX32 R9, R32, R3.reuse, 0x1, P3 ;  /* 0x0000000320097211 */ /* 0x080fe400018f0eff */
[----:B------:R-:W-:Y:S02]  /*56160*/  LEA.HI.X.SX32 R11, R13, R3, 0x1, P4 ;  /* 0x000000030d0b7211 */ /* 0x000fe400020f0eff */
[----:B---3--:R-:W-:-:S03]  /*56170*/  PRMT R5, R222, 0x7632, R5 ;  /* 0x00007632de057816 */ /* 0x008fc60000000005 */
[----:B------:R-:W3:Y:S01]  /*56180*/  LDC R20, c[0x0][0x278] ;  /* 0x00009e00ff147b82 */ /* 0x000ee20000000800 */
[----:B------:R-:W-:Y:S01]  /*56190*/  PRMT R27, R223, 0x7632, R27 ;  /* 0x00007632df1b7816 */ /* 0x000fe2000000001b */
[----:B------:R0:W-:Y:S01]  /*561a0*/  STG.E.U16 desc[UR4][R6.64], R5 ;  /* 0x0000000506007986 */ /* 0x0001e2000c101504 */
[-C--:B------:R-:W-:Y:S01]  /*561b0*/  IADD3 R4, P3, R21, R2.reuse, RZ ;  /* 0x0000000215047210 */ /* 0x080fe20007f7e0ff */
[----:B------:R-:W-:Y:S02]  /*561c0*/  IMAD R17, R17, 0x392, RZ ;  /* 0x0000039211117824 */ /* 0x000fe400078e02ff */
[----:B------:R-:W-:Y:S02]  /*561d0*/  STG.E.U16 desc[UR4][R8.64], R223 ;  /* 0x000000df08007986 */ /* 0x000fe4000c101504 */
[----:B------:R-:W3:Y:S02]  /*561e0*/  LDC R14, c[0x0][0x278] ;  /* 0x00009e00ff0e7b82 */ /* 0x000ee40000000800 */
[----:B------:R1:W-:Y:S01]  /*561f0*/  STG.E.U16 desc[UR4][R10.64], R27 ;  /* 0x0000001b0a007986 */ /* 0x0003e2000c101504 */
[----:B0-----:R-:W-:Y:S01]  /*56200*/  LEA.HI.X.SX32 R5, R31, R3, 0x1, P3 ;  /* 0x000000031f057211 */ /* 0x001fe200018f0eff */
[----:B------:R-:W-:Y:S01]  /*56210*/  IMAD R7, R18, 0x394, RZ ;  /* 0x0000039412077824 */ /* 0x000fe200078e02ff */
[----:B------:R-:W-:Y:S01]  /*56220*/  IADD3 R6, P0, R17, R2, RZ ;  /* 0x0000000211067210 */ /* 0x000fe20007f1e0ff */
[----:B--2---:R-:W-:-:S02]  /*56230*/  IMAD R25, R25, 0x396, RZ ;  /* 0x0000039619197824 */ /* 0x004fc400078e02ff */
[----:B------:R-:W0:Y:S01]  /*56240*/  LDC R17, c[0x0][0x278] ;  /* 0x00009e00ff117b82 */ /* 0x000e220000000800 */
[----:B-1----:R-:W-:-:S07]  /*56250*/  IMAD R11, R15, 0x1cb, RZ ;  /* 0x000001cb0f0b7824 */ /* 0x002fce00078e02ff */
[----:B------:R-:W1:Y:S01]  /*56260*/  LDC R15, c[0x0][0x278] ;  /* 0x00009e00ff0f7b82 */ /* 0x000e620000000800 */
[----:B------:R2:W-:Y:S01]  /*56270*/  STG.E.U16 desc[UR4][R4.64], R224 ;  /* 0x000000e004007986 */ /* 0x0005e2000c101504 */
[----:B------:R-:W-:Y:S01]  /*56280*/  IMAD R13, R12, 0x1c9, RZ ;  /* 0x000001c90c0d7824 */ /* 0x000fe200078e02ff */
[-C--:B------:R-:W-:Y:S01]  /*56290*/  IADD3 R8, P3, R7, R2.reuse, RZ ;  /* 0x0000000207087210 */ /* 0x080fe20007f7e0ff */
[----:B----4-:R-:W-:Y:S01]  /*562a0*/  IMAD R19, R19, 0x398, RZ ;  /* 0x0000039813137824 */ /* 0x010fe200078e02ff */
[----:B------:R-:W-:-:S03]  /*562b0*/  IADD3 R10, P4, R25, R2, RZ ;  /* 0x00000002190a7210 */ /* 0x000fc60007f9e0ff */
[----:B------:R-:W4:Y:S01]  /*562c0*/  LDC R12, c[0x0][0x278] ;  /* 0x00009e00ff0c7b82 */ /* 0x000f220000000800 */
[----:B--2---:R-:W-:-:S07]  /*562d0*/  IMAD R5, R16, 0x39a, RZ ;  /* 0x0000039a10057824 */ /* 0x004fce00078e02ff */
[----:B------:R-:W2:Y:S01]  /*562e0*/  LDC R16, c[0x0][0x278] ;  /* 0x00009e00ff107b82 */ /* 0x000ea20000000800 */
[-C--:B------:R-:W-:Y:S02]  /*562f0*/  LEA.HI.X.SX32 R7, R13, R3.reuse, 0x1, P0 ;  /* 0x000000030d077211 */ /* 0x080fe400000f0eff */
[----:B------:R-:W-:Y:S01]  /*56300*/  PRMT R21, R224, 0x7632, R21 ;  /* 0x00007632e0157816 */ /* 0x000fe20000000015 */
[----:B---3--:R-:W-:Y:S01]  /*56310*/  IMAD R13, R20, 0x39c, RZ ;  /* 0x0000039c140d7824 */ /* 0x008fe200078e02ff */
[-C--:B------:R-:W-:Y:S02]  /*56320*/  LEA.HI.X.SX32 R9, R33, R3.reuse, 0x1, P3 ;  /* 0x0000000321097211 */ /* 0x080fe400018f0eff */
[----:B------:R-:W-:Y:S01]  /*56330*/  LEA.HI.X.SX32 R11, R11, R3, 0x1, P4 ;  /* 0x000000030b0b7211 */ /* 0x000fe200020f0eff */
[----:B------:R-:W3:Y:S01]  /*56340*/  LDC R18, c[0x0][0x278] ;  /* 0x00009e00ff127b82 */ /* 0x000ee20000000800 */
[----:B------:R-:W-:Y:S02]  /*56350*/  PRMT R25, R225, 0x7632, R25 ;  /* 0x00007632e1197816 */ /* 0x000fe40000000019 */
[-C--:B------:R-:W-:Y:S01]  /*56360*/  IADD3 R4, P0, R19, R2.reuse, RZ ;  /* 0x0000000213047210 */ /* 0x080fe20007f1e0ff */
[----:B------:R0:W-:Y:S04]  /*56370*/  STG.E.U16 desc[UR4][R6.64], R21 ;  /* 0x0000001506007986 */ /* 0x0001e8000c101504 */
[----:B------:R-:W3:Y:S01]  /*56380*/  LDC R19, c[0x0][0x278] ;  /* 0x00009e00ff137b82 */ /* 0x000ee20000000800 */
[----:B------:R1:W-:Y:S04]  /*56390*/  STG.E.U16 desc[UR4][R8.64], R225 ;  /* 0x000000e108007986 */ /* 0x0003e8000c101504 */
[----:B------:R1:W-:Y:S01]  /*563a0*/  STG.E.U16 desc[UR4][R10.64], R25 ;  /* 0x000000190a007986 */ /* 0x0003e2000c101504 */
[----:B0-----:R-:W-:Y:S01]  /*563b0*/  IMAD R7, R14, 0x1cd, RZ ;  /* 0x000001cd0e077824 */ /* 0x001fe200078e02ff */
[-C--:B------:R-:W-:Y:S01]  /*563c0*/  IADD3 R6, P3, R5, R2.reuse, RZ ;  /* 0x0000000205067210 */ /* 0x080fe20007f7e0ff */
[----:B------:R-:W0:Y:S01]  /*563d0*/  LDC R20, c[0x0][0x278] ;  /* 0x00009e00ff147b82 */ /* 0x000e220000000800 */
[----:B-1----:R-:W-:-:S07]  /*563e0*/  IADD3 R8, P4, R13, R2, RZ ;  /* 0x000000020d087210 */ /* 0x002fce0007f9e0ff */
[----:B------:R-:W1:Y:S01]  /*563f0*/  LDC R10, c[0x0][0x278] ;  /* 0x00009e00ff0a7b82 */ /* 0x000e620000000800 */
[----:B------:R-:W-:Y:S01]  /*56400*/  IMAD R11, R15, 0x39e, RZ ;  /* 0x0000039e0f0b7824 */ /* 0x000fe200078e02ff */
[----:B------:R-:W-:-:S06]  /*56410*/  LEA.HI.X.SX32 R5, R22, R3, 0x1, P0 ;  /* 0x0000000316057211 */ /* 0x000fcc00000f0eff */
[----:B------:R-:W1:Y:S01]  /*56420*/  LDC R13, c[0x0][0x278] ;  /* 0x00009e00ff0d7b82 */ /* 0x000e620000000800 */
[----:B------:R-:W-:Y:S01]  /*56430*/  LEA.HI.X.SX32 R7, R7, R3, 0x1, P3 ;  /* 0x0000000307077211 */ /* 0x000fe200018f0eff */
[----:B------:R-:W-:Y:S01]  /*56440*/  IMAD R17, R17, 0x3a0, RZ ;  /* 0x000003a011117824 */ /* 0x000fe200078e02ff */
[----:B------:R-:W-:-:S05]  /*56450*/  PRMT R21, R226, 0x7632, R21 ;  /* 0x00007632e2157816 */ /* 0x000fca0000000015 */
[----:B------:R-:W1:Y:S01]  /*56460*/  LDC R15, c[0x0][0x278] ;  /* 0x00009e00ff0f7b82 */ /* 0x000e620000000800 */
[----:B------:R4:W-:Y:S04]  /*56470*/  STG.E.U16 desc[UR4][R4.64], R226 ;  /* 0x000000e204007986 */ /* 0x0009e8000c101504 */
[----:B------:R3:W-:Y:S01]  /*56480*/  STG.E.U16 desc[UR4][R6.64], R21 ;  /* 0x0000001506007986 */ /* 0x0007e2000c101504 */
[----:B------:R-:W-:Y:S02]  /*56490*/  LEA.HI.X.SX32 R9, R36, R3, 0x1, P4 ;  /* 0x0000000324097211 */ /* 0x000fe400020f0eff */
[----:B------:R-:W1:Y:S01]  /*564a0*/  LDC R14, c[0x0][0x278] ;  /* 0x00009e00ff0e7b82 */ /* 0x000e620000000800 */
[----:B----4-:R-:W-:Y:S01]  /*564b0*/  IADD3 R4, P3, R11, R2, RZ ;  /* 0x000000020b047210 */ /* 0x010fe20007f7e0ff */
[----:B--2---:R-:W-:-:S02]  /*564c0*/  IMAD R11, R16, 0x3a4, RZ ;  /* 0x000003a4100b7824 */ /* 0x004fc400078e02ff */
[----:B------:R-:W-:Y:S01]  /*564d0*/  IMAD R5, R12, 0x1cf, RZ ;  /* 0x000001cf0c057824 */ /* 0x000fe200078e02ff */
[----:B---3--:R-:W-:-:S03]  /*564e0*/  IADD3 R6, P0, R17, R2, RZ ;  /* 0x0000000211067210 */ /* 0x008fc60007f1e0ff */
[----:B------:R-:W2:Y:S01]  /*564f0*/  LDC R16, c[0x0][0x278] ;  /* 0x00009e00ff107b82 */ /* 0x000ea20000000800 */
[----:B------:R-:W-:Y:S02]  /*56500*/  PRMT R22, R227, 0x7632, R22 ;  /* 0x00007632e3167816 */ /* 0x000fe40000000016 */
[----:B------:R-:W-:-:S05]  /*56510*/  LEA.HI.X.SX32 R5, R5, R3, 0x1, P3 ;  /* 0x0000000305057211 */ /* 0x000fca00018f0eff */
[----:B------:R-:W3:Y:S01]  /*56520*/  LDC R17, c[0x0][0x278] ;  /* 0x00009e00ff117b82 */ /* 0x000ee20000000800 */
[----:B------:R-:W-:Y:S02]  /*56530*/  IMAD R7, R18, 0x3a2, RZ ;  /* 0x000003a212077824 */ /* 0x000fe400078e02ff */
[----:B------:R-:W-:Y:S01]  /*56540*/  IMAD R21, R19, 0x3a6, RZ ;  /* 0x000003a613157824 */ /* 0x000fe200078e02ff */
[----:B------:R1:W-:Y:S04]  /*56550*/  STG.E.U16 desc[UR4][R8.64], R227 ;  /* 0x000000e308007986 */ /* 0x0003e8000c101504 */
[----:B------:R-:W4:Y:S01]  /*56560*/  LDC R12, c[0x0][0x278] ;  /* 0x00009e00ff0c7b82 */ /* 0x000f220000000800 */
[----:B------:R1:W-:Y:S01]  /*56570*/  STG.E.U16 desc[UR4][R4.64], R22 ;  /* 0x0000001604007986 */ /* 0x0003e2000c101504 */
[----:B0-----:R-:W-:-:S06]  /*56580*/  IMAD R25, R20, 0x3aa, RZ ;  /* 0x000003aa14197824 */ /* 0x001fcc00078e02ff */
[----:B------:R-:W0:Y:S01]  /*56590*/  LDC R19, c[0x0][0x278] ;  /* 0x00009e00ff137b82 */ /* 0x000e220000000800 */
[----:B-1----:R-:W-:Y:S01]  /*565a0*/  IMAD R9, R10, 0x1d1, RZ ;  /* 0x000001d10a097824 */ /* 0x002fe200078e02ff */
[----:B------:R-:W-:Y:S01]  /*565b0*/  IADD3 R8, P3, R7, R2, RZ ;  /* 0x0000000207087210 */ /* 0x000fe20007f7e0ff */
[----:B------:R-:W-:-:S05]  /*565c0*/  IMAD R5, R13, 0x1d3, RZ ;  /* 0x000001d30d057824 */ /* 0x000fca00078e02ff */
[----:B------:R-:W1:Y:S01]  /*565d0*/  LDC R18, c[0x0][0x278] ;  /* 0x00009e00ff127b82 */ /* 0x000e620000000800 */
[----:B------:R-:W-:Y:S01]  /*565e0*/  IADD3 R10, P4, R11, R2, RZ ;  /* 0x000000020b0a7210 */ /* 0x000fe20007f9e0ff */
[----:B------:R-:W-:Y:S01]  /*565f0*/  IMAD R15, R15, 0x3a8, RZ ;  /* 0x000003a80f0f7824 */ /* 0x000fe200078e02ff */
[----:B------:R-:W-:-:S05]  /*56600*/  LEA.HI.X.SX32 R7, R34, R3, 0x1, P0 ;  /* 0x0000000322077211 */ /* 0x000fca00000f0eff */
[----:B------:R-:W1:Y:S01]  /*56610*/  LDC R13, c[0x0][0x278] ;  /* 0x00009e00ff0d7b82 */ /* 0x000e620000000800 */
[-C--:B------:R-:W-:Y:S02]  /*56620*/  LEA.HI.X.SX32 R9, R9, R3.reuse, 0x1, P3 ;  /* 0x0000000309097211 */ /* 0x080fe400018f0eff */
[----:B------:R-:W-:Y:S02]  /*56630*/  PRMT R27, R228, 0x7632, R27 ;  /* 0x00007632e41b7816 */ /* 0x000fe4000000001b */
[----:B------:R-:W-:-:S03]  /*56640*/  LEA.HI.X.SX32 R11, R35, R3, 0x1, P4 ;  /* 0x00000003230b7211 */ /* 0x000fc600020f0eff */
[----:B------:R-:W1:Y:S01]  /*56650*/  LDC R20, c[0x0][0x278] ;  /* 0x00009e00ff147b82 */ /* 0x000e620000000800 */
[----:B------:R2:W-:Y:S01]  /*56660*/  STG.E.U16 desc[UR4][R6.64], R228 ;  /* 0x000000e406007986 */ /* 0x0005e2000c101504 */
[----:B------:R-:W-:-:S03]  /*56670*/  IADD3 R4, P0, R21, R2, RZ ;  /* 0x0000000215047210 */ /* 0x000fc60007f1e0ff */
[----:B------:R4:W-:Y:S01]  /*56680*/  STG.E.U16 desc[UR4][R8.64], R27 ;  /* 0x0000001b08007986 */ /* 0x0009e2000c101504 */
[----:B------:R-:W-:Y:S01]  /*56690*/  LEA.HI.X.SX32 R5, R5, R3, 0x1, P0 ;  /* 0x0000000305057211 */ /* 0x000fe200000f0eff */
[----:B---3--:R-:W-:Y:S01]  /*566a0*/  IMAD R17, R17, 0x3ae, RZ ;  /* 0x000003ae11117824 */ /* 0x008fe200078e02ff */
[----:B------:R-:W3:Y:S01]  /*566b0*/  LDC R21, c[0x0][0x278] ;  /* 0x00009e00ff157b82 */ /* 0x000ee20000000800 */
[----:B------:R0:W-:Y:S01]  /*566c0*/  STG.E.U16 desc[UR4][R10.64], R229 ;  /* 0x000000e50a007986 */ /* 0x0001e2000c101504 */
[----:B--2---:R-:W-:Y:S01]  /*566d0*/  IADD3 R6, P3, R15, R2, RZ ;  /* 0x000000020f067210 */ /* 0x004fe20007f7e0ff */
[----:B------:R-:W-:-:S05]  /*566e0*/  IMAD R15, R16, 0x3ac, RZ ;  /* 0x000003ac100f7824 */ /* 0x000fca00078e02ff */
[----:B------:R-:W2:Y:S01]  /*566f0*/  LDC R16, c[0x0][0x278] ;  /* 0x00009e00ff107b82 */ /* 0x000ea20000000800 */
[----:B------:R-:W-:Y:S01]  /*56700*/  LEA.HI.X.SX32 R7, R23, R3, 0x1, P3 ;  /* 0x0000000317077211 */ /* 0x000fe200018f0eff */
[----:B----4-:R-:W-:Y:S01]  /*56710*/  IMAD R9, R14, 0x1d5, RZ ;  /* 0x000001d50e097824 */ /* 0x010fe200078e02ff */
[----:B0-----:R-:W-:Y:S02]  /*56720*/  PRMT R229, R229, 0x7632, R229 ;  /* 0x00007632e5e57816 */ /* 0x001fe400000000e5 */
[----:B------:R-:W-:-:S03]  /*56730*/  IADD3 R8, P4, R25, R2, RZ ;  /* 0x0000000219087210 */ /* 0x000fc60007f9e0ff */
[----:B------:R-:W0:Y:S01]  /*56740*/  LDC R14, c[0x0][0x278] ;  /* 0x00009e00ff0e7b82 */ /* 0x000e220000000800 */
[----:B------:R4:W-:Y:S01]  /*56750*/  STG.E.U16 desc[UR4][R4.64], R229 ;  /* 0x000000e504007986 */ /* 0x0009e2000c101504 */
[----:B------:R-:W-:-:S03]  /*56760*/  LEA.HI.X.SX32 R9, R9, R3, 0x1, P4 ;  /* 0x0000000309097211 */ /* 0x000fc600020f0eff */
[----:B------:R1:W-:Y:S03]  /*56770*/  STG.E.U16 desc[UR4][R6.64], R230 ;  /* 0x000000e606007986 */ /* 0x0003e6000c101504 */
[----:B------:R-:W2:Y:S01]  /*56780*/  LDC R22, c[0x0][0x278] ;  /* 0x00009e00ff167b82 */ /* 0x000ea20000000800 */
[----:B------:R-:W-:Y:S01]  /*56790*/  PRMT R10, R230, 0x7632, R10 ;  /* 0x00007632e60a7816 */ /* 0x000fe2000000000a */
[----:B------:R-:W-:Y:S01]  /*567a0*/  IMAD R11, R12, 0x1d7, RZ ;  /* 0x000001d70c0b7824 */ /* 0x000fe200078e02ff */
[----:B----4-:R-:W-:Y:S01]  /*567b0*/  IADD3 R4, P3, R15, R2, RZ ;  /* 0x000000020f047210 */ /* 0x010fe20007f7e0ff */
[----:B------:R-:W-:-:S04]  /*567c0*/  IMAD R19, R19, 0x3b2, RZ ;  /* 0x000003b213137824 */ /* 0x000fc800078e02ff */
[----:B------:R-:W4:Y:S01]  /*567d0*/  LDC R12, c[0x0][0x278] ;  /* 0x00009e00ff0c7b82 */ /* 0x000f220000000800 */
[----:B-1----:R-:W-:Y:S01]  /*567e0*/  IADD3 R6, P0, R17, R2, RZ ;  /* 0x0000000211067210 */ /* 0x002fe20007f1e0ff */
[----:B------:R-:W-:Y:S01]  /*567f0*/  IMAD R7, R18, 0x3b0, RZ ;  /* 0x000003b012077824 */ /* 0x000fe200078e02ff */
[----:B------:R-:W-:-:S05]  /*56800*/  LEA.HI.X.SX32 R5, R38, R3, 0x1, P3 ;  /* 0x0000000326057211 */ /* 0x000fca00018f0eff */
[----:B------:R-:W1:Y:S01]  /*56810*/  LDC R17, c[0x0][0x278] ;  /* 0x00009e00ff117b82 */ /* 0x000e620000000800 */
[----:B------:R3:W-:Y:S01]  /*56820*/  STG.E.U16 desc[UR4][R8.64], R10 ;  /* 0x0000000a08007986 */ /* 0x0007e2000c101504 */
[----:B------:R-:W-:-:S03]  /*56830*/  IMAD R13, R13, 0x1d9, RZ ;  /* 0x000001d90d0d7824 */ /* 0x000fc600078e02ff */
[----:B------:R0:W-:Y:S03]  /*56840*/  STG.E.U16 desc[UR4][R4.64], R231 ;  /* 0x000000e704007986 */ /* 0x0001e6000c101504 */
[----:B------:R-:W4:Y:S01]  /*56850*/  LDC R18, c[0x0][0x278] ;  /* 0x00009e00ff127b82 */ /* 0x000f220000000800 */
[-C--:B---3--:R-:W-:Y:S02]  /*56860*/  IADD3 R10, P4, R19, R2.reuse, RZ ;  /* 0x00000002130a7210 */ /* 0x088fe40007f9e0ff */
[----:B------:R-:W-:-:S05]  /*56870*/  IADD3 R8, P3, R7, R2, RZ ;  /* 0x0000000207087210 */ /* 0x000fca0007f7e0ff */
[----:B------:R-:W3:Y:S01]  /*56880*/  LDC R19, c[0x0][0x278] ;  /* 0x00009e00ff137b82 */ /* 0x000ee20000000800 */
[----:B0-----:R-:W-:Y:S01]  /*56890*/  IMAD R5, R20, 0x3b4, RZ ;  /* 0x000003b414057824 */ /* 0x001fe200078e02ff */
[-C--:B------:R-:W-:Y:S02]  /*568a0*/  LEA.HI.X.SX32 R7, R11, R3.reuse, 0x1, P0 ;  /* 0x000000030b077211 */ /* 0x080fe400000f0eff */
[----:B------:R-:W-:-:S04]  /*568b0*/  LEA.HI.X.SX32 R11, R13, R3, 0x1, P4 ;  /* 0x000000030d0b7211 */ /* 0x000fc800020f0eff */
[----:B------:R-:W0:Y:S01]  /*568c0*/  LDC R20, c[0x0][0x278] ;  /* 0x00009e00ff147b82 */ /* 0x000e220000000800 */
[----:B------:R-:W-:Y:S02]  /*568d0*/  PRMT R23, R231, 0x7632, R23 ;  /* 0x00007632e7177816 */ /* 0x000fe40000000017 */
[----:B------:R-:W-:-:S05]  /*568e0*/  LEA.HI.X.SX32 R9, R24, R3, 0x1, P3 ;  /* 0x0000000318097211 */ /* 0x000fca00018f0eff */
[----:B------:R-:W0:Y:S01]  /*568f0*/  LDC R13, c[0x0][0x278] ;  /* 0x00009e00ff0d7b82 */ /* 0x000e220000000800 */
[----:B------:R2:W-:Y:S01]  /*56900*/  STG.E.U16 desc[UR4][R6.64], R23 ;  /* 0x0000001706007986 */ /* 0x0005e2000c101504 */
[----:B------:R-:W-:-:S06]  /*56910*/  IMAD R21, R21, 0x3b6, RZ ;  /* 0x000003b615157824 */ /* 0x000fcc00078e02ff */
[----:B------:R-:W0:Y:S01]  /*56920*/  LDC R15, c[0x0][0x278] ;  /* 0x00009e00ff0f7b82 */ /* 0x000e220000000800 */
[----:B------:R1:W-:Y:S01]  /*56930*/  STG.E.U16 desc[UR4][R8.64], R232 ;  /* 0x000000e808007986 */ /* 0x0003e2000c101504 */
[----:B------:R-:W-:Y:S02]  /*56940*/  PRMT R24, R232, 0x7632, R24 ;  /* 0x00007632e8187816 */ /* 0x000fe40000000018 */
[-C--:B------:R-:W-:Y:S01]  /*56950*/  IADD3 R4, P3, R5, R2.reuse, RZ ;  /* 0x0000000205047210 */ /* 0x080fe20007f7e0ff */
[----:B--2---:R-:W-:Y:S01]  /*56960*/  IMAD R7, R14, 0x1db, RZ ;  /* 0x000001db0e077824 */ /* 0x004fe200078e02ff */
[----:B------:R-:W-:Y:S01]  /*56970*/  IADD3 R6, P0, R21, R2, RZ ;  /* 0x0000000215067210 */ /* 0x000fe20007f1e0ff */
[----:B------:R-:W-:Y:S01]  /*56980*/  IMAD R23, R22, 0x3ba, RZ ;  /* 0x000003ba16177824 */ /* 0x000fe200078e02ff */
[-C--:B------:R-:W-:Y:S01]  /*56990*/  LEA.HI.X.SX32 R5, R37, R3.reuse, 0x1, P3 ;  /* 0x0000000325057211 */ /* 0x080fe200018f0eff */
[----:B-1----:R-:W-:Y:S01]  /*569a0*/  IMAD R9, R16, 0x3b8, RZ ;  /* 0x000003b810097824 */ /* 0x002fe200078e02ff */
[----:B------:R4:W-:Y:S01]  /*569b0*/  STG.E.U16 desc[UR4][R10.64], R24 ;  /* 0x000000180a007986 */ /* 0x0009e2000c101504 */
[----:B------:R-:W1:Y:S01]  /*569c0*/  LDC R16, c[0x0][0x278] ;  /* 0x00009e00ff107b82 */ /* 0x000e620000000800 */
[----:B------:R-:W-:Y:S01]  /*569d0*/  IMAD R21, R17, 0x3bc, RZ ;  /* 0x000003bc11157824 */ /* 0x000fe200078e02ff */
[----:B------:R-:W-:-:S02]  /*569e0*/  LEA.HI.X.SX32 R7, R7, R3, 0x1, P0 ;  /* 0x0000000307077211 */ /* 0x000fc400000f0eff */
[-C--:B------:R-:W-:Y:S02]  /*569f0*/  IADD3 R8, P3, R9, R2.reuse, RZ ;  /* 0x0000000209087210 */ /* 0x080fe40007f7e0ff */
[----:B------:R-:W-:Y:S02]  /*56a00*/  PRMT R22, R233, 0x7632, R22 ;  /* 0x00007632e9167816 */ /* 0x000fe40000000016 */
[----:B------:R-:W2:Y:S01]  /*56a10*/  LDC R17, c[0x0][0x278] ;  /* 0x00009e00ff117b82 */ /* 0x000ea20000000800 */
[----:B----4-:R-:W-:Y:S01]  /*56a20*/  IMAD R11, R12, 0x1dd, RZ ;  /* 0x000001dd0c0b7824 */ /* 0x010fe200078e02ff */
[----:B------:R-:W-:Y:S01]  /*56a30*/  IADD3 R10, P4, R23, R2, RZ ;  /* 0x00000002170a7210 */ /* 0x000fe20007f9e0ff */
[----:B------:R4:W-:Y:S01]  /*56a40*/  STG.E.U16 desc[UR4][R4.64], R233 ;  /* 0x000000e904007986 */ /* 0x0009e2000c101504 */
[----:B------:R-:W-:-:S04]  /*56a50*/  LEA.HI.X.SX32 R9, R41, R3, 0x1, P3 ;  /* 0x0000000329097211 */ /* 0x000fc800018f0eff */
[----:B------:R-:W1:Y:S01]  /*56a60*/  LDC R14, c[0x0][0x278] ;  /* 0x00009e00ff0e7b82 */ /* 0x000e620000000800 */
[----:B------:R-:W-:Y:S01]  /*56a70*/  LEA.HI.X.SX32 R11, R11, R3, 0x1, P4 ;  /* 0x000000030b0b7211 */ /* 0x000fe200020f0eff */
[----:B------:R4:W-:Y:S01]  /*56a80*/  STG.E.U16 desc[UR4][R6.64], R22 ;  /* 0x0000001606007986 */ /* 0x0009e2000c101504 */
[----:B------:R-:W-:Y:S01]  /*56a90*/  PRMT R23, R234, 0x7632, R23 ;  /* 0x00007632ea177816 */ /* 0x000fe20000000017 */
[----:B---3--:R-:W-:Y:S02]  /*56aa0*/  IMAD R19, R19, 0x3c0, RZ ;  /* 0x000003c013137824 */ /* 0x008fe400078e02ff */
[----:B0-----:R-:W-:Y:S02]  /*56ab0*/  IMAD R13, R13, 0x1df, RZ ;  /* 0x000001df0d0d7824 */ /* 0x001fe400078e02ff */
[----:B------:R-:W0:Y:S01]  /*56ac0*/  LDC R12, c[0x0][0x278] ;  /* 0x00009e00ff0c7b82 */ /* 0x000e220000000800 */
[----:B----4-:R-:W-:Y:S01]  /*56ad0*/  IMAD R5, R18, 0x3be, RZ ;  /* 0x000003be12057824 */ /* 0x010fe200078e02ff */
[----:B------:R-:W-:Y:S01]  /*56ae0*/  IADD3 R4, P3, R21, R2, RZ ;  /* 0x0000000215047210 */ /* 0x000fe20007f7e0ff */
[----:B------:R3:W-:Y:S01]  /*56af0*/  STG.E.U16 desc[UR4][R8.64], R234 ;  /* 0x000000ea08007986 */ /* 0x0007e2000c101504 */
[----:B------:R-:W-:-:S02]  /*56b00*/  IMAD R7, R20, 0x3c2, RZ ;  /* 0x000003c214077824 */ /* 0x000fc400078e02ff */
[-C--:B------:R-:W-:Y:S01]  /*56b10*/  IADD3 R6, P0, R5, R2.reuse, RZ ;  /* 0x0000000205067210 */ /* 0x080fe20007f1e0ff */
[----:B------:R4:W-:Y:S01]  /*56b20*/  STG.E.U16 desc[UR4][R10.64], R23 ;  /* 0x000000170a007986 */ /* 0x0009e2000c101504 */
[----:B------:R-:W-:Y:S01]  /*56b30*/  LEA.HI.X.SX32 R5, R40, R3, 0x1, P3 ;  /* 0x0000000328057211 */ /* 0x000fe200018f0eff */
[----:B------:R-:W0:Y:S01]  /*56b40*/  LDC R18, c[0x0][0x278] ;  /* 0x00009e00ff127b82 */ /* 0x000e220000000800 */
[----:B------:R-:W-:Y:S02]  /*56b50*/  PRMT R20, R235, 0x7632, R20 ;  /* 0x00007632eb147816 */ /* 0x000fe40000000014 */
[-C--:B---3--:R-:W-:Y:S01]  /*56b60*/  IADD3 R8, P3, R19, R2.reuse, RZ ;  /* 0x0000000213087210 */ /* 0x088fe20007f7e0ff */
[----:B----4-:R-:W-:Y:S01]  /*56b70*/  IMAD R11, R15, 0x1e1, RZ ;  /* 0x000001e10f0b7824 */ /* 0x010fe200078e02ff */
[----:B------:R-:W-:-:S03]  /*56b80*/  IADD3 R10, P4, R7, R2, RZ ;  /* 0x00000002070a7210 */ /* 0x000fc60007f9e0ff */
[----:B------:R-:W3:Y:S01]  /*56b90*/  LDC R15, c[0x0][0x278] ;  /* 0x00009e00ff0f7b82 */ /* 0x000ee20000000800 */
[-C--:B------:R-:W-:Y:S02]  /*56ba0*/  LEA.HI.X.SX32 R7, R13, R3.reuse, 0x1, P0 ;  /* 0x000000030d077211 */ /* 0x080fe400000f0eff */
[-C--:B------:R-:W-:Y:S01]  /*56bb0*/  LEA.HI.X.SX32 R9, R26, R3.reuse, 0x1, P3 ;  /* 0x000000031a097211 */ /* 0x080fe200018f0eff */
[----:B------:R1:W-:Y:S01]  /*56bc0*/  STG.E.U16 desc[UR4][R4.64], R235 ;  /* 0x000000eb04007986 */ /* 0x0003e2000c101504 */
[----:B------:R-:W-:Y:S02]  /*56bd0*/  LEA.HI.X.SX32 R11, R11, R3, 0x1, P4 ;  /* 0x000000030b0b7211 */ /* 0x000fe400020f0eff */
[----:B------:R-:W-:Y:S01]  /*56be0*/  PRMT R22, R236, 0x7632, R22 ;  /* 0x00007632ec167816 */ /* 0x000fe20000000016 */
[----:B------:R-:W4:Y:S01]  /*56bf0*/  LDC R13, c[0x0][0x278] ;  /* 0x00009e00ff0d7b82 */ /* 0x000f220000000800 */
[----:B------:R-:W-:Y:S01]  /*56c00*/  STG.E.U16 desc[UR4][R6.64], R20 ;  /* 0x0000001406007986 */ /* 0x000fe2000c101504 */
[----:B--2---:R-:W-:-:S03]  /*56c10*/  IMAD R17, R17, 0x3c8, RZ ;  /* 0x000003c811117824 */ /* 0x004fc600078e02ff */
[----:B------:R2:W-:Y:S03]  /*56c20*/  STG.E.U16 desc[UR4][R8.64], R236 ;  /* 0x000000ec08007986 */ /* 0x0005e6000c101504 */
[----:B------:R-:W4:Y:S01]  /*56c30*/  LDC R19, c[0x0][0x278] ;  /* 0x00009e00ff137b82 */ /* 0x000f220000000800 */
[----:B-1----:R-:W-:Y:S01]  /*56c40*/  IMAD R5, R16, 0x3c6, RZ ;  /* 0x000003c610057824 */ /* 0x002fe200078e02ff */
[----:B------:R1:W-:Y:S06]  /*56c50*/  STG.E.U16 desc[UR4][R10.64], R22 ;  /* 0x000000160a007986 */ /* 0x0003ec000c101504 */
[----:B------:R-:W4:Y:S01]  /*56c60*/  LDC R16, c[0x0][0x278] ;  /* 0x00009e00ff107b82 */ /* 0x000f220000000800 */
[----:B------:R-:W-:Y:S01]  /*56c70*/  IMAD R21, R14, 0x3c4, RZ ;  /* 0x000003c40e157824 */ /* 0x000fe200078e02ff */
[----:B--2---:R-:W-:-:S06]  /*56c80*/  IADD3 R8, P4, R17, R2, RZ ;  /* 0x0000000211087210 */ /* 0x004fcc0007f9e0ff */
[----:B-1----:R-:W1:Y:S01]  /*56c90*/  LDC R10, c[0x0][0x278] ;  /* 0x00009e00ff0a7b82 */ /* 0x002e620000000800 */
[-C--:B------:R-:W-:Y:S01]  /*56ca0*/  IADD3 R4, P0, R21, R2.reuse, RZ ;  /* 0x0000000215047210 */ /* 0x080fe20007f1e0ff */
[----:B0-----:R-:W-:Y:S01]  /*56cb0*/  IMAD R7, R12, 0x1e3, RZ ;  /* 0x000001e30c077824 */ /* 0x001fe200078e02ff */
[----:B------:R-:W-:-:S05]  /*56cc0*/  IADD3 R6, P3, R5, R2, RZ ;  /* 0x0000000205067210 */ /* 0x000fca0007f7e0ff */
[----:B------:R-:W0:Y:S01]  /*56cd0*/  LDC R17, c[0x0][0x278] ;  /* 0x00009e00ff117b82 */ /* 0x000e220000000800 */
[-C--:B------:R-:W-:Y:S01]  /*56ce0*/  LEA.HI.X.SX32 R5, R39, R3.reuse, 0x1, P0 ;  /* 0x0000000327057211 */ /* 0x080fe200000f0eff */
[----:B---3--:R-:W-:Y:S01]  /*56cf0*/  IMAD R11, R15, 0x3ca, RZ ;  /* 0x000003ca0f0b7824 */ /* 0x008fe200078e02ff */
[-C--:B------:R-:W-:Y:S02]  /*56d00*/  LEA.HI.X.SX32 R7, R7, R3.reuse, 0x1, P3 ;  /* 0x0000000307077211 */ /* 0x080fe400018f0eff */
[----:B------:R-:W-:Y:S01]  /*56d10*/  PRMT R22, R237, 0x7632, R22 ;  /* 0x00007632ed167816 */ /* 0x000fe20000000016 */
[----:B------:R2:W-:Y:S01]  /*56d20*/  STG.E.U16 desc[UR4][R4.64], R237 ;  /* 0x000000ed04007986 */ /* 0x0005e2000c101504 */
[----:B------:R-:W-:Y:S01]  /*56d30*/  LEA.HI.X.SX32 R9, R44, R3, 0x1, P4 ;  /* 0x000000032c097211 */ /* 0x000fe200020f0eff */
[----:B------:R-:W-:Y:S01]  /*56d40*/  IMAD R21, R18, 0x3cc, RZ ;  /* 0x000003cc12157824 */ /* 0x000fe200078e02ff */
[----:B------:R-:W3:Y:S01]  /*56d50*/  LDC R15, c[0x0][0x278] ;  /* 0x00009e00ff0f7b82 */ /* 0x000ee20000000800 */
[----:B----4-:R-:W-:Y:S01]  /*56d60*/  IMAD R19, R19, 0x3ce, RZ ;  /* 0x000003ce13137824 */ /* 0x010fe200078e02ff */
[----:B------:R4:W-:Y:S01]  /*56d70*/  STG.E.U16 desc[UR4][R6.64], R22 ;  /* 0x0000001606007986 */ /* 0x0009e2000c101504 */
[----:B------:R-:W-:-:S05]  /*56d80*/  PRMT R23, R238, 0x7632, R23 ;  /* 0x00007632ee177816 */ /* 0x000fca0000000017 */
[----:B------:R-:W3:Y:S01]  /*56d90*/  LDC R20, c[0x0][0x278] ;  /* 0x00009e00ff147b82 */ /* 0x000ee20000000800 */
[----:B--2---:R-:W-:Y:S01]  /*56da0*/  IMAD R5, R13, 0x1e5, RZ ;  /* 0x000001e50d057824 */ /* 0x004fe200078e02ff */
[-C--:B------:R-:W-:Y:S01]  /*56db0*/  IADD3 R4, P3, R11, R2.reuse, RZ ;  /* 0x000000020b047210 */ /* 0x080fe20007f7e0ff */
[----:B------:R-:W-:Y:S01]  /*56dc0*/  IMAD R11, R16, 0x3d0, RZ ;  /* 0x000003d0100b7824 */ /* 0x000fe200078e02ff */
[----:B------:R1:W-:Y:S01]  /*56dd0*/  STG.E.U16 desc[UR4][R8.64], R238 ;  /* 0x000000ee08007986 */ /* 0x0003e2000c101504 */
[-C--:B----4-:R-:W-:Y:S02]  /*56de0*/  IADD3 R6, P0, R21, R2.reuse, RZ ;  /* 0x0000000215067210 */ /* 0x090fe40007f1e0ff */
[-C--:B------:R-:W-:Y:S01]  /*56df0*/  LEA.HI.X.SX32 R5, R5, R3.reuse, 0x1, P3 ;  /* 0x0000000305057211 */ /* 0x080fe200018f0eff */
[----:B------:R-:W2:Y:S01]  /*56e00*/  LDC R12, c[0x0][0x278] ;  /* 0x00009e00ff0c7b82 */ /* 0x000ea20000000800 */
[----:B------:R-:W-:Y:S01]  /*56e10*/  LEA.HI.X.SX32 R7, R42, R3, 0x1, P0 ;  /* 0x000000032a077211 */ /* 0x000fe200000f0eff */
[----:B-1----:R-:W-:Y:S01]  /*56e20*/  IMAD R9, R10, 0x1e7, RZ ;  /* 0x000001e70a097824 */ /* 0x002fe200078e02ff */
[----:B------:R-:W-:-:S05]  /*56e30*/  IADD3 R8, P3, R19, R2, RZ ;  /* 0x0000000213087210 */ /* 0x000fca0007f7e0ff */
[----:B------:R-:W1:Y:S01]  /*56e40*/  LDC R14, c[0x0][0x278] ;  /* 0x00009e00ff0e7b82 */ /* 0x000e620000000800 */
[----:B------:R-:W-:Y:S02]  /*56e50*/  IADD3 R10, P4, R11, R2, RZ ;  /* 0x000000020b0a7210 */ /* 0x000fe40007f9e0ff */
[-C--:B------:R-:W-:Y:S02]  /*56e60*/  LEA.HI.X.SX32 R9, R9, R3.reuse, 0x1, P3 ;  /* 0x0000000309097211 */ /* 0x080fe400018f0eff */
[----:B------:R-:W-:Y:S01]  /*56e70*/  PRMT R22, R239, 0x7632, R22 ;  /* 0x00007632ef167816 */ /* 0x000fe20000000016 */
[----:B0-----:R-:W-:Y:S01]  /*56e80*/  IMAD R21, R17, 0x3d2, RZ ;  /* 0x000003d211157824 */ /* 0x001fe200078e02ff */
[----:B------:R-:W-:Y:S01]  /*56e90*/  LEA.HI.X.SX32 R11, R43, R3, 0x1, P4 ;  /* 0x000000032b0b7211 */ /* 0x000fe200020f0eff */
[----:B------:R-:W0:Y:S01]  /*56ea0*/  LDC R16, c[0x0][0x278] ;  /* 0x00009e00ff107b82 */ /* 0x000e220000000800 */
[----:B------:R-:W-:Y:S04]  /*56eb0*/  STG.E.U16 desc[UR4][R4.64], R23 ;  /* 0x0000001704007986 */ /* 0x000fe8000c101504 */
[----:B------:R-:W-:Y:S03]  /*56ec0*/  STG.E.U16 desc[UR4][R6.64], R239 ;  /* 0x000000ef06007986 */ /* 0x000fe6000c101504 */
[----:B------:R-:W4:Y:S01]  /*56ed0*/  LDC R17, c[0x0][0x278] ;  /* 0x00009e00ff117b82 */ /* 0x000f220000000800 */
[----:B------:R-:W-:Y:S04]  /*56ee0*/  STG.E.U16 desc[UR4][R8.64], R22 ;  /* 0x0000001608007986 */ /* 0x000fe8000c101504 */
[----:B------:R2:W-:Y:S03]  /*56ef0*/  STG.E.U16 desc[UR4][R10.64], R240 ;  /* 0x000000f00a007986 */ /* 0x0005e6000c101504 */
[----:B------:R-:W4:Y:S01]  /*56f00*/  LDC R13, c[0x0][0x278] ;  /* 0x00009e00ff0d7b82 */ /* 0x000f220000000800 */
[----:B---3--:R-:W-:-:S07]  /*56f10*/  IMAD R15, R15, 0x3d4, RZ ;  /* 0x000003d40f0f7824 */ /* 0x008fce00078e02ff */
[----:B------:R-:W3:Y:S08]  /*56f20*/  LDC R18, c[0x0][0x278] ;  /* 0x00009e00ff127b82 */ /* 0x000ef00000000800 */
[----:B--2---:R-:W2:Y:S01]  /*56f30*/  LDC R10, c[0x0][0x278] ;  /* 0x00009e00ff0a7b82 */ /* 0x004ea20000000800 */
[----:B------:R-:W-:-:S07]  /*56f40*/  IMAD R23, R20, 0x3d6, RZ ;  /* 0x000003d614177824 */ /* 0x000fce00078e02ff */
[----:B------:R-:W3:Y:S01]  /*56f50*/  LDC R19, c[0x0][0x278] ;  /* 0x00009e00ff137b82 */ /* 0x000ee20000000800 */
[-C--:B------:R-:W-:Y:S01]  /*56f60*/  IADD3 R4, P0, R21, R2.reuse, RZ ;  /* 0x0000000215047210 */ /* 0x080fe20007f1e0ff */
[----:B------:R-:W-:Y:S01]  /*56f70*/  IMAD R5, R12, 0x1e9, RZ ;  /* 0x000001e90c057824 */ /* 0x000fe200078e02ff */
[----:B------:R-:W-:-:S05]  /*56f80*/  IADD3 R6, P3, R15, R2, RZ ;  /* 0x000000020f067210 */ /* 0x000fca0007f7e0ff */
[----:B------:R-:W3:Y:S01]  /*56f90*/  LDC R20, c[0x0][0x278] ;  /* 0x00009e00ff147b82 */ /* 0x000ee20000000800 */
[----:B-1----:R-:W-:Y:S01]  /*56fa0*/  IMAD R9, R14, 0x1eb, RZ ;  /* 0x000001eb0e097824 */ /* 0x002fe200078e02ff */
[----:B------:R-:W-:Y:S01]  /*56fb0*/  IADD3 R8, P4, R23, R2, RZ ;  /* 0x0000000217087210 */ /* 0x000fe20007f9e0ff */
[----:B0-----:R-:W-:Y:S02]  /*56fc0*/  IMAD R15, R16, 0x3d8, RZ ;  /* 0x000003d8100f7824 */ /* 0x001fe400078e02ff */
[----:B----4-:R-:W-:-:S03]  /*56fd0*/  IMAD R17, R17, 0x3de, RZ ;  /* 0x000003de11117824 */ /* 0x010fc600078e02ff */
[----:B------:R-:W0:Y:S01]  /*56fe0*/  LDC R21, c[0x0][0x278] ;  /* 0x00009e00ff157b82 */ /* 0x000e220000000800 */
[----:B------:R-:W-:Y:S01]  /*56ff0*/  LEA.HI.X.SX32 R5, R5, R3, 0x1, P0 ;  /* 0x0000000305057211 */ /* 0x000fe200000f0eff */
[----:B------:R-:W-:Y:S01]  /*57000*/  IMAD R11, R13, 0x1ed, RZ ;  /* 0x000001ed0d0b7824 */ /* 0x000fe200078e02ff */
[----:B------:R-:W-:Y:S01]  /*57010*/  PRMT R240, R240, 0x7632, R240 ;  /* 0x00007632f0f07816 */ /* 0x000fe200000000f0 */
[----:B--2---:R-:W-:-:S04]  /*57020*/  IMAD R13, R10, 0x1ef, RZ ;  /* 0x000001ef0a0d7824 */ /* 0x004fc800078e02ff */
[----:B------:R-:W1:Y:S01]  /*57030*/  LDC R16, c[0x0][0x278] ;  /* 0x00009e00ff107b82 */ /* 0x000e620000000800 */
[----:B------:R-:W-:Y:S02]  /*57040*/  LEA.HI.X.SX32 R9, R9, R3, 0x1, P4 ;  /* 0x0000000309097211 */ /* 0x000fe400020f0eff */
[----:B------:R-:W-:-:S05]  /*57050*/  IADD3 R10, P4, R17, R2, RZ ;  /* 0x00000002110a7210 */ /* 0x000fca0007f9e0ff */
[----:B------:R-:W2:Y:S01]  /*57060*/  LDC R22, c[0x0][0x278] ;  /* 0x00009e00ff167b82 */ /* 0x000ea20000000800 */
[----:B------:R-:W-:Y:S01]  /*57070*/  LEA.HI.X.SX32 R7, R46, R3, 0x1, P3 ;  /* 0x000000032e077211 */ /* 0x000fe200018f0eff */
[----:B------:R4:W-:Y:S01]  /*57080*/  STG.E.U16 desc[UR4][R4.64], R240 ;  /* 0x000000f004007986 */ /* 0x0009e2000c101504 */
[----:B------:R-:W-:-:S05]  /*57090*/  PRMT R24, R241, 0x7632, R24 ;  /* 0x00007632f1187816 */ /* 0x000fca0000000018 */
[----:B------:R-:W2:Y:S01]  /*570a0*/  LDC R12, c[0x0][0x278] ;  /* 0x00009e00ff0c7b82 */ /* 0x000ea20000000800 */
[----:B---3--:R-:W-:Y:S02]  /*570b0*/  IMAD R23, R18, 0x3da, RZ ;  /* 0x000003da12177824 */ /* 0x008fe400078e02ff */
[----:B------:R-:W-:-:S05]  /*570c0*/  IMAD R19, R19, 0x3dc, RZ ;  /* 0x000003dc13137824 */ /* 0x000fca00078e02ff */
[----:B------:R-:W3:Y:S01]  /*570d0*/  LDC R14, c[0x0][0x278] ;  /* 0x00009e00ff0e7b82 */ /* 0x000ee20000000800 */
[----:B----4-:R-:W-:-:S07]  /*570e0*/  IADD3 R4, P3, R15, R2, RZ ;  /* 0x000000020f047210 */ /* 0x010fce0007f7e0ff */
[----:B------:R-:W4:Y:S01]  /*570f0*/  LDC R17, c[0x0][0x278] ;  /* 0x00009e00ff117b82 */ /* 0x000f220000000800 */
[----:B------:R-:W-:Y:S01]  /*57100*/  LEA.HI.X.SX32 R5, R56, R3, 0x1, P3 ;  /* 0x0000000338057211 */ /* 0x000fe200018f0eff */
[----:B------:R0:W-:Y:S04]  /*57110*/  STG.E.U16 desc[UR4][R6.64], R241 ;  /* 0x000000f106007986 */ /* 0x0001e8000c101504 */
[----:B------:R1:W-:Y:S02]  /*57120*/  STG.E.U16 desc[UR4][R8.64], R24 ;  /* 0x0000001808007986 */ /* 0x0003e4000c101504 */
[----:B------:R-:W4:Y:S02]  /*57130*/  LDC R18, c[0x0][0x278] ;  /* 0x00009e00ff127b82 */ /* 0x000f240000000800 */
[----:B------:R1:W-:Y:S01]  /*57140*/  STG.E.U16 desc[UR4][R4.64], R242 ;  /* 0x000000f204007986 */ /* 0x0003e2000c101504 */
[----:B0-----:R-:W-:Y:S01]  /*57150*/  IADD3 R6, P0, R23, R2, RZ ;  /* 0x0000000217067210 */ /* 0x001fe20007f1e0ff */
[----:B------:R-:W-:-:S04]  /*57160*/  IMAD R23, R20, 0x3e0, RZ ;  /* 0x000003e014177824 */ /* 0x000fc800078e02ff */
[----:B------:R-:W0:Y:S01]  /*57170*/  LDC R15, c[0x0][0x278] ;  /* 0x00009e00ff0f7b82 */ /* 0x000e220000000800 */
[----:B-1----:R-:W-:Y:S02]  /*57180*/  IADD3 R8, P3, R19, R2, RZ ;  /* 0x0000000213087210 */ /* 0x002fe40007f7e0ff */
[-C--:B------:R-:W-:Y:S02]  /*57190*/  LEA.HI.X.SX32 R7, R11, R3.reuse, 0x1, P0 ;  /* 0x000000030b077211 */ /* 0x080fe400000f0eff */
[----:B------:R-:W-:Y:S01]  /*571a0*/  PRMT R5, R242, 0x7632, R5 ;  /* 0x00007632f2057816 */ /* 0x000fe20000000005 */
[----:B------:R-:W-:Y:S01]  /*571b0*/  IMAD R21, R21, 0x3e2, RZ ;  /* 0x000003e215157824 */ /* 0x000fe200078e02ff */
[-C--:B------:R-:W-:Y:S01]  /*571c0*/  LEA.HI.X.SX32 R9, R47, R3.reuse, 0x1, P3 ;  /* 0x000000032f097211 */ /* 0x080fe200018f0eff */
[----:B------:R-:W1:Y:S01]  /*571d0*/  LDC R19, c[0x0][0x278] ;  /* 0x00009e00ff137b82 */ /* 0x000e620000000800 */
[----:B------:R-:W-:Y:S01]  /*571e0*/  LEA.HI.X.SX32 R11, R13, R3, 0x1, P4 ;  /* 0x000000030d0b7211 */ /* 0x000fe200020f0eff */
[----:B------:R3:W-:Y:S01]  /*571f0*/  STG.E.U16 desc[UR4][R6.64], R5 ;  /* 0x0000000506007986 */ /* 0x0007e2000c101504 */
[----:B------:R-:W-:-:S02]  /*57200*/  PRMT R24, R243, 0x7632, R24 ;  /* 0x00007632f3187816 */ /* 0x000fc40000000018 */
[----:B------:R-:W-:Y:S01]  /*57210*/  IADD3 R4, P3, R23, R2, RZ ;  /* 0x0000000217047210 */ /* 0x000fe20007f7e0ff */
[----:B------:R-:W-:Y:S01]  /*57220*/  IMAD R23, R16, 0x3e4, RZ ;  /* 0x000003e410177824 */ /* 0x000fe200078e02ff */
[----:B------:R3:W-:Y:S01]  /*57230*/  STG.E.U16 desc[UR4][R8.64], R243 ;  /* 0x000000f308007986 */ /* 0x0007e2000c101504 */
[----:B--2---:R-:W-:Y:S01]  /*57240*/  IMAD R13, R12, 0x1f1, RZ ;  /* 0x000001f10c0d7824 */ /* 0x004fe200078e02ff */
[----:B------:R-:W2:Y:S02]  /*57250*/  LDC R20, c[0x0][0x278] ;  /* 0x00009e00ff147b82 */ /* 0x000ea40000000800 */
[----:B------:R4:W-:Y:S01]  /*57260*/  STG.E.U16 desc[UR4][R10.64], R24 ;  /* 0x000000180a007986 */ /* 0x0009e2000c101504 */
[----:B---3--:R-:W-:Y:S01]  /*57270*/  LEA.HI.X.SX32 R5, R45, R3, 0x1, P3 ;  /* 0x000000032d057211 */ /* 0x008fe200018f0eff */
[----:B------:R-:W-:-:S04]  /*57280*/  IMAD R7, R14, 0x1f3, RZ ;  /* 0x000001f30e077824 */ /* 0x000fc800078e02ff */
[----:B------:R-:W3:Y:S01]  /*57290*/  LDC R14, c[0x0][0x278] ;  /* 0x00009e00ff0e7b82 */ /* 0x000ee20000000800 */
[----:B------:R-:W-:Y:S01]  /*572a0*/  IMAD R9, R22, 0x3e6, RZ ;  /* 0x000003e616097824 */ /* 0x000fe200078e02ff */
[-C--:B------:R-:W-:Y:S02]  /*572b0*/  IADD3 R8, P0, R21, R2.reuse, RZ ;  /* 0x0000000215087210 */ /* 0x080fe40007f1e0ff */
[----:B----4-:R-:W-:-:S04]  /*572c0*/  IADD3 R10, P3, R23, R2, RZ ;  /* 0x00000002170a7210 */ /* 0x010fc80007f7e0ff */
[----:B------:R-:W4:Y:S01]  /*572d0*/  LDC R21, c[0x0][0x278] ;  /* 0x00009e00ff157b82 */ /* 0x000f220000000800 */
[----:B------:R-:W-:Y:S01]  /*572e0*/  IMAD R23, R17, 0x3e8, RZ ;  /* 0x000003e811177824 */ /* 0x000fe200078e02ff */
[----:B------:R-:W-:Y:S01]  /*572f0*/  IADD3 R12, P4, R9, R2, RZ ;  /* 0x00000002090c7210 */ /* 0x000fe20007f9e0ff */
[----:B------:R-:W-:Y:S01]  /*57300*/  STG.E.U16 desc[UR4][R4.64], R248 ;  /* 0x000000f804007986 */ /* 0x000fe2000c101504 */
[----:B------:R-:W-:-:S04]  /*57310*/  LEA.HI.X.SX32 R9, R13, R3, 0x1, P0 ;  /* 0x000000030d097211 */ /* 0x000fc800000f0eff */
[----:B------:R-:W3:Y:S01]  /*57320*/  LDC R17, c[0x0][0x278] ;  /* 0x00009e00ff117b82 */ /* 0x000ee20000000800 */
[-C--:B------:R-:W-:Y:S02]  /*57330*/  LEA.HI.X.SX32 R13, R7, R3.reuse, 0x1, P4 ;  /* 0x00000003070d7211 */ /* 0x080fe400020f0eff */
[----:B------:R-:W3:Y:S01]  /*57340*/  LDS.128 R4, [R0] ;  /* 0x0000000000047984 */ /* 0x000ee20000000c00 */
[----:B------:R-:W-:Y:S02]  /*57350*/  PRMT R16, R248, 0x7632, R16 ;  /* 0x00007632f8107816 */ /* 0x000fe40000000010 */
[----:B------:R-:W-:Y:S01]  /*57360*/  LEA.HI.X.SX32 R11, R59, R3, 0x1, P3 ;  /* 0x000000033b0b7211 */ /* 0x000fe200018f0eff */
[----:B------:R-:W-:Y:S01]  /*57370*/  IMAD R25, R18, 0x3ea, RZ ;  /* 0x000003ea12197824 */ /* 0x000fe200078e02ff */
[----:B------:R-:W3:Y:S01]  /*57380*/  LDC R22, c[0x0][0x278] ;  /* 0x00009e00ff167b82 */ /* 0x000ee20000000800 */
[----:B------:R0:W-:Y:S01]  /*57390*/  STG.E.U16 desc[UR4][R8.64], R16 ;  /* 0x0000001008007986 */ /* 0x0001e2000c101504 */
[----:B------:R-:W-:Y:S01]  /*573a0*/  PRMT R24, R249, 0x7632, R24 ;  /* 0x00007632f9187816 */ /* 0x000fe20000000018 */
[----:B-1----:R-:W-:-:S02]  /*573b0*/  IMAD R19, R19, 0x3ec, RZ ;  /* 0x000003ec13137824 */ /* 0x002fc400078e02ff */
[----:B------:R1:W-:Y:S03]  /*573c0*/  STG.E.U16 desc[UR4][R10.64], R249 ;  /* 0x000000f90a007986 */ /* 0x0003e6000c101504 */
[----:B------:R-:W3:Y:S01]  /*573d0*/  LDC R18, c[0x0][0x278] ;  /* 0x00009e00ff127b82 */ /* 0x000ee20000000800 */
[----:B------:R2:W-:Y:S01]  /*573e0*/  STG.E.U16 desc[UR4][R12.64], R24 ;  /* 0x000000180c007986 */ /* 0x0005e2000c101504 */
[----:B0-----:R-:W-:Y:S01]  /*573f0*/  IADD3 R8, P0, R23, R2, RZ ;  /* 0x0000000217087210 */ /* 0x001fe20007f1e0ff */
[----:B----4-:R-:W-:-:S05]  /*57400*/  IMAD R21, R21, 0x3f0, RZ ;  /* 0x000003f015157824 */ /* 0x010fca00078e02ff */
[----:B------:R-:W0:Y:S01]  /*57410*/  LDC R0, c[0x0][0x278] ;  /* 0x00009e00ff007b82 */ /* 0x000e220000000800 */
[----:B-1----:R-:W-:Y:S01]  /*57420*/  IMAD R11, R15, 0x1f5, RZ ;  /* 0x000001f50f0b7824 */ /* 0x002fe200078e02ff */
[----:B------:R-:W-:Y:S02]  /*57430*/  IADD3 R10, P3, R25, R2, RZ ;  /* 0x00000002190a7210 */ /* 0x000fe40007f7e0ff */
[----:B------:R-:W-:-:S04]  /*57440*/  LEA.HI.X.SX32 R9, R58, R3, 0x1, P0 ;  /* 0x000000033a097211 */ /* 0x000fc800000f0eff */
[----:B------:R-:W1:Y:S01]  /*57450*/  LDC R15, c[0x0][0x278] ;  /* 0x00009e00ff0f7b82 */ /* 0x000e620000000800 */
[-C--:B------:R-:W-:Y:S02]  /*57460*/  LEA.HI.X.SX32 R11, R11, R3.reuse, 0x1, P3 ;  /* 0x000000030b0b7211 */ /* 0x080fe400018f0eff */
[----:B--2---:R-:W-:Y:S02]  /*57470*/  PRMT R24, R250, 0x7632, R24 ;  /* 0x00007632fa187816 */ /* 0x004fe40000000018 */
[----:B------:R-:W-:Y:S01]  /*57480*/  IADD3 R12, P4, R19, R2, RZ ;  /* 0x00000002130c7210 */ /* 0x000fe20007f9e0ff */
[----:B------:R2:W-:Y:S02]  /*57490*/  STG.E.U16 desc[UR4][R8.64], R250 ;  /* 0x000000fa08007986 */ /* 0x0005e4000c101504 */
[----:B------:R-:W4:Y:S01]  /*574a0*/  LDC R19, c[0x0][0x278] ;  /* 0x00009e00ff137b82 */ /* 0x000f220000000800 */
[----:B------:R-:W-:Y:S01]  /*574b0*/  IMAD R25, R20, 0x3ee, RZ ;  /* 0x000003ee14197824 */ /* 0x000fe200078e02ff */
[----:B------:R2:W-:Y:S01]  /*574c0*/  STG.E.U16 desc[UR4][R10.64], R24 ;  /* 0x000000180a007986 */ /* 0x0005e2000c101504 */
[----:B---3--:R-:W-:Y:S01]  /*574d0*/  IMAD R17, R17, 0x3f4, RZ ;  /* 0x000003f411117824 */ /* 0x008fe200078e02ff */
[----:B------:R-:W-:-:S04]  /*574e0*/  LEA.HI.X.SX32 R13, R57, R3, 0x1, P4 ;  /* 0x00000003390d7211 */ /* 0x000fc800020f0eff */
[----:B------:R-:W3:Y:S01]  /*574f0*/  LDC R20, c[0x0][0x278] ;  /* 0x00009e00ff147b82 */ /* 0x000ee20000000800 */
[----:B--2---:R-:W-:Y:S01]  /*57500*/  IMAD R9, R14, 0x1f7, RZ ;  /* 0x000001f70e097824 */ /* 0x004fe200078e02ff */
[----:B------:R-:W-:-:S06]  /*57510*/  IADD3 R10, P0, R21, R2, RZ ;  /* 0x00000002150a7210 */ /* 0x000fcc0007f1e0ff */
[----:B------:R-:W2:Y:S01]  /*57520*/  LDC R23, c[0x0][0x278] ;  /* 0x00009e00ff177b82 */ /* 0x000ea20000000800 */
[----:B------:R-:W-:-:S07]  /*57530*/  IADD3 R14, P4, R17, R2, RZ ;  /* 0x00000002110e7210 */ /* 0x000fce0007f9e0ff */
[----:B------:R-:W0:Y:S08]  /*57540*/  LDC R21, c[0x0][0x278] ;  /* 0x00009e00ff157b82 */ /* 0x000e300000000800 */
[----:B------:R-:W3:Y:S01]  /*57550*/  LDC R16, c[0x0][0x278] ;  /* 0x00009e00ff107b82 */ /* 0x000ee20000000800 */
[----:B------:R-:W-:Y:S01]  /*57560*/  IADD3 R8, P3, R25, R2, RZ ;  /* 0x0000000219087210 */ /* 0x000fe20007f7e0ff */
[----:B------:R-:W-:-:S06]  /*57570*/  IMAD R11, R22, 0x3f2, RZ ;  /* 0x000003f2160b7824 */ /* 0x000fcc00078e02ff */
[----:B------:R-:W3:Y:S01]  /*57580*/  LDC R17, c[0x0][0x278] ;  /* 0x00009e00ff117b82 */ /* 0x000ee20000000800 */
[----:B------:R1:W-:Y:S01]  /*57590*/  STG.E.U16 desc[UR4][R12.64], R251 ;  /* 0x000000fb0c007986 */ /* 0x0003e2000c101504 */
[-C--:B------:R-:W-:Y:S01]  /*575a0*/  LEA.HI.X.SX32 R9, R9, R3.reuse, 0x1, P3 ;  /* 0x0000000309097211 */ /* 0x080fe200018f0eff */
[----:B------:R-:W-:Y:S01]  /*575b0*/  IMAD R25, R18, 0x3f6, RZ ;  /* 0x000003f612197824 */ /* 0x000fe200078e02ff */
[----:B------:R-:W-:Y:S01]  /*575c0*/  PRMT R26, R251, 0x7632, R26 ;  /* 0x00007632fb1a7816 */ /* 0x000fe2000000001a */
[----:B----4-:R-:W-:Y:S01]  /*575d0*/  IMAD R19, R19, 0x3f8, RZ ;  /* 0x000003f813137824 */ /* 0x010fe200078e02ff */
[----:B------:R-:W-:Y:S01]  /*575e0*/  PRMT R22, R4, 0x7632, R22 ;  /* 0x0000763204167816 */ /* 0x000fe20000000016 */
[----:B-1----:R-:W-:Y:S01]  /*575f0*/  IMAD R13, R15, 0x1f9, RZ ;  /* 0x000001f90f0d7824 */ /* 0x002fe200078e02ff */
[----:B------:R-:W-:Y:S02]  /*57600*/  IADD3 R12, P3, R11, R2, RZ ;  /* 0x000000020b0c7210 */ /* 0x000fe40007f7e0ff */
[-C--:B------:R-:W-:Y:S01]  /*57610*/  LEA.HI.X.SX32 R11, R60, R3.reuse, 0x1, P0 ;  /* 0x000000033c0b7211 */ /* 0x080fe200000f0eff */
[----:B------:R1:W-:Y:S01]  /*57620*/  STG.E.U16 desc[UR4][R8.64], R26 ;  /* 0x0000001a08007986 */ /* 0x0003e2000c101504 */
[----:B------:R-:W-:-:S02]  /*57630*/  LEA.HI.X.SX32 R13, R13, R3, 0x1, P3 ;  /* 0x000000030d0d7211 */ /* 0x000fc400018f0eff */
[----:B------:R-:W-:Y:S01]  /*57640*/  LEA.HI.X.SX32 R15, R61, R3, 0x1, P4 ;  /* 0x000000033d0f7211 */ /* 0x000fe200020f0eff */
[----:B------:R4:W-:Y:S01]  /*57650*/  STG.E.U16 desc[UR4][R10.64], R4 ;  /* 0x000000040a007986 */ /* 0x0009e2000c101504 */
[----:B--2---:R-:W-:Y:S02]  /*57660*/  IMAD R23, R23, 0x3fc, RZ ;  /* 0x000003fc17177824 */ /* 0x004fe400078e02ff */
[----:B0-----:R-:W-:Y:S01]  /*57670*/  IMAD R21, R21, 0x3fe, RZ ;  /* 0x000003fe15157824 */ /* 0x001fe200078e02ff */
[----:B------:R0:W-:Y:S01]  /*57680*/  STG.E.U16 desc[UR4][R12.64], R22 ;  /* 0x000000160c007986 */ /* 0x0001e2000c101504 */
[----:B-1----:R-:W-:Y:S01]  /*57690*/  IMAD R9, R0, 0x1fb, RZ ;  /* 0x000001fb00097824 */ /* 0x002fe200078e02ff */
[-C--:B------:R-:W-:Y:S01]  /*576a0*/  IADD3 R8, P3, R25, R2.reuse, RZ ;  /* 0x0000000219087210 */ /* 0x080fe20007f7e0ff */
[----:B---3--:R-:W-:Y:S01]  /*576b0*/  IMAD R25, R20, 0x3fa, RZ ;  /* 0x000003fa14197824 */ /* 0x008fe200078e02ff */
[----:B------:R1:W-:Y:S01]  /*576c0*/  STG.E.U16 desc[UR4][R14.64], R5 ;  /* 0x000000050e007986 */ /* 0x0003e2000c101504 */
[----:B----4-:R-:W-:-:S02]  /*576d0*/  IADD3 R10, P0, R19, R2, RZ ;  /* 0x00000002130a7210 */ /* 0x010fc40007f1e0ff */
[-C--:B------:R-:W-:Y:S02]  /*576e0*/  LEA.HI.X.SX32 R9, R9, R3.reuse, 0x1, P3 ;  /* 0x0000000309097211 */ /* 0x080fe400018f0eff */
[----:B0-----:R-:W-:Y:S02]  /*576f0*/  PRMT R13, R5, 0x7632, R13 ;  /* 0x00007632050d7816 */ /* 0x001fe4000000000d */
[-C--:B------:R-:W-:Y:S02]  /*57700*/  IADD3 R4, P3, R25, R2.reuse, RZ ;  /* 0x0000000219047210 */ /* 0x080fe40007f7e0ff */
[-C--:B------:R-:W-:Y:S01]  /*57710*/  IADD3 R12, P4, R23, R2.reuse, RZ ;  /* 0x00000002170c7210 */ /* 0x080fe20007f9e0ff */
[----:B-1----:R-:W-:Y:S01]  /*57720*/  IMAD R5, R16, 0x1fd, RZ ;  /* 0x000001fd10057824 */ /* 0x002fe200078e02ff */
[-C--:B------:R-:W-:Y:S01]  /*57730*/  LEA.HI.X.SX32 R11, R62, R3.reuse, 0x1, P0 ;  /* 0x000000033e0b7211 */ /* 0x080fe200000f0eff */
[----:B------:R-:W-:Y:S01]  /*57740*/  IMAD R15, R17, 0x1ff, RZ ;  /* 0x000001ff110f7824 */ /* 0x000fe200078e02ff */
[----:B------:R-:W-:Y:S01]  /*57750*/  IADD3 R2, P0, R21, R2, RZ ;  /* 0x0000000215027210 */ /* 0x000fe20007f1e0ff */
[----:B------:R0:W-:Y:S01]  /*57760*/  STG.E.U16 desc[UR4][R8.64], R13 ;  /* 0x0000000d08007986 */ /* 0x0001e2000c101504 */
[----:B------:R-:W-:-:S02]  /*57770*/  LEA.HI.X.SX32 R5, R5, R3, 0x1, P3 ;  /* 0x0000000305057211 */ /* 0x000fc400018f0eff */
[----:B------:R-:W-:Y:S02]  /*57780*/  PRMT R16, R6, 0x7632, R16 ;  /* 0x0000763206107816 */ /* 0x000fe40000000010 */
[----:B------:R-:W-:Y:S01]  /*57790*/  PRMT R18, R7, 0x7632, R18 ;  /* 0x0000763207127816 */ /* 0x000fe20000000012 */
[----:B------:R1:W-:Y:S01]  /*577a0*/  STG.E.U16 desc[UR4][R10.64], R6 ;  /* 0x000000060a007986 */ /* 0x0003e2000c101504 */
[-C--:B0-----:R-:W-:Y:S02]  /*577b0*/  LEA.HI.X.SX32 R13, R63, R3.reuse, 0x1, P4 ;  /* 0x000000033f0d7211 */ /* 0x081fe400020f0eff */
[----:B------:R-:W-:Y:S01]  /*577c0*/  LEA.HI.X.SX32 R3, R15, R3, 0x1, P0 ;  /* 0x000000030f037211 */ /* 0x000fe200000f0eff */
[----:B------:R0:W-:Y:S04]  /*577d0*/  STG.E.U16 desc[UR4][R4.64], R16 ;  /* 0x0000001004007986 */ /* 0x0001e8000c101504 */
[----:B------:R2:W-:Y:S04]  /*577e0*/  STG.E.U16 desc[UR4][R12.64], R7 ;  /* 0x000000070c007986 */ /* 0x0005e8000c101504 */
[----:B------:R-:W-:Y:S01]  /*577f0*/  STG.E.U16 desc[UR4][R2.64], R18 ;  /* 0x0000001202007986 */ /* 0x000fe2000c101504 */
[----:B------:R-:W-:-:S02]  /*57800*/  FSEL R9, R109, -INF , P1 ;  /* 0xff8000006d097808 */ /* 0x000fc40000800000 */
[----:B------:R-:W-:Y:S02]  /*57810*/  FSEL R8, R108, -INF , P2 ;  /* 0xff8000006c087808 */ /* 0x000fe40001000000 */
[----:B------:R-:W-:Y:S02]  /*57820*/  FSEL R0, R107, -INF , P5 ;  /* 0xff8000006b007808 */ /* 0x000fe40002800000 */
[----:B------:R-:W-:Y:S01]  /*57830*/  FSEL R14, R106, -INF , P6 ;  /* 0xff8000006a0e7808 */ /* 0x000fe20003000000 */
[----:B-1----:R-:W-:Y:S01]  /*57840*/  FFMA R10, R9, 0.69314718246459960938, R105 ;  /* 0x3f317218090a7823 */ /* 0x002fe20000000069 */
[----:B------:R-:W-:Y:S01]  /*57850*/  BAR.SYNC.DEFER_BLOCKING 0x0 ;  /* 0x0000000000007b1d */ /* 0x000fe20000010000 */
[----:B------:R-:W-:Y:S01]  /*57860*/  FFMA R11, R8, 0.69314718246459960938, R104 ;  /* 0x3f317218080b7823 */ /* 0x000fe20000000068 */
[----:B0-----:R-:W-:Y:S01]  /*57870*/  FFMA R4, R0, 0.69314718246459960938, R103 ;  /* 0x3f31721800047823 */ /* 0x001fe20000000067 */
[----:B------:R-:W-:-:S05]  /*57880*/  FFMA R5, R14, 0.69314718246459960938, R100 ;  /* 0x3f3172180e057823 */ /* 0x000fca0000000064 */
[----:B------:R-:W0:Y:S08]  /*57890*/  LDC R0, c[0x0][0x27c] ;  /* 0x00009f00ff007b82 */ /* 0x000e300000000800 */
[----:B--2---:R-:W1:Y:S01]  /*578a0*/  LDC.64 R12, c[0x0][0x230] ;  /* 0x00008c00ff0c7b82 */ /* 0x004e620000000a00 */
[----:B------:R-:W-:Y:S04]  /*578b0*/  STS.64 [R101], R10 ;  /* 0x0000000a65007388 */ /* 0x000fe80000000a00 */
[----:B------:R2:W-:Y:S03]  /*578c0*/  STS.64 [R101+0x200], R4 ;  /* 0x0002000465007388 */ /* 0x0005e60000000a00 */
[----:B------:R-:W-:Y:S06]  /*578d0*/  BAR.SYNC.DEFER_BLOCKING 0x0 ;  /* 0x0000000000007b1d */ /* 0x000fec0000010000 */
[----:B--2---:R-:W0:Y:S01]  /*578e0*/  S2R R101, SR_CTAID.Y ;  /* 0x0000000000657919 */ /* 0x004e220000002600 */
[----:B------:R-:W2:Y:S01]  /*578f0*/  S2R R100, SR_TID.X ;  /* 0x0000000000647919 */ /* 0x000ea20000002100 */
[----:B------:R-:W2:Y:S01]  /*57900*/  S2R R103, SR_CTAID.X ;  /* 0x0000000000677919 */ /* 0x000ea20000002500 */
[----:B------:R-:W3:Y:S01]  /*57910*/  LDS R9, [R102] ;  /* 0x0000000066097984 */ /* 0x000ee20000000800 */
[----:B0-----:R-:W-:Y:S01]  /*57920*/  IMAD R0, R101, R0, RZ ;  /* 0x0000000065007224 */ /* 0x001fe200078e02ff */
[----:B--2---:R-:W-:-:S04]  /*57930*/  PRMT R100, R100, 0x6540, R103 ;  /* 0x0000654064647816 */ /* 0x004fc80000000067 */
[----:B------:R-:W-:Y:S02]  /*57940*/  SHF.L.U32 R7, R0, 0x2, RZ ;  /* 0x0000000200077819 */ /* 0x000fe400000006ff */
[C---:B------:R-:W-:Y:S01]  /*57950*/  SHF.L.U32 R6, R100.reuse, 0x2, RZ ;  /* 0x0000000264067819 */ /* 0x040fe200000006ff */
[----:B------:R-:W-:-:S03]  /*57960*/  IMAD.HI R3, R100, 0x4, RZ ;  /* 0x0000000464037827 */ /* 0x000fc600078e02ff */
[----:B-1----:R-:W-:Y:S01]  /*57970*/  IADD3 R2, P0, P1, R6, R12, R7 ;  /* 0x0000000c06027210 */ /* 0x002fe2000791e007 */
[----:B------:R-:W-:-:S05]  /*57980*/  IMAD.HI R0, R0, 0x4, RZ ;  /* 0x0000000400007827 */ /* 0x000fca00078e02ff */
[----:B------:R-:W-:-:S05]  /*57990*/  IADD3.X R3, R3, R13, R0, P0, P1 ;  /* 0x0000000d03037210 */ /* 0x000fca00007e2400 */
[----:B---3--:R-:W-:Y:S01]  /*579a0*/  STG.E desc[UR4][R2.64], R9 ;  /* 0x0000000902007986 */ /* 0x008fe2000c101904 */
[----:B------:R-:W-:Y:S05]  /*579b0*/  EXIT ;  /* 0x000000000000794d */ /* 0x000fea0003800000 */
.L_x_2:
[----:B------:R-:W-:-:S00]  /*579c0*/  BRA `(.L_x_2) ;  /* 0xfffffffc00fc7947 */ /* 0x000fc0000383ffff */
[----:B------:R-:W-:-:S00]  /*579d0*/  NOP ;  /* 0x0000000000007918 */ /* 0x000fc00000000000 */
        /* <DEDUP_REMOVED lines=10> */
.L_x_3:


//--------------------- .nv.global.init           --------------------------
	.section	.nv.global.init,"aw",@progbits
.nv.global.init:
	.type		_$_str,@object
	.size		_$_str,(.L_0 - _$_str)
_$_str:
        /*0000*/ 	.byte	0x5f, 0x5f, 0x43, 0x55, 0x44, 0x41, 0x5f, 0x46, 0x54, 0x5a, 0x00
.L_0:


//--------------------- .nv.shared.attn_fwd       --------------------------
	.section	.nv.shared.attn_fwd,"aw",@nobits
	.sectionflags	@""
	.align	16
	.zero		1024


//--------------------- .nv.shared.reserved.0     --------------------------
	.section	.nv.shared.reserved.0,"aw",@nobits
	.weak		__nv_reservedSMEM_offset_0_alias
	.size		__nv_reservedSMEM_offset_0_alias, 0, 0
	.other		__nv_reservedSMEM_offset_0_alias,@"STO_CUDA_RESERVED_SHARED STV_DEFAULT"
__nv_reservedSMEM_offset_0_alias:
	.zero		0


//--------------------- .nv.constant0.attn_fwd    --------------------------
	.section	.nv.constant0.attn_fwd,"a",@progbits
	.sectionflags	@""
	.align	4
.nv.constant0.attn_fwd:
	.zero		664


//--------------------- SYMBOLS --------------------------

	.type		.nv.reservedSmem.offset0,@object
	.size		.nv.reservedSmem.offset0,0x4
